//
// Generated by NVIDIA NVVM Compiler
//
// Compiler Build ID: CL-36424714
// Cuda compilation tools, release 13.0, V13.0.88
// Based on NVVM 20.0.0
//

.version 9.0
.target sm_100
.address_size 64

	// .globl	_Z17initialize_curandP17curandStateXORWOWyi
.global .align 4 .b8 precalc_xorwow_matrix[102400];
.global .align 4 .b8 precalc_xorwow_offset_matrix[102400];
.global .align 4 .b8 mrg32k3aM1[2304];
.global .align 4 .b8 mrg32k3aM2[2304];
.global .align 4 .b8 mrg32k3aM1SubSeq[2016];
.global .align 4 .b8 mrg32k3aM2SubSeq[2016];
.global .align 4 .b8 mrg32k3aM1Seq[2304];
.global .align 4 .b8 mrg32k3aM2Seq[2304];
.const .align 8 .b8 __cr_lgamma_table[72];
.global .align 4 .b8 __cudart_i2opi_f[24] = {65, 144, 67, 60, 153, 149, 98, 219, 192, 221, 52, 245, 209, 87, 39, 252, 41, 21, 68, 78, 110, 131, 249, 162};

.visible .entry _Z17initialize_curandP17curandStateXORWOWyi(
	.param .u64 .ptr .align 1 _Z17initialize_curandP17curandStateXORWOWyi_param_0,
	.param .u64 _Z17initialize_curandP17curandStateXORWOWyi_param_1,
	.param .u32 _Z17initialize_curandP17curandStateXORWOWyi_param_2
)
{
	.reg .pred 	%p<25>;
	.reg .b32 	%r<414>;
	.reg .b64 	%rd<19>;

	ld.param.u64 	%rd8, [_Z17initialize_curandP17curandStateXORWOWyi_param_0];
	ld.param.u64 	%rd9, [_Z17initialize_curandP17curandStateXORWOWyi_param_1];
	ld.param.u32 	%r183, [_Z17initialize_curandP17curandStateXORWOWyi_param_2];
	mov.u32 	%r184, %ctaid.x;
	mov.u32 	%r185, %ntid.x;
	mov.u32 	%r186, %tid.x;
	mad.lo.s32 	%r1, %r184, %r185, %r186;
	setp.ge.s32 	%p1, %r1, %r183;
	@%p1 bra 	$L__BB0_44;
	cvta.to.global.u64 	%rd10, %rd8;
	cvt.s64.s32 	%rd18, %r1;
	mul.wide.s32 	%rd11, %r1, 48;
	add.s64 	%rd2, %rd10, %rd11;
	cvt.u32.u64 	%r187, %rd9;
	xor.b32  	%r188, %r187, -1429050551;
	mul.lo.s32 	%r189, %r188, 1099087573;
	{ .reg .b32 tmp; mov.b64 {tmp, %r190}, %rd9; }
	xor.b32  	%r191, %r190, -136515619;
	mul.lo.s32 	%r192, %r191, -1703105765;
	add.s32 	%r193, %r189, %r192;
	add.s32 	%r194, %r193, 6615241;
	add.s32 	%r195, %r189, 123456789;
	st.global.v2.u32 	[%rd2], {%r194, %r195};
	xor.b32  	%r196, %r189, 362436069;
	add.s32 	%r197, %r192, 521288629;
	st.global.v2.u32 	[%rd2+8], {%r196, %r197};
	xor.b32  	%r198, %r192, 88675123;
	add.s32 	%r199, %r189, 5783321;
	st.global.v2.u32 	[%rd2+16], {%r198, %r199};
	setp.eq.s32 	%p2, %r1, 0;
	@%p2 bra 	$L__BB0_43;
	mov.b32 	%r320, 0;
$L__BB0_3:
	and.b64  	%rd4, %rd18, 3;
	setp.eq.s64 	%p3, %rd4, 0;
	@%p3 bra 	$L__BB0_42;
	mul.wide.u32 	%rd12, %r320, 3200;
	mov.u64 	%rd13, precalc_xorwow_matrix;
	add.s64 	%rd5, %rd13, %rd12;
	cvt.u32.u64 	%r3, %rd4;
	mov.b32 	%r321, 0;
$L__BB0_5:
	mov.b32 	%r334, 0;
	mov.u32 	%r335, %r334;
	mov.u32 	%r336, %r334;
	mov.u32 	%r337, %r334;
	mov.u32 	%r338, %r334;
	mov.u32 	%r327, %r334;
$L__BB0_6:
	mul.wide.u32 	%rd14, %r327, 4;
	add.s64 	%rd15, %rd2, %rd14;
	ld.global.u32 	%r11, [%rd15+4];
	shl.b32 	%r12, %r327, 5;
	mov.b32 	%r333, 0;
$L__BB0_7:
	.pragma "nounroll";
	shr.u32 	%r204, %r11, %r333;
	and.b32  	%r205, %r204, 1;
	setp.eq.b32 	%p4, %r205, 1;
	not.pred 	%p5, %p4;
	add.s32 	%r206, %r12, %r333;
	mul.lo.s32 	%r207, %r206, 5;
	mul.wide.u32 	%rd16, %r207, 4;
	add.s64 	%rd6, %rd5, %rd16;
	@%p5 bra 	$L__BB0_9;
	ld.global.u32 	%r208, [%rd6];
	xor.b32  	%r338, %r338, %r208;
	ld.global.u32 	%r209, [%rd6+4];
	xor.b32  	%r337, %r337, %r209;
	ld.global.u32 	%r210, [%rd6+8];
	xor.b32  	%r336, %r336, %r210;
	ld.global.u32 	%r211, [%rd6+12];
	xor.b32  	%r335, %r335, %r211;
	ld.global.u32 	%r212, [%rd6+16];
	xor.b32  	%r334, %r334, %r212;
$L__BB0_9:
	and.b32  	%r214, %r204, 2;
	setp.eq.s32 	%p6, %r214, 0;
	@%p6 bra 	$L__BB0_11;
	ld.global.u32 	%r215, [%rd6+20];
	xor.b32  	%r338, %r338, %r215;
	ld.global.u32 	%r216, [%rd6+24];
	xor.b32  	%r337, %r337, %r216;
	ld.global.u32 	%r217, [%rd6+28];
	xor.b32  	%r336, %r336, %r217;
	ld.global.u32 	%r218, [%rd6+32];
	xor.b32  	%r335, %r335, %r218;
	ld.global.u32 	%r219, [%rd6+36];
	xor.b32  	%r334, %r334, %r219;
$L__BB0_11:
	and.b32  	%r221, %r204, 4;
	setp.eq.s32 	%p7, %r221, 0;
	@%p7 bra 	$L__BB0_13;
	ld.global.u32 	%r222, [%rd6+40];
	xor.b32  	%r338, %r338, %r222;
	ld.global.u32 	%r223, [%rd6+44];
	xor.b32  	%r337, %r337, %r223;
	ld.global.u32 	%r224, [%rd6+48];
	xor.b32  	%r336, %r336, %r224;
	ld.global.u32 	%r225, [%rd6+52];
	xor.b32  	%r335, %r335, %r225;
	ld.global.u32 	%r226, [%rd6+56];
	xor.b32  	%r334, %r334, %r226;
$L__BB0_13:
	and.b32  	%r228, %r204, 8;
	setp.eq.s32 	%p8, %r228, 0;
	@%p8 bra 	$L__BB0_15;
	ld.global.u32 	%r229, [%rd6+60];
	xor.b32  	%r338, %r338, %r229;
	ld.global.u32 	%r230, [%rd6+64];
	xor.b32  	%r337, %r337, %r230;
	ld.global.u32 	%r231, [%rd6+68];
	xor.b32  	%r336, %r336, %r231;
	ld.global.u32 	%r232, [%rd6+72];
	xor.b32  	%r335, %r335, %r232;
	ld.global.u32 	%r233, [%rd6+76];
	xor.b32  	%r334, %r334, %r233;
$L__BB0_15:
	and.b32  	%r235, %r204, 16;
	setp.eq.s32 	%p9, %r235, 0;
	@%p9 bra 	$L__BB0_17;
	ld.global.u32 	%r236, [%rd6+80];
	xor.b32  	%r338, %r338, %r236;
	ld.global.u32 	%r237, [%rd6+84];
	xor.b32  	%r337, %r337, %r237;
	ld.global.u32 	%r238, [%rd6+88];
	xor.b32  	%r336, %r336, %r238;
	ld.global.u32 	%r239, [%rd6+92];
	xor.b32  	%r335, %r335, %r239;
	ld.global.u32 	%r240, [%rd6+96];
	xor.b32  	%r334, %r334, %r240;
$L__BB0_17:
	and.b32  	%r242, %r204, 32;
	setp.eq.s32 	%p10, %r242, 0;
	@%p10 bra 	$L__BB0_19;
	ld.global.u32 	%r243, [%rd6+100];
	xor.b32  	%r338, %r338, %r243;
	ld.global.u32 	%r244, [%rd6+104];
	xor.b32  	%r337, %r337, %r244;
	ld.global.u32 	%r245, [%rd6+108];
	xor.b32  	%r336, %r336, %r245;
	ld.global.u32 	%r246, [%rd6+112];
	xor.b32  	%r335, %r335, %r246;
	ld.global.u32 	%r247, [%rd6+116];
	xor.b32  	%r334, %r334, %r247;
$L__BB0_19:
	and.b32  	%r249, %r204, 64;
	setp.eq.s32 	%p11, %r249, 0;
	@%p11 bra 	$L__BB0_21;
	ld.global.u32 	%r250, [%rd6+120];
	xor.b32  	%r338, %r338, %r250;
	ld.global.u32 	%r251, [%rd6+124];
	xor.b32  	%r337, %r337, %r251;
	ld.global.u32 	%r252, [%rd6+128];
	xor.b32  	%r336, %r336, %r252;
	ld.global.u32 	%r253, [%rd6+132];
	xor.b32  	%r335, %r335, %r253;
	ld.global.u32 	%r254, [%rd6+136];
	xor.b32  	%r334, %r334, %r254;
$L__BB0_21:
	and.b32  	%r256, %r204, 128;
	setp.eq.s32 	%p12, %r256, 0;
	@%p12 bra 	$L__BB0_23;
	ld.global.u32 	%r257, [%rd6+140];
	xor.b32  	%r338, %r338, %r257;
	ld.global.u32 	%r258, [%rd6+144];
	xor.b32  	%r337, %r337, %r258;
	ld.global.u32 	%r259, [%rd6+148];
	xor.b32  	%r336, %r336, %r259;
	ld.global.u32 	%r260, [%rd6+152];
	xor.b32  	%r335, %r335, %r260;
	ld.global.u32 	%r261, [%rd6+156];
	xor.b32  	%r334, %r334, %r261;
$L__BB0_23:
	and.b32  	%r263, %r204, 256;
	setp.eq.s32 	%p13, %r263, 0;
	@%p13 bra 	$L__BB0_25;
	ld.global.u32 	%r264, [%rd6+160];
	xor.b32  	%r338, %r338, %r264;
	ld.global.u32 	%r265, [%rd6+164];
	xor.b32  	%r337, %r337, %r265;
	ld.global.u32 	%r266, [%rd6+168];
	xor.b32  	%r336, %r336, %r266;
	ld.global.u32 	%r267, [%rd6+172];
	xor.b32  	%r335, %r335, %r267;
	ld.global.u32 	%r268, [%rd6+176];
	xor.b32  	%r334, %r334, %r268;
$L__BB0_25:
	and.b32  	%r270, %r204, 512;
	setp.eq.s32 	%p14, %r270, 0;
	@%p14 bra 	$L__BB0_27;
	ld.global.u32 	%r271, [%rd6+180];
	xor.b32  	%r338, %r338, %r271;
	ld.global.u32 	%r272, [%rd6+184];
	xor.b32  	%r337, %r337, %r272;
	ld.global.u32 	%r273, [%rd6+188];
	xor.b32  	%r336, %r336, %r273;
	ld.global.u32 	%r274, [%rd6+192];
	xor.b32  	%r335, %r335, %r274;
	ld.global.u32 	%r275, [%rd6+196];
	xor.b32  	%r334, %r334, %r275;
$L__BB0_27:
	and.b32  	%r277, %r204, 1024;
	setp.eq.s32 	%p15, %r277, 0;
	@%p15 bra 	$L__BB0_29;
	ld.global.u32 	%r278, [%rd6+200];
	xor.b32  	%r338, %r338, %r278;
	ld.global.u32 	%r279, [%rd6+204];
	xor.b32  	%r337, %r337, %r279;
	ld.global.u32 	%r280, [%rd6+208];
	xor.b32  	%r336, %r336, %r280;
	ld.global.u32 	%r281, [%rd6+212];
	xor.b32  	%r335, %r335, %r281;
	ld.global.u32 	%r282, [%rd6+216];
	xor.b32  	%r334, %r334, %r282;
$L__BB0_29:
	and.b32  	%r284, %r204, 2048;
	setp.eq.s32 	%p16, %r284, 0;
	@%p16 bra 	$L__BB0_31;
	ld.global.u32 	%r285, [%rd6+220];
	xor.b32  	%r338, %r338, %r285;
	ld.global.u32 	%r286, [%rd6+224];
	xor.b32  	%r337, %r337, %r286;
	ld.global.u32 	%r287, [%rd6+228];
	xor.b32  	%r336, %r336, %r287;
	ld.global.u32 	%r288, [%rd6+232];
	xor.b32  	%r335, %r335, %r288;
	ld.global.u32 	%r289, [%rd6+236];
	xor.b32  	%r334, %r334, %r289;
$L__BB0_31:
	and.b32  	%r291, %r204, 4096;
	setp.eq.s32 	%p17, %r291, 0;
	@%p17 bra 	$L__BB0_33;
	ld.global.u32 	%r292, [%rd6+240];
	xor.b32  	%r338, %r338, %r292;
	ld.global.u32 	%r293, [%rd6+244];
	xor.b32  	%r337, %r337, %r293;
	ld.global.u32 	%r294, [%rd6+248];
	xor.b32  	%r336, %r336, %r294;
	ld.global.u32 	%r295, [%rd6+252];
	xor.b32  	%r335, %r335, %r295;
	ld.global.u32 	%r296, [%rd6+256];
	xor.b32  	%r334, %r334, %r296;
$L__BB0_33:
	and.b32  	%r298, %r204, 8192;
	setp.eq.s32 	%p18, %r298, 0;
	@%p18 bra 	$L__BB0_35;
	ld.global.u32 	%r299, [%rd6+260];
	xor.b32  	%r338, %r338, %r299;
	ld.global.u32 	%r300, [%rd6+264];
	xor.b32  	%r337, %r337, %r300;
	ld.global.u32 	%r301, [%rd6+268];
	xor.b32  	%r336, %r336, %r301;
	ld.global.u32 	%r302, [%rd6+272];
	xor.b32  	%r335, %r335, %r302;
	ld.global.u32 	%r303, [%rd6+276];
	xor.b32  	%r334, %r334, %r303;
$L__BB0_35:
	and.b32  	%r305, %r204, 16384;
	setp.eq.s32 	%p19, %r305, 0;
	@%p19 bra 	$L__BB0_37;
	ld.global.u32 	%r306, [%rd6+280];
	xor.b32  	%r338, %r338, %r306;
	ld.global.u32 	%r307, [%rd6+284];
	xor.b32  	%r337, %r337, %r307;
	ld.global.u32 	%r308, [%rd6+288];
	xor.b32  	%r336, %r336, %r308;
	ld.global.u32 	%r309, [%rd6+292];
	xor.b32  	%r335, %r335, %r309;
	ld.global.u32 	%r310, [%rd6+296];
	xor.b32  	%r334, %r334, %r310;
$L__BB0_37:
	and.b32  	%r312, %r204, 32768;
	setp.eq.s32 	%p20, %r312, 0;
	@%p20 bra 	$L__BB0_39;
	ld.global.u32 	%r313, [%rd6+300];
	xor.b32  	%r338, %r338, %r313;
	ld.global.u32 	%r314, [%rd6+304];
	xor.b32  	%r337, %r337, %r314;
	ld.global.u32 	%r315, [%rd6+308];
	xor.b32  	%r336, %r336, %r315;
	ld.global.u32 	%r316, [%rd6+312];
	xor.b32  	%r335, %r335, %r316;
	ld.global.u32 	%r317, [%rd6+316];
	xor.b32  	%r334, %r334, %r317;
$L__BB0_39:
	add.s32 	%r333, %r333, 16;
	setp.ne.s32 	%p21, %r333, 32;
	@%p21 bra 	$L__BB0_7;
	mad.lo.s32 	%r318, %r327, -31, %r12;
	add.s32 	%r327, %r318, 1;
	setp.ne.s32 	%p22, %r327, 5;
	@%p22 bra 	$L__BB0_6;
	st.global.u32 	[%rd2+4], %r338;
	st.global.u32 	[%rd2+8], %r337;
	st.global.u32 	[%rd2+12], %r336;
	st.global.u32 	[%rd2+16], %r335;
	st.global.u32 	[%rd2+20], %r334;
	add.s32 	%r321, %r321, 1;
	setp.lt.u32 	%p23, %r321, %r3;
	@%p23 bra 	$L__BB0_5;
$L__BB0_42:
	shr.u64 	%rd7, %rd18, 2;
	add.s32 	%r320, %r320, 1;
	setp.gt.u64 	%p24, %rd18, 3;
	mov.u64 	%rd18, %rd7;
	@%p24 bra 	$L__BB0_3;
$L__BB0_43:
	mov.b32 	%r319, 0;
	st.global.v2.u32 	[%rd2+24], {%r319, %r319};
	st.global.u32 	[%rd2+32], %r319;
	mov.b64 	%rd17, 0;
	st.global.u64 	[%rd2+40], %rd17;
$L__BB0_44:
	ret;

}
	// .globl	_Z17initialize_glorotPK17curandStateXORWOWPfS2_ii
.visible .entry _Z17initialize_glorotPK17curandStateXORWOWPfS2_ii(
	.param .u64 .ptr .align 1 _Z17initialize_glorotPK17curandStateXORWOWPfS2_ii_param_0,
	.param .u64 .ptr .align 1 _Z17initialize_glorotPK17curandStateXORWOWPfS2_ii_param_1,
	.param .u64 .ptr .align 1 _Z17initialize_glorotPK17curandStateXORWOWPfS2_ii_param_2,
	.param .u32 _Z17initialize_glorotPK17curandStateXORWOWPfS2_ii_param_3,
	.param .u32 _Z17initialize_glorotPK17curandStateXORWOWPfS2_ii_param_4
)
{
	.reg .pred 	%p<5>;
	.reg .b32 	%r<37>;
	.reg .b32 	%f<12>;
	.reg .b64 	%rd<13>;

	ld.param.u64 	%rd1, [_Z17initialize_glorotPK17curandStateXORWOWPfS2_ii_param_0];
	ld.param.u64 	%rd2, [_Z17initialize_glorotPK17curandStateXORWOWPfS2_ii_param_1];
	ld.param.u64 	%rd3, [_Z17initialize_glorotPK17curandStateXORWOWPfS2_ii_param_2];
	ld.param.u32 	%r6, [_Z17initialize_glorotPK17curandStateXORWOWPfS2_ii_param_3];
	ld.param.u32 	%r8, [_Z17initialize_glorotPK17curandStateXORWOWPfS2_ii_param_4];
	mov.u32 	%r9, %ctaid.x;
	mov.u32 	%r10, %ntid.x;
	mov.u32 	%r11, %tid.x;
	mad.lo.s32 	%r1, %r9, %r10, %r11;
	mov.u32 	%r12, %ctaid.y;
	mov.u32 	%r13, %ntid.y;
	mov.u32 	%r14, %tid.y;
	mad.lo.s32 	%r15, %r12, %r13, %r14;
	setp.ge.s32 	%p1, %r1, %r6;
	setp.ge.s32 	%p2, %r15, %r8;
	or.pred  	%p3, %p1, %p2;
	@%p3 bra 	$L__BB1_3;
	cvta.to.global.u64 	%rd4, %rd1;
	cvta.to.global.u64 	%rd5, %rd2;
	mad.lo.s32 	%r16, %r8, %r1, %r15;
	mul.wide.s32 	%rd6, %r16, 48;
	add.s64 	%rd7, %rd4, %rd6;
	ld.global.v2.u32 	{%r3, %r17}, [%rd7];
	ld.global.u32 	%r4, [%rd7+8];
	ld.global.u32 	%r18, [%rd7+20];
	add.s32 	%r19, %r8, %r6;
	cvt.rn.f32.s32 	%f2, %r19;
	mov.f32 	%f3, 0f40C00000;
	div.rn.f32 	%f4, %f3, %f2;
	sqrt.rn.f32 	%f1, %f4;
	shr.u32 	%r20, %r17, 2;
	xor.b32  	%r21, %r20, %r17;
	shl.b32 	%r22, %r18, 4;
	shl.b32 	%r23, %r21, 1;
	xor.b32  	%r24, %r22, %r23;
	xor.b32  	%r25, %r24, %r18;
	xor.b32  	%r5, %r25, %r21;
	add.s32 	%r26, %r3, %r5;
	add.s32 	%r27, %r26, 362437;
	cvt.rn.f32.u32 	%f5, %r27;
	fma.rn.f32 	%f6, %f5, 0f2F800000, 0f2F000000;
	fma.rn.f32 	%f7, %f6, 0f40000000, 0fBF800000;
	mul.f32 	%f8, %f1, %f7;
	mul.wide.s32 	%rd8, %r16, 4;
	add.s64 	%rd9, %rd5, %rd8;
	st.global.f32 	[%rd9], %f8;
	setp.ne.s32 	%p4, %r15, 0;
	@%p4 bra 	$L__BB1_3;
	shr.u32 	%r28, %r4, 2;
	xor.b32  	%r29, %r28, %r4;
	shl.b32 	%r30, %r5, 4;
	shl.b32 	%r31, %r29, 1;
	xor.b32  	%r32, %r31, %r30;
	xor.b32  	%r33, %r32, %r29;
	xor.b32  	%r34, %r33, %r5;
	add.s32 	%r35, %r3, %r34;
	add.s32 	%r36, %r35, 724874;
	cvt.rn.f32.u32 	%f9, %r36;
	fma.rn.f32 	%f10, %f9, 0f2F800000, 0f2F000000;
	mul.f32 	%f11, %f1, %f10;
	cvta.to.global.u64 	%rd10, %rd3;
	mul.wide.s32 	%rd11, %r1, 4;
	add.s64 	%rd12, %rd10, %rd11;
	st.global.f32 	[%rd12], %f11;
$L__BB1_3:
	ret;

}
	// .globl	_Z17get_neuron_outputPKfS0_S0_PfS1_ii
.visible .entry _Z17get_neuron_outputPKfS0_S0_PfS1_ii(
	.param .u64 .ptr .align 1 _Z17get_neuron_outputPKfS0_S0_PfS1_ii_param_0,
	.param .u64 .ptr .align 1 _Z17get_neuron_outputPKfS0_S0_PfS1_ii_param_1,
	.param .u64 .ptr .align 1 _Z17get_neuron_outputPKfS0_S0_PfS1_ii_param_2,
	.param .u64 .ptr .align 1 _Z17get_neuron_outputPKfS0_S0_PfS1_ii_param_3,
	.param .u64 .ptr .align 1 _Z17get_neuron_outputPKfS0_S0_PfS1_ii_param_4,
	.param .u32 _Z17get_neuron_outputPKfS0_S0_PfS1_ii_param_5,
	.param .u32 _Z17get_neuron_outputPKfS0_S0_PfS1_ii_param_6
)
{
	.reg .pred 	%p<16>;
	.reg .b32 	%r<62>;
	.reg .b32 	%f<116>;
	.reg .b64 	%rd<32>;

	ld.param.u64 	%rd6, [_Z17get_neuron_outputPKfS0_S0_PfS1_ii_param_0];
	ld.param.u64 	%rd7, [_Z17get_neuron_outputPKfS0_S0_PfS1_ii_param_1];
	ld.param.u64 	%rd3, [_Z17get_neuron_outputPKfS0_S0_PfS1_ii_param_2];
	ld.param.u64 	%rd4, [_Z17get_neuron_outputPKfS0_S0_PfS1_ii_param_3];
	ld.param.u64 	%rd5, [_Z17get_neuron_outputPKfS0_S0_PfS1_ii_param_4];
	ld.param.u32 	%r31, [_Z17get_neuron_outputPKfS0_S0_PfS1_ii_param_5];
	ld.param.u32 	%r32, [_Z17get_neuron_outputPKfS0_S0_PfS1_ii_param_6];
	cvta.to.global.u64 	%rd1, %rd7;
	cvta.to.global.u64 	%rd2, %rd6;
	mov.u32 	%r33, %ctaid.x;
	mov.u32 	%r34, %ntid.x;
	mov.u32 	%r35, %tid.x;
	mad.lo.s32 	%r1, %r33, %r34, %r35;
	mov.u32 	%r36, %ctaid.y;
	mov.u32 	%r37, %ntid.y;
	mov.u32 	%r38, %tid.y;
	mad.lo.s32 	%r39, %r36, %r37, %r38;
	mov.u32 	%r40, %ctaid.z;
	mov.u32 	%r41, %ntid.z;
	mov.u32 	%r42, %tid.z;
	mad.lo.s32 	%r3, %r40, %r41, %r42;
	setp.ge.s32 	%p1, %r1, %r31;
	setp.gt.u32 	%p2, %r39, 1023;
	setp.gt.u32 	%p3, %r3, 127;
	or.pred  	%p4, %p2, %p3;
	or.pred  	%p5, %p4, %p1;
	@%p5 bra 	$L__BB2_15;
	setp.lt.s32 	%p6, %r32, 1;
	mov.f32 	%f115, 0f00000000;
	@%p6 bra 	$L__BB2_14;
	shl.b32 	%r44, %r39, 7;
	add.s32 	%r45, %r44, %r3;
	mul.lo.s32 	%r4, %r45, %r32;
	mul.lo.s32 	%r5, %r32, %r1;
	and.b32  	%r6, %r32, 15;
	setp.lt.u32 	%p7, %r32, 16;
	mov.f32 	%f115, 0f00000000;
	mov.b32 	%r57, 0;
	@%p7 bra 	$L__BB2_5;
	and.b32  	%r57, %r32, 2147483632;
	neg.s32 	%r55, %r57;
	mov.f32 	%f115, 0f00000000;
	mov.u32 	%r53, %r5;
	mov.u32 	%r54, %r4;
$L__BB2_4:
	.pragma "nounroll";
	mul.wide.s32 	%rd8, %r54, 4;
	add.s64 	%rd9, %rd2, %rd8;
	mul.wide.s32 	%rd10, %r53, 4;
	add.s64 	%rd11, %rd1, %rd10;
	ld.global.f32 	%f18, [%rd9];
	ld.global.f32 	%f19, [%rd11];
	fma.rn.f32 	%f20, %f18, %f19, %f115;
	ld.global.f32 	%f21, [%rd9+4];
	ld.global.f32 	%f22, [%rd11+4];
	fma.rn.f32 	%f23, %f21, %f22, %f20;
	ld.global.f32 	%f24, [%rd9+8];
	ld.global.f32 	%f25, [%rd11+8];
	fma.rn.f32 	%f26, %f24, %f25, %f23;
	ld.global.f32 	%f27, [%rd9+12];
	ld.global.f32 	%f28, [%rd11+12];
	fma.rn.f32 	%f29, %f27, %f28, %f26;
	ld.global.f32 	%f30, [%rd9+16];
	ld.global.f32 	%f31, [%rd11+16];
	fma.rn.f32 	%f32, %f30, %f31, %f29;
	ld.global.f32 	%f33, [%rd9+20];
	ld.global.f32 	%f34, [%rd11+20];
	fma.rn.f32 	%f35, %f33, %f34, %f32;
	ld.global.f32 	%f36, [%rd9+24];
	ld.global.f32 	%f37, [%rd11+24];
	fma.rn.f32 	%f38, %f36, %f37, %f35;
	ld.global.f32 	%f39, [%rd9+28];
	ld.global.f32 	%f40, [%rd11+28];
	fma.rn.f32 	%f41, %f39, %f40, %f38;
	ld.global.f32 	%f42, [%rd9+32];
	ld.global.f32 	%f43, [%rd11+32];
	fma.rn.f32 	%f44, %f42, %f43, %f41;
	ld.global.f32 	%f45, [%rd9+36];
	ld.global.f32 	%f46, [%rd11+36];
	fma.rn.f32 	%f47, %f45, %f46, %f44;
	ld.global.f32 	%f48, [%rd9+40];
	ld.global.f32 	%f49, [%rd11+40];
	fma.rn.f32 	%f50, %f48, %f49, %f47;
	ld.global.f32 	%f51, [%rd9+44];
	ld.global.f32 	%f52, [%rd11+44];
	fma.rn.f32 	%f53, %f51, %f52, %f50;
	ld.global.f32 	%f54, [%rd9+48];
	ld.global.f32 	%f55, [%rd11+48];
	fma.rn.f32 	%f56, %f54, %f55, %f53;
	ld.global.f32 	%f57, [%rd9+52];
	ld.global.f32 	%f58, [%rd11+52];
	fma.rn.f32 	%f59, %f57, %f58, %f56;
	ld.global.f32 	%f60, [%rd9+56];
	ld.global.f32 	%f61, [%rd11+56];
	fma.rn.f32 	%f62, %f60, %f61, %f59;
	ld.global.f32 	%f63, [%rd9+60];
	ld.global.f32 	%f64, [%rd11+60];
	fma.rn.f32 	%f115, %f63, %f64, %f62;
	add.s32 	%r55, %r55, 16;
	add.s32 	%r54, %r54, 16;
	add.s32 	%r53, %r53, 16;
	setp.ne.s32 	%p8, %r55, 0;
	@%p8 bra 	$L__BB2_4;
$L__BB2_5:
	setp.eq.s32 	%p9, %r6, 0;
	@%p9 bra 	$L__BB2_14;
	and.b32  	%r16, %r32, 7;
	setp.lt.u32 	%p10, %r6, 8;
	@%p10 bra 	$L__BB2_8;
	add.s32 	%r46, %r57, %r4;
	mul.wide.s32 	%rd12, %r46, 4;
	add.s64 	%rd13, %rd2, %rd12;
	ld.global.f32 	%f66, [%rd13];
	add.s32 	%r47, %r57, %r5;
	mul.wide.s32 	%rd14, %r47, 4;
	add.s64 	%rd15, %rd1, %rd14;
	ld.global.f32 	%f67, [%rd15];
	fma.rn.f32 	%f68, %f66, %f67, %f115;
	ld.global.f32 	%f69, [%rd13+4];
	ld.global.f32 	%f70, [%rd15+4];
	fma.rn.f32 	%f71, %f69, %f70, %f68;
	ld.global.f32 	%f72, [%rd13+8];
	ld.global.f32 	%f73, [%rd15+8];
	fma.rn.f32 	%f74, %f72, %f73, %f71;
	ld.global.f32 	%f75, [%rd13+12];
	ld.global.f32 	%f76, [%rd15+12];
	fma.rn.f32 	%f77, %f75, %f76, %f74;
	ld.global.f32 	%f78, [%rd13+16];
	ld.global.f32 	%f79, [%rd15+16];
	fma.rn.f32 	%f80, %f78, %f79, %f77;
	ld.global.f32 	%f81, [%rd13+20];
	ld.global.f32 	%f82, [%rd15+20];
	fma.rn.f32 	%f83, %f81, %f82, %f80;
	ld.global.f32 	%f84, [%rd13+24];
	ld.global.f32 	%f85, [%rd15+24];
	fma.rn.f32 	%f86, %f84, %f85, %f83;
	ld.global.f32 	%f87, [%rd13+28];
	ld.global.f32 	%f88, [%rd15+28];
	fma.rn.f32 	%f115, %f87, %f88, %f86;
	add.s32 	%r57, %r57, 8;
$L__BB2_8:
	setp.eq.s32 	%p11, %r16, 0;
	@%p11 bra 	$L__BB2_14;
	and.b32  	%r19, %r32, 3;
	setp.lt.u32 	%p12, %r16, 4;
	@%p12 bra 	$L__BB2_11;
	add.s32 	%r48, %r57, %r4;
	mul.wide.s32 	%rd16, %r48, 4;
	add.s64 	%rd17, %rd2, %rd16;
	ld.global.f32 	%f90, [%rd17];
	add.s32 	%r49, %r57, %r5;
	mul.wide.s32 	%rd18, %r49, 4;
	add.s64 	%rd19, %rd1, %rd18;
	ld.global.f32 	%f91, [%rd19];
	fma.rn.f32 	%f92, %f90, %f91, %f115;
	ld.global.f32 	%f93, [%rd17+4];
	ld.global.f32 	%f94, [%rd19+4];
	fma.rn.f32 	%f95, %f93, %f94, %f92;
	ld.global.f32 	%f96, [%rd17+8];
	ld.global.f32 	%f97, [%rd19+8];
	fma.rn.f32 	%f98, %f96, %f97, %f95;
	ld.global.f32 	%f99, [%rd17+12];
	ld.global.f32 	%f100, [%rd19+12];
	fma.rn.f32 	%f115, %f99, %f100, %f98;
	add.s32 	%r57, %r57, 4;
$L__BB2_11:
	setp.eq.s32 	%p13, %r19, 0;
	@%p13 bra 	$L__BB2_14;
	add.s32 	%r61, %r57, %r5;
	add.s32 	%r60, %r57, %r4;
	neg.s32 	%r59, %r19;
$L__BB2_13:
	.pragma "nounroll";
	mul.wide.s32 	%rd20, %r61, 4;
	add.s64 	%rd21, %rd1, %rd20;
	mul.wide.s32 	%rd22, %r60, 4;
	add.s64 	%rd23, %rd2, %rd22;
	ld.global.f32 	%f101, [%rd23];
	ld.global.f32 	%f102, [%rd21];
	fma.rn.f32 	%f115, %f101, %f102, %f115;
	add.s32 	%r61, %r61, 1;
	add.s32 	%r60, %r60, 1;
	add.s32 	%r59, %r59, 1;
	setp.ne.s32 	%p14, %r59, 0;
	@%p14 bra 	$L__BB2_13;
$L__BB2_14:
	cvta.to.global.u64 	%rd24, %rd3;
	mul.wide.s32 	%rd25, %r1, 4;
	add.s64 	%rd26, %rd24, %rd25;
	ld.global.f32 	%f103, [%rd26];
	add.f32 	%f104, %f115, %f103;
	shl.b32 	%r50, %r39, 7;
	add.s32 	%r51, %r50, %r3;
	mad.lo.s32 	%r52, %r51, %r31, %r1;
	cvta.to.global.u64 	%rd27, %rd5;
	mul.wide.s32 	%rd28, %r52, 4;
	add.s64 	%rd29, %rd27, %rd28;
	st.global.f32 	[%rd29], %f104;
	setp.gt.f32 	%p15, %f104, 0f00000000;
	selp.f32 	%f105, 0f3F800000, 0f00000000, %p15;
	mul.f32 	%f106, %f104, %f105;
	cvta.to.global.u64 	%rd30, %rd4;
	add.s64 	%rd31, %rd30, %rd28;
	st.global.f32 	[%rd31], %f106;
$L__BB2_15:
	ret;

}
	// .globl	_Z25get_neuron_output_sigmoidPKfS0_S0_PfS1_ii
.visible .entry _Z25get_neuron_output_sigmoidPKfS0_S0_PfS1_ii(
	.param .u64 .ptr .align 1 _Z25get_neuron_output_sigmoidPKfS0_S0_PfS1_ii_param_0,
	.param .u64 .ptr .align 1 _Z25get_neuron_output_sigmoidPKfS0_S0_PfS1_ii_param_1,
	.param .u64 .ptr .align 1 _Z25get_neuron_output_sigmoidPKfS0_S0_PfS1_ii_param_2,
	.param .u64 .ptr .align 1 _Z25get_neuron_output_sigmoidPKfS0_S0_PfS1_ii_param_3,
	.param .u64 .ptr .align 1 _Z25get_neuron_output_sigmoidPKfS0_S0_PfS1_ii_param_4,
	.param .u32 _Z25get_neuron_output_sigmoidPKfS0_S0_PfS1_ii_param_5,
	.param .u32 _Z25get_neuron_output_sigmoidPKfS0_S0_PfS1_ii_param_6
)
{
	.reg .pred 	%p<15>;
	.reg .b32 	%r<64>;
	.reg .b32 	%f<127>;
	.reg .b64 	%rd<32>;

	ld.param.u64 	%rd6, [_Z25get_neuron_output_sigmoidPKfS0_S0_PfS1_ii_param_0];
	ld.param.u64 	%rd7, [_Z25get_neuron_output_sigmoidPKfS0_S0_PfS1_ii_param_1];
	ld.param.u64 	%rd3, [_Z25get_neuron_output_sigmoidPKfS0_S0_PfS1_ii_param_2];
	ld.param.u64 	%rd4, [_Z25get_neuron_output_sigmoidPKfS0_S0_PfS1_ii_param_3];
	ld.param.u64 	%rd5, [_Z25get_neuron_output_sigmoidPKfS0_S0_PfS1_ii_param_4];
	ld.param.u32 	%r31, [_Z25get_neuron_output_sigmoidPKfS0_S0_PfS1_ii_param_5];
	ld.param.u32 	%r32, [_Z25get_neuron_output_sigmoidPKfS0_S0_PfS1_ii_param_6];
	cvta.to.global.u64 	%rd1, %rd7;
	cvta.to.global.u64 	%rd2, %rd6;
	mov.u32 	%r33, %ctaid.x;
	mov.u32 	%r34, %ntid.x;
	mov.u32 	%r35, %tid.x;
	mad.lo.s32 	%r1, %r33, %r34, %r35;
	mov.u32 	%r36, %ctaid.y;
	mov.u32 	%r37, %ntid.y;
	mov.u32 	%r38, %tid.y;
	mad.lo.s32 	%r39, %r36, %r37, %r38;
	mov.u32 	%r40, %ctaid.z;
	mov.u32 	%r41, %ntid.z;
	mov.u32 	%r42, %tid.z;
	mad.lo.s32 	%r3, %r40, %r41, %r42;
	setp.ge.s32 	%p1, %r1, %r31;
	setp.gt.u32 	%p2, %r39, 1023;
	setp.gt.u32 	%p3, %r3, 127;
	or.pred  	%p4, %p2, %p3;
	or.pred  	%p5, %p4, %p1;
	@%p5 bra 	$L__BB3_15;
	setp.lt.s32 	%p6, %r32, 1;
	mov.f32 	%f126, 0f00000000;
	@%p6 bra 	$L__BB3_14;
	shl.b32 	%r44, %r39, 7;
	add.s32 	%r45, %r44, %r3;
	mul.lo.s32 	%r4, %r45, %r32;
	mul.lo.s32 	%r5, %r32, %r1;
	and.b32  	%r6, %r32, 15;
	setp.lt.u32 	%p7, %r32, 16;
	mov.f32 	%f126, 0f00000000;
	mov.b32 	%r59, 0;
	@%p7 bra 	$L__BB3_5;
	and.b32  	%r59, %r32, 2147483632;
	neg.s32 	%r57, %r59;
	mov.f32 	%f126, 0f00000000;
	mov.u32 	%r55, %r5;
	mov.u32 	%r56, %r4;
$L__BB3_4:
	.pragma "nounroll";
	mul.wide.s32 	%rd8, %r56, 4;
	add.s64 	%rd9, %rd2, %rd8;
	mul.wide.s32 	%rd10, %r55, 4;
	add.s64 	%rd11, %rd1, %rd10;
	ld.global.f32 	%f18, [%rd9];
	ld.global.f32 	%f19, [%rd11];
	fma.rn.f32 	%f20, %f18, %f19, %f126;
	ld.global.f32 	%f21, [%rd9+4];
	ld.global.f32 	%f22, [%rd11+4];
	fma.rn.f32 	%f23, %f21, %f22, %f20;
	ld.global.f32 	%f24, [%rd9+8];
	ld.global.f32 	%f25, [%rd11+8];
	fma.rn.f32 	%f26, %f24, %f25, %f23;
	ld.global.f32 	%f27, [%rd9+12];
	ld.global.f32 	%f28, [%rd11+12];
	fma.rn.f32 	%f29, %f27, %f28, %f26;
	ld.global.f32 	%f30, [%rd9+16];
	ld.global.f32 	%f31, [%rd11+16];
	fma.rn.f32 	%f32, %f30, %f31, %f29;
	ld.global.f32 	%f33, [%rd9+20];
	ld.global.f32 	%f34, [%rd11+20];
	fma.rn.f32 	%f35, %f33, %f34, %f32;
	ld.global.f32 	%f36, [%rd9+24];
	ld.global.f32 	%f37, [%rd11+24];
	fma.rn.f32 	%f38, %f36, %f37, %f35;
	ld.global.f32 	%f39, [%rd9+28];
	ld.global.f32 	%f40, [%rd11+28];
	fma.rn.f32 	%f41, %f39, %f40, %f38;
	ld.global.f32 	%f42, [%rd9+32];
	ld.global.f32 	%f43, [%rd11+32];
	fma.rn.f32 	%f44, %f42, %f43, %f41;
	ld.global.f32 	%f45, [%rd9+36];
	ld.global.f32 	%f46, [%rd11+36];
	fma.rn.f32 	%f47, %f45, %f46, %f44;
	ld.global.f32 	%f48, [%rd9+40];
	ld.global.f32 	%f49, [%rd11+40];
	fma.rn.f32 	%f50, %f48, %f49, %f47;
	ld.global.f32 	%f51, [%rd9+44];
	ld.global.f32 	%f52, [%rd11+44];
	fma.rn.f32 	%f53, %f51, %f52, %f50;
	ld.global.f32 	%f54, [%rd9+48];
	ld.global.f32 	%f55, [%rd11+48];
	fma.rn.f32 	%f56, %f54, %f55, %f53;
	ld.global.f32 	%f57, [%rd9+52];
	ld.global.f32 	%f58, [%rd11+52];
	fma.rn.f32 	%f59, %f57, %f58, %f56;
	ld.global.f32 	%f60, [%rd9+56];
	ld.global.f32 	%f61, [%rd11+56];
	fma.rn.f32 	%f62, %f60, %f61, %f59;
	ld.global.f32 	%f63, [%rd9+60];
	ld.global.f32 	%f64, [%rd11+60];
	fma.rn.f32 	%f126, %f63, %f64, %f62;
	add.s32 	%r57, %r57, 16;
	add.s32 	%r56, %r56, 16;
	add.s32 	%r55, %r55, 16;
	setp.ne.s32 	%p8, %r57, 0;
	@%p8 bra 	$L__BB3_4;
$L__BB3_5:
	setp.eq.s32 	%p9, %r6, 0;
	@%p9 bra 	$L__BB3_14;
	and.b32  	%r16, %r32, 7;
	setp.lt.u32 	%p10, %r6, 8;
	@%p10 bra 	$L__BB3_8;
	add.s32 	%r46, %r59, %r4;
	mul.wide.s32 	%rd12, %r46, 4;
	add.s64 	%rd13, %rd2, %rd12;
	ld.global.f32 	%f66, [%rd13];
	add.s32 	%r47, %r59, %r5;
	mul.wide.s32 	%rd14, %r47, 4;
	add.s64 	%rd15, %rd1, %rd14;
	ld.global.f32 	%f67, [%rd15];
	fma.rn.f32 	%f68, %f66, %f67, %f126;
	ld.global.f32 	%f69, [%rd13+4];
	ld.global.f32 	%f70, [%rd15+4];
	fma.rn.f32 	%f71, %f69, %f70, %f68;
	ld.global.f32 	%f72, [%rd13+8];
	ld.global.f32 	%f73, [%rd15+8];
	fma.rn.f32 	%f74, %f72, %f73, %f71;
	ld.global.f32 	%f75, [%rd13+12];
	ld.global.f32 	%f76, [%rd15+12];
	fma.rn.f32 	%f77, %f75, %f76, %f74;
	ld.global.f32 	%f78, [%rd13+16];
	ld.global.f32 	%f79, [%rd15+16];
	fma.rn.f32 	%f80, %f78, %f79, %f77;
	ld.global.f32 	%f81, [%rd13+20];
	ld.global.f32 	%f82, [%rd15+20];
	fma.rn.f32 	%f83, %f81, %f82, %f80;
	ld.global.f32 	%f84, [%rd13+24];
	ld.global.f32 	%f85, [%rd15+24];
	fma.rn.f32 	%f86, %f84, %f85, %f83;
	ld.global.f32 	%f87, [%rd13+28];
	ld.global.f32 	%f88, [%rd15+28];
	fma.rn.f32 	%f126, %f87, %f88, %f86;
	add.s32 	%r59, %r59, 8;
$L__BB3_8:
	setp.eq.s32 	%p11, %r16, 0;
	@%p11 bra 	$L__BB3_14;
	and.b32  	%r19, %r32, 3;
	setp.lt.u32 	%p12, %r16, 4;
	@%p12 bra 	$L__BB3_11;
	add.s32 	%r48, %r59, %r4;
	mul.wide.s32 	%rd16, %r48, 4;
	add.s64 	%rd17, %rd2, %rd16;
	ld.global.f32 	%f90, [%rd17];
	add.s32 	%r49, %r59, %r5;
	mul.wide.s32 	%rd18, %r49, 4;
	add.s64 	%rd19, %rd1, %rd18;
	ld.global.f32 	%f91, [%rd19];
	fma.rn.f32 	%f92, %f90, %f91, %f126;
	ld.global.f32 	%f93, [%rd17+4];
	ld.global.f32 	%f94, [%rd19+4];
	fma.rn.f32 	%f95, %f93, %f94, %f92;
	ld.global.f32 	%f96, [%rd17+8];
	ld.global.f32 	%f97, [%rd19+8];
	fma.rn.f32 	%f98, %f96, %f97, %f95;
	ld.global.f32 	%f99, [%rd17+12];
	ld.global.f32 	%f100, [%rd19+12];
	fma.rn.f32 	%f126, %f99, %f100, %f98;
	add.s32 	%r59, %r59, 4;
$L__BB3_11:
	setp.eq.s32 	%p13, %r19, 0;
	@%p13 bra 	$L__BB3_14;
	add.s32 	%r63, %r59, %r5;
	add.s32 	%r62, %r59, %r4;
	neg.s32 	%r61, %r19;
$L__BB3_13:
	.pragma "nounroll";
	mul.wide.s32 	%rd20, %r63, 4;
	add.s64 	%rd21, %rd1, %rd20;
	mul.wide.s32 	%rd22, %r62, 4;
	add.s64 	%rd23, %rd2, %rd22;
	ld.global.f32 	%f101, [%rd23];
	ld.global.f32 	%f102, [%rd21];
	fma.rn.f32 	%f126, %f101, %f102, %f126;
	add.s32 	%r63, %r63, 1;
	add.s32 	%r62, %r62, 1;
	add.s32 	%r61, %r61, 1;
	setp.ne.s32 	%p14, %r61, 0;
	@%p14 bra 	$L__BB3_13;
$L__BB3_14:
	cvta.to.global.u64 	%rd24, %rd3;
	mul.wide.s32 	%rd25, %r1, 4;
	add.s64 	%rd26, %rd24, %rd25;
	ld.global.f32 	%f103, [%rd26];
	add.f32 	%f104, %f126, %f103;
	shl.b32 	%r50, %r39, 7;
	add.s32 	%r51, %r50, %r3;
	mad.lo.s32 	%r52, %r51, %r31, %r1;
	cvta.to.global.u64 	%rd27, %rd5;
	mul.wide.s32 	%rd28, %r52, 4;
	add.s64 	%rd29, %rd27, %rd28;
	st.global.f32 	[%rd29], %f104;
	fma.rn.f32 	%f105, %f104, 0fBBBB989D, 0f3F000000;
	cvt.sat.f32.f32 	%f106, %f105;
	mov.f32 	%f107, 0f4B400001;
	mov.f32 	%f108, 0f437C0000;
	fma.rm.f32 	%f109, %f106, %f108, %f107;
	add.f32 	%f110, %f109, 0fCB40007F;
	neg.f32 	%f111, %f110;
	fma.rn.f32 	%f112, %f104, 0fBFB8AA3B, %f111;
	fma.rn.f32 	%f113, %f104, 0fB2A57060, %f112;
	mov.b32 	%r53, %f109;
	shl.b32 	%r54, %r53, 23;
	mov.b32 	%f114, %r54;
	ex2.approx.ftz.f32 	%f115, %f113;
	fma.rn.f32 	%f116, %f115, %f114, 0f3F800000;
	rcp.rn.f32 	%f117, %f116;
	cvta.to.global.u64 	%rd30, %rd4;
	add.s64 	%rd31, %rd30, %rd28;
	st.global.f32 	[%rd31], %f117;
$L__BB3_15:
	ret;

}
	// .globl	_Z27get_neuron_output_soft_plusPKfS0_S0_PfS1_ii
.visible .entry _Z27get_neuron_output_soft_plusPKfS0_S0_PfS1_ii(
	.param .u64 .ptr .align 1 _Z27get_neuron_output_soft_plusPKfS0_S0_PfS1_ii_param_0,
	.param .u64 .ptr .align 1 _Z27get_neuron_output_soft_plusPKfS0_S0_PfS1_ii_param_1,
	.param .u64 .ptr .align 1 _Z27get_neuron_output_soft_plusPKfS0_S0_PfS1_ii_param_2,
	.param .u64 .ptr .align 1 _Z27get_neuron_output_soft_plusPKfS0_S0_PfS1_ii_param_3,
	.param .u64 .ptr .align 1 _Z27get_neuron_output_soft_plusPKfS0_S0_PfS1_ii_param_4,
	.param .u32 _Z27get_neuron_output_soft_plusPKfS0_S0_PfS1_ii_param_5,
	.param .u32 _Z27get_neuron_output_soft_plusPKfS0_S0_PfS1_ii_param_6
)
{
	.reg .pred 	%p<18>;
	.reg .b32 	%r<68>;
	.reg .b32 	%f<147>;
	.reg .b64 	%rd<32>;

	ld.param.u64 	%rd6, [_Z27get_neuron_output_soft_plusPKfS0_S0_PfS1_ii_param_0];
	ld.param.u64 	%rd7, [_Z27get_neuron_output_soft_plusPKfS0_S0_PfS1_ii_param_1];
	ld.param.u64 	%rd3, [_Z27get_neuron_output_soft_plusPKfS0_S0_PfS1_ii_param_2];
	ld.param.u64 	%rd4, [_Z27get_neuron_output_soft_plusPKfS0_S0_PfS1_ii_param_3];
	ld.param.u64 	%rd5, [_Z27get_neuron_output_soft_plusPKfS0_S0_PfS1_ii_param_4];
	ld.param.u32 	%r31, [_Z27get_neuron_output_soft_plusPKfS0_S0_PfS1_ii_param_5];
	ld.param.u32 	%r32, [_Z27get_neuron_output_soft_plusPKfS0_S0_PfS1_ii_param_6];
	cvta.to.global.u64 	%rd1, %rd7;
	cvta.to.global.u64 	%rd2, %rd6;
	mov.u32 	%r33, %ctaid.x;
	mov.u32 	%r34, %ntid.x;
	mov.u32 	%r35, %tid.x;
	mad.lo.s32 	%r1, %r33, %r34, %r35;
	mov.u32 	%r36, %ctaid.y;
	mov.u32 	%r37, %ntid.y;
	mov.u32 	%r38, %tid.y;
	mad.lo.s32 	%r39, %r36, %r37, %r38;
	mov.u32 	%r40, %ctaid.z;
	mov.u32 	%r41, %ntid.z;
	mov.u32 	%r42, %tid.z;
	mad.lo.s32 	%r3, %r40, %r41, %r42;
	setp.ge.s32 	%p1, %r1, %r31;
	setp.gt.u32 	%p2, %r39, 1023;
	setp.gt.u32 	%p3, %r3, 127;
	or.pred  	%p4, %p2, %p3;
	or.pred  	%p5, %p4, %p1;
	@%p5 bra 	$L__BB4_15;
	setp.lt.s32 	%p6, %r32, 1;
	mov.f32 	%f146, 0f00000000;
	@%p6 bra 	$L__BB4_14;
	shl.b32 	%r44, %r39, 7;
	add.s32 	%r45, %r44, %r3;
	mul.lo.s32 	%r4, %r45, %r32;
	mul.lo.s32 	%r5, %r32, %r1;
	and.b32  	%r6, %r32, 15;
	setp.lt.u32 	%p7, %r32, 16;
	mov.f32 	%f146, 0f00000000;
	mov.b32 	%r63, 0;
	@%p7 bra 	$L__BB4_5;
	and.b32  	%r63, %r32, 2147483632;
	neg.s32 	%r61, %r63;
	mov.f32 	%f146, 0f00000000;
	mov.u32 	%r59, %r5;
	mov.u32 	%r60, %r4;
$L__BB4_4:
	.pragma "nounroll";
	mul.wide.s32 	%rd8, %r60, 4;
	add.s64 	%rd9, %rd2, %rd8;
	mul.wide.s32 	%rd10, %r59, 4;
	add.s64 	%rd11, %rd1, %rd10;
	ld.global.f32 	%f18, [%rd9];
	ld.global.f32 	%f19, [%rd11];
	fma.rn.f32 	%f20, %f18, %f19, %f146;
	ld.global.f32 	%f21, [%rd9+4];
	ld.global.f32 	%f22, [%rd11+4];
	fma.rn.f32 	%f23, %f21, %f22, %f20;
	ld.global.f32 	%f24, [%rd9+8];
	ld.global.f32 	%f25, [%rd11+8];
	fma.rn.f32 	%f26, %f24, %f25, %f23;
	ld.global.f32 	%f27, [%rd9+12];
	ld.global.f32 	%f28, [%rd11+12];
	fma.rn.f32 	%f29, %f27, %f28, %f26;
	ld.global.f32 	%f30, [%rd9+16];
	ld.global.f32 	%f31, [%rd11+16];
	fma.rn.f32 	%f32, %f30, %f31, %f29;
	ld.global.f32 	%f33, [%rd9+20];
	ld.global.f32 	%f34, [%rd11+20];
	fma.rn.f32 	%f35, %f33, %f34, %f32;
	ld.global.f32 	%f36, [%rd9+24];
	ld.global.f32 	%f37, [%rd11+24];
	fma.rn.f32 	%f38, %f36, %f37, %f35;
	ld.global.f32 	%f39, [%rd9+28];
	ld.global.f32 	%f40, [%rd11+28];
	fma.rn.f32 	%f41, %f39, %f40, %f38;
	ld.global.f32 	%f42, [%rd9+32];
	ld.global.f32 	%f43, [%rd11+32];
	fma.rn.f32 	%f44, %f42, %f43, %f41;
	ld.global.f32 	%f45, [%rd9+36];
	ld.global.f32 	%f46, [%rd11+36];
	fma.rn.f32 	%f47, %f45, %f46, %f44;
	ld.global.f32 	%f48, [%rd9+40];
	ld.global.f32 	%f49, [%rd11+40];
	fma.rn.f32 	%f50, %f48, %f49, %f47;
	ld.global.f32 	%f51, [%rd9+44];
	ld.global.f32 	%f52, [%rd11+44];
	fma.rn.f32 	%f53, %f51, %f52, %f50;
	ld.global.f32 	%f54, [%rd9+48];
	ld.global.f32 	%f55, [%rd11+48];
	fma.rn.f32 	%f56, %f54, %f55, %f53;
	ld.global.f32 	%f57, [%rd9+52];
	ld.global.f32 	%f58, [%rd11+52];
	fma.rn.f32 	%f59, %f57, %f58, %f56;
	ld.global.f32 	%f60, [%rd9+56];
	ld.global.f32 	%f61, [%rd11+56];
	fma.rn.f32 	%f62, %f60, %f61, %f59;
	ld.global.f32 	%f63, [%rd9+60];
	ld.global.f32 	%f64, [%rd11+60];
	fma.rn.f32 	%f146, %f63, %f64, %f62;
	add.s32 	%r61, %r61, 16;
	add.s32 	%r60, %r60, 16;
	add.s32 	%r59, %r59, 16;
	setp.ne.s32 	%p8, %r61, 0;
	@%p8 bra 	$L__BB4_4;
$L__BB4_5:
	setp.eq.s32 	%p9, %r6, 0;
	@%p9 bra 	$L__BB4_14;
	and.b32  	%r16, %r32, 7;
	setp.lt.u32 	%p10, %r6, 8;
	@%p10 bra 	$L__BB4_8;
	add.s32 	%r46, %r63, %r4;
	mul.wide.s32 	%rd12, %r46, 4;
	add.s64 	%rd13, %rd2, %rd12;
	ld.global.f32 	%f66, [%rd13];
	add.s32 	%r47, %r63, %r5;
	mul.wide.s32 	%rd14, %r47, 4;
	add.s64 	%rd15, %rd1, %rd14;
	ld.global.f32 	%f67, [%rd15];
	fma.rn.f32 	%f68, %f66, %f67, %f146;
	ld.global.f32 	%f69, [%rd13+4];
	ld.global.f32 	%f70, [%rd15+4];
	fma.rn.f32 	%f71, %f69, %f70, %f68;
	ld.global.f32 	%f72, [%rd13+8];
	ld.global.f32 	%f73, [%rd15+8];
	fma.rn.f32 	%f74, %f72, %f73, %f71;
	ld.global.f32 	%f75, [%rd13+12];
	ld.global.f32 	%f76, [%rd15+12];
	fma.rn.f32 	%f77, %f75, %f76, %f74;
	ld.global.f32 	%f78, [%rd13+16];
	ld.global.f32 	%f79, [%rd15+16];
	fma.rn.f32 	%f80, %f78, %f79, %f77;
	ld.global.f32 	%f81, [%rd13+20];
	ld.global.f32 	%f82, [%rd15+20];
	fma.rn.f32 	%f83, %f81, %f82, %f80;
	ld.global.f32 	%f84, [%rd13+24];
	ld.global.f32 	%f85, [%rd15+24];
	fma.rn.f32 	%f86, %f84, %f85, %f83;
	ld.global.f32 	%f87, [%rd13+28];
	ld.global.f32 	%f88, [%rd15+28];
	fma.rn.f32 	%f146, %f87, %f88, %f86;
	add.s32 	%r63, %r63, 8;
$L__BB4_8:
	setp.eq.s32 	%p11, %r16, 0;
	@%p11 bra 	$L__BB4_14;
	and.b32  	%r19, %r32, 3;
	setp.lt.u32 	%p12, %r16, 4;
	@%p12 bra 	$L__BB4_11;
	add.s32 	%r48, %r63, %r4;
	mul.wide.s32 	%rd16, %r48, 4;
	add.s64 	%rd17, %rd2, %rd16;
	ld.global.f32 	%f90, [%rd17];
	add.s32 	%r49, %r63, %r5;
	mul.wide.s32 	%rd18, %r49, 4;
	add.s64 	%rd19, %rd1, %rd18;
	ld.global.f32 	%f91, [%rd19];
	fma.rn.f32 	%f92, %f90, %f91, %f146;
	ld.global.f32 	%f93, [%rd17+4];
	ld.global.f32 	%f94, [%rd19+4];
	fma.rn.f32 	%f95, %f93, %f94, %f92;
	ld.global.f32 	%f96, [%rd17+8];
	ld.global.f32 	%f97, [%rd19+8];
	fma.rn.f32 	%f98, %f96, %f97, %f95;
	ld.global.f32 	%f99, [%rd17+12];
	ld.global.f32 	%f100, [%rd19+12];
	fma.rn.f32 	%f146, %f99, %f100, %f98;
	add.s32 	%r63, %r63, 4;
$L__BB4_11:
	setp.eq.s32 	%p13, %r19, 0;
	@%p13 bra 	$L__BB4_14;
	add.s32 	%r67, %r63, %r5;
	add.s32 	%r66, %r63, %r4;
	neg.s32 	%r65, %r19;
$L__BB4_13:
	.pragma "nounroll";
	mul.wide.s32 	%rd20, %r67, 4;
	add.s64 	%rd21, %rd1, %rd20;
	mul.wide.s32 	%rd22, %r66, 4;
	add.s64 	%rd23, %rd2, %rd22;
	ld.global.f32 	%f101, [%rd23];
	ld.global.f32 	%f102, [%rd21];
	fma.rn.f32 	%f146, %f101, %f102, %f146;
	add.s32 	%r67, %r67, 1;
	add.s32 	%r66, %r66, 1;
	add.s32 	%r65, %r65, 1;
	setp.ne.s32 	%p14, %r65, 0;
	@%p14 bra 	$L__BB4_13;
$L__BB4_14:
	cvta.to.global.u64 	%rd24, %rd3;
	mul.wide.s32 	%rd25, %r1, 4;
	add.s64 	%rd26, %rd24, %rd25;
	ld.global.f32 	%f103, [%rd26];
	add.f32 	%f104, %f146, %f103;
	shl.b32 	%r50, %r39, 7;
	add.s32 	%r51, %r50, %r3;
	mad.lo.s32 	%r52, %r51, %r31, %r1;
	cvta.to.global.u64 	%rd27, %rd5;
	mul.wide.s32 	%rd28, %r52, 4;
	add.s64 	%rd29, %rd27, %rd28;
	st.global.f32 	[%rd29], %f104;
	fma.rn.f32 	%f105, %f104, 0f3BBB989D, 0f3F000000;
	cvt.sat.f32.f32 	%f106, %f105;
	mov.f32 	%f107, 0f4B400001;
	mov.f32 	%f108, 0f437C0000;
	fma.rm.f32 	%f109, %f106, %f108, %f107;
	add.f32 	%f110, %f109, 0fCB40007F;
	neg.f32 	%f111, %f110;
	fma.rn.f32 	%f112, %f104, 0f3FB8AA3B, %f111;
	fma.rn.f32 	%f113, %f104, 0f32A57060, %f112;
	mov.b32 	%r53, %f109;
	shl.b32 	%r54, %r53, 23;
	mov.b32 	%f114, %r54;
	ex2.approx.ftz.f32 	%f115, %f113;
	fma.rn.f32 	%f116, %f115, %f114, 0f3F800000;
	setp.lt.f32 	%p15, %f116, 0f00800000;
	mul.f32 	%f117, %f116, 0f4B000000;
	selp.f32 	%f118, %f117, %f116, %p15;
	selp.f32 	%f119, 0fC1B80000, 0f00000000, %p15;
	mov.b32 	%r55, %f118;
	add.s32 	%r56, %r55, -1059760811;
	and.b32  	%r57, %r56, -8388608;
	sub.s32 	%r58, %r55, %r57;
	mov.b32 	%f120, %r58;
	cvt.rn.f32.s32 	%f121, %r57;
	fma.rn.f32 	%f122, %f121, 0f34000000, %f119;
	add.f32 	%f123, %f120, 0fBF800000;
	fma.rn.f32 	%f124, %f123, 0fBE055027, 0f3E1039F6;
	fma.rn.f32 	%f125, %f124, %f123, 0fBDF8CDCC;
	fma.rn.f32 	%f126, %f125, %f123, 0f3E0F2955;
	fma.rn.f32 	%f127, %f126, %f123, 0fBE2AD8B9;
	fma.rn.f32 	%f128, %f127, %f123, 0f3E4CED0B;
	fma.rn.f32 	%f129, %f128, %f123, 0fBE7FFF22;
	fma.rn.f32 	%f130, %f129, %f123, 0f3EAAAA78;
	fma.rn.f32 	%f131, %f130, %f123, 0fBF000000;
	mul.f32 	%f132, %f123, %f131;
	fma.rn.f32 	%f133, %f132, %f123, %f123;
	fma.rn.f32 	%f134, %f122, 0f3F317218, %f133;
	setp.gt.u32 	%p16, %r55, 2139095039;
	fma.rn.f32 	%f135, %f118, 0f7F800000, 0f7F800000;
	selp.f32 	%f136, %f135, %f134, %p16;
	setp.eq.f32 	%p17, %f118, 0f00000000;
	selp.f32 	%f137, 0fFF800000, %f136, %p17;
	cvta.to.global.u64 	%rd30, %rd4;
	add.s64 	%rd31, %rd30, %rd28;
	st.global.f32 	[%rd31], %f137;
$L__BB4_15:
	ret;

}
	// .globl	_Z34get_neuron_output_conjoined_inputsPKfS0_S0_S0_PfS1_iii
.visible .entry _Z34get_neuron_output_conjoined_inputsPKfS0_S0_S0_PfS1_iii(
	.param .u64 .ptr .align 1 _Z34get_neuron_output_conjoined_inputsPKfS0_S0_S0_PfS1_iii_param_0,
	.param .u64 .ptr .align 1 _Z34get_neuron_output_conjoined_inputsPKfS0_S0_S0_PfS1_iii_param_1,
	.param .u64 .ptr .align 1 _Z34get_neuron_output_conjoined_inputsPKfS0_S0_S0_PfS1_iii_param_2,
	.param .u64 .ptr .align 1 _Z34get_neuron_output_conjoined_inputsPKfS0_S0_S0_PfS1_iii_param_3,
	.param .u64 .ptr .align 1 _Z34get_neuron_output_conjoined_inputsPKfS0_S0_S0_PfS1_iii_param_4,
	.param .u64 .ptr .align 1 _Z34get_neuron_output_conjoined_inputsPKfS0_S0_S0_PfS1_iii_param_5,
	.param .u32 _Z34get_neuron_output_conjoined_inputsPKfS0_S0_S0_PfS1_iii_param_6,
	.param .u32 _Z34get_neuron_output_conjoined_inputsPKfS0_S0_S0_PfS1_iii_param_7,
	.param .u32 _Z34get_neuron_output_conjoined_inputsPKfS0_S0_S0_PfS1_iii_param_8
)
{
	.reg .pred 	%p<25>;
	.reg .b32 	%r<110>;
	.reg .b32 	%f<224>;
	.reg .b64 	%rd<51>;

	ld.param.u64 	%rd7, [_Z34get_neuron_output_conjoined_inputsPKfS0_S0_S0_PfS1_iii_param_0];
	ld.param.u64 	%rd8, [_Z34get_neuron_output_conjoined_inputsPKfS0_S0_S0_PfS1_iii_param_1];
	ld.param.u64 	%rd9, [_Z34get_neuron_output_conjoined_inputsPKfS0_S0_S0_PfS1_iii_param_2];
	ld.param.u64 	%rd4, [_Z34get_neuron_output_conjoined_inputsPKfS0_S0_S0_PfS1_iii_param_3];
	ld.param.u64 	%rd5, [_Z34get_neuron_output_conjoined_inputsPKfS0_S0_S0_PfS1_iii_param_4];
	ld.param.u32 	%r59, [_Z34get_neuron_output_conjoined_inputsPKfS0_S0_S0_PfS1_iii_param_6];
	ld.param.u32 	%r60, [_Z34get_neuron_output_conjoined_inputsPKfS0_S0_S0_PfS1_iii_param_7];
	ld.param.u32 	%r61, [_Z34get_neuron_output_conjoined_inputsPKfS0_S0_S0_PfS1_iii_param_8];
	cvta.to.global.u64 	%rd1, %rd7;
	cvta.to.global.u64 	%rd2, %rd9;
	cvta.to.global.u64 	%rd3, %rd8;
	mov.u32 	%r62, %ctaid.x;
	mov.u32 	%r63, %ntid.x;
	mov.u32 	%r64, %tid.x;
	mad.lo.s32 	%r1, %r62, %r63, %r64;
	mov.u32 	%r65, %ctaid.y;
	mov.u32 	%r66, %ntid.y;
	mov.u32 	%r67, %tid.y;
	mad.lo.s32 	%r68, %r65, %r66, %r67;
	mov.u32 	%r69, %ctaid.z;
	mov.u32 	%r70, %ntid.z;
	mov.u32 	%r71, %tid.z;
	mad.lo.s32 	%r3, %r69, %r70, %r71;
	setp.ge.s32 	%p1, %r1, %r59;
	setp.gt.u32 	%p2, %r68, 1023;
	setp.gt.u32 	%p3, %r3, 127;
	or.pred  	%p4, %p2, %p3;
	or.pred  	%p5, %p4, %p1;
	@%p5 bra 	$L__BB5_28;
	setp.lt.s32 	%p6, %r60, 1;
	mov.f32 	%f223, 0f00000000;
	@%p6 bra 	$L__BB5_14;
	shl.b32 	%r73, %r68, 7;
	add.s32 	%r74, %r73, %r3;
	mul.lo.s32 	%r4, %r74, %r60;
	add.s32 	%r75, %r61, %r60;
	mul.lo.s32 	%r5, %r75, %r1;
	and.b32  	%r6, %r60, 15;
	setp.lt.u32 	%p7, %r60, 16;
	mov.f32 	%f223, 0f00000000;
	mov.b32 	%r92, 0;
	@%p7 bra 	$L__BB5_5;
	and.b32  	%r92, %r60, 2147483632;
	neg.s32 	%r100, %r92;
	mov.f32 	%f223, 0f00000000;
	mov.u32 	%r98, %r5;
	mov.u32 	%r99, %r4;
$L__BB5_4:
	.pragma "nounroll";
	mul.wide.s32 	%rd10, %r99, 4;
	add.s64 	%rd11, %rd1, %rd10;
	mul.wide.s32 	%rd12, %r98, 4;
	add.s64 	%rd13, %rd2, %rd12;
	ld.global.f32 	%f31, [%rd11];
	ld.global.f32 	%f32, [%rd13];
	fma.rn.f32 	%f33, %f31, %f32, %f223;
	ld.global.f32 	%f34, [%rd11+4];
	ld.global.f32 	%f35, [%rd13+4];
	fma.rn.f32 	%f36, %f34, %f35, %f33;
	ld.global.f32 	%f37, [%rd11+8];
	ld.global.f32 	%f38, [%rd13+8];
	fma.rn.f32 	%f39, %f37, %f38, %f36;
	ld.global.f32 	%f40, [%rd11+12];
	ld.global.f32 	%f41, [%rd13+12];
	fma.rn.f32 	%f42, %f40, %f41, %f39;
	ld.global.f32 	%f43, [%rd11+16];
	ld.global.f32 	%f44, [%rd13+16];
	fma.rn.f32 	%f45, %f43, %f44, %f42;
	ld.global.f32 	%f46, [%rd11+20];
	ld.global.f32 	%f47, [%rd13+20];
	fma.rn.f32 	%f48, %f46, %f47, %f45;
	ld.global.f32 	%f49, [%rd11+24];
	ld.global.f32 	%f50, [%rd13+24];
	fma.rn.f32 	%f51, %f49, %f50, %f48;
	ld.global.f32 	%f52, [%rd11+28];
	ld.global.f32 	%f53, [%rd13+28];
	fma.rn.f32 	%f54, %f52, %f53, %f51;
	ld.global.f32 	%f55, [%rd11+32];
	ld.global.f32 	%f56, [%rd13+32];
	fma.rn.f32 	%f57, %f55, %f56, %f54;
	ld.global.f32 	%f58, [%rd11+36];
	ld.global.f32 	%f59, [%rd13+36];
	fma.rn.f32 	%f60, %f58, %f59, %f57;
	ld.global.f32 	%f61, [%rd11+40];
	ld.global.f32 	%f62, [%rd13+40];
	fma.rn.f32 	%f63, %f61, %f62, %f60;
	ld.global.f32 	%f64, [%rd11+44];
	ld.global.f32 	%f65, [%rd13+44];
	fma.rn.f32 	%f66, %f64, %f65, %f63;
	ld.global.f32 	%f67, [%rd11+48];
	ld.global.f32 	%f68, [%rd13+48];
	fma.rn.f32 	%f69, %f67, %f68, %f66;
	ld.global.f32 	%f70, [%rd11+52];
	ld.global.f32 	%f71, [%rd13+52];
	fma.rn.f32 	%f72, %f70, %f71, %f69;
	ld.global.f32 	%f73, [%rd11+56];
	ld.global.f32 	%f74, [%rd13+56];
	fma.rn.f32 	%f75, %f73, %f74, %f72;
	ld.global.f32 	%f76, [%rd11+60];
	ld.global.f32 	%f77, [%rd13+60];
	fma.rn.f32 	%f223, %f76, %f77, %f75;
	add.s32 	%r100, %r100, 16;
	add.s32 	%r99, %r99, 16;
	add.s32 	%r98, %r98, 16;
	setp.eq.s32 	%p8, %r100, 0;
	@%p8 bra 	$L__BB5_5;
	bra.uni 	$L__BB5_4;
$L__BB5_5:
	setp.eq.s32 	%p9, %r6, 0;
	@%p9 bra 	$L__BB5_14;
	and.b32  	%r10, %r60, 7;
	setp.lt.u32 	%p10, %r6, 8;
	@%p10 bra 	$L__BB5_8;
	add.s32 	%r76, %r92, %r4;
	mul.wide.s32 	%rd14, %r76, 4;
	add.s64 	%rd15, %rd1, %rd14;
	ld.global.f32 	%f79, [%rd15];
	add.s32 	%r77, %r92, %r5;
	mul.wide.s32 	%rd16, %r77, 4;
	add.s64 	%rd17, %rd2, %rd16;
	ld.global.f32 	%f80, [%rd17];
	fma.rn.f32 	%f81, %f79, %f80, %f223;
	ld.global.f32 	%f82, [%rd15+4];
	ld.global.f32 	%f83, [%rd17+4];
	fma.rn.f32 	%f84, %f82, %f83, %f81;
	ld.global.f32 	%f85, [%rd15+8];
	ld.global.f32 	%f86, [%rd17+8];
	fma.rn.f32 	%f87, %f85, %f86, %f84;
	ld.global.f32 	%f88, [%rd15+12];
	ld.global.f32 	%f89, [%rd17+12];
	fma.rn.f32 	%f90, %f88, %f89, %f87;
	ld.global.f32 	%f91, [%rd15+16];
	ld.global.f32 	%f92, [%rd17+16];
	fma.rn.f32 	%f93, %f91, %f92, %f90;
	ld.global.f32 	%f94, [%rd15+20];
	ld.global.f32 	%f95, [%rd17+20];
	fma.rn.f32 	%f96, %f94, %f95, %f93;
	ld.global.f32 	%f97, [%rd15+24];
	ld.global.f32 	%f98, [%rd17+24];
	fma.rn.f32 	%f99, %f97, %f98, %f96;
	ld.global.f32 	%f100, [%rd15+28];
	ld.global.f32 	%f101, [%rd17+28];
	fma.rn.f32 	%f223, %f100, %f101, %f99;
	add.s32 	%r92, %r92, 8;
$L__BB5_8:
	setp.eq.s32 	%p11, %r10, 0;
	@%p11 bra 	$L__BB5_14;
	and.b32  	%r13, %r60, 3;
	setp.lt.u32 	%p12, %r10, 4;
	@%p12 bra 	$L__BB5_11;
	add.s32 	%r78, %r92, %r4;
	mul.wide.s32 	%rd18, %r78, 4;
	add.s64 	%rd19, %rd1, %rd18;
	ld.global.f32 	%f103, [%rd19];
	add.s32 	%r79, %r92, %r5;
	mul.wide.s32 	%rd20, %r79, 4;
	add.s64 	%rd21, %rd2, %rd20;
	ld.global.f32 	%f104, [%rd21];
	fma.rn.f32 	%f105, %f103, %f104, %f223;
	ld.global.f32 	%f106, [%rd19+4];
	ld.global.f32 	%f107, [%rd21+4];
	fma.rn.f32 	%f108, %f106, %f107, %f105;
	ld.global.f32 	%f109, [%rd19+8];
	ld.global.f32 	%f110, [%rd21+8];
	fma.rn.f32 	%f111, %f109, %f110, %f108;
	ld.global.f32 	%f112, [%rd19+12];
	ld.global.f32 	%f113, [%rd21+12];
	fma.rn.f32 	%f223, %f112, %f113, %f111;
	add.s32 	%r92, %r92, 4;
$L__BB5_11:
	setp.eq.s32 	%p13, %r13, 0;
	@%p13 bra 	$L__BB5_14;
	add.s32 	%r97, %r92, %r5;
	add.s32 	%r96, %r92, %r4;
	neg.s32 	%r95, %r13;
$L__BB5_13:
	.pragma "nounroll";
	mul.wide.s32 	%rd22, %r97, 4;
	add.s64 	%rd23, %rd2, %rd22;
	mul.wide.s32 	%rd24, %r96, 4;
	add.s64 	%rd25, %rd1, %rd24;
	ld.global.f32 	%f114, [%rd25];
	ld.global.f32 	%f115, [%rd23];
	fma.rn.f32 	%f223, %f114, %f115, %f223;
	add.s32 	%r97, %r97, 1;
	add.s32 	%r96, %r96, 1;
	add.s32 	%r95, %r95, 1;
	setp.ne.s32 	%p14, %r95, 0;
	@%p14 bra 	$L__BB5_13;
$L__BB5_14:
	setp.lt.s32 	%p15, %r61, 1;
	@%p15 bra 	$L__BB5_27;
	shl.b32 	%r81, %r68, 7;
	add.s32 	%r82, %r81, %r3;
	mul.lo.s32 	%r25, %r82, %r61;
	add.s32 	%r83, %r61, %r60;
	mul.lo.s32 	%r26, %r83, %r1;
	add.s32 	%r27, %r26, %r60;
	and.b32  	%r28, %r61, 15;
	setp.lt.u32 	%p16, %r61, 16;
	mov.b32 	%r104, 0;
	@%p16 bra 	$L__BB5_18;
	and.b32  	%r104, %r61, 2147483632;
	neg.s32 	%r103, %r104;
	mov.u32 	%r101, %r27;
	mov.u32 	%r102, %r25;
$L__BB5_17:
	.pragma "nounroll";
	mul.wide.s32 	%rd26, %r102, 4;
	add.s64 	%rd27, %rd3, %rd26;
	mul.wide.s32 	%rd28, %r101, 4;
	add.s64 	%rd29, %rd2, %rd28;
	ld.global.f32 	%f117, [%rd27];
	ld.global.f32 	%f118, [%rd29];
	fma.rn.f32 	%f119, %f117, %f118, %f223;
	ld.global.f32 	%f120, [%rd27+4];
	ld.global.f32 	%f121, [%rd29+4];
	fma.rn.f32 	%f122, %f120, %f121, %f119;
	ld.global.f32 	%f123, [%rd27+8];
	ld.global.f32 	%f124, [%rd29+8];
	fma.rn.f32 	%f125, %f123, %f124, %f122;
	ld.global.f32 	%f126, [%rd27+12];
	ld.global.f32 	%f127, [%rd29+12];
	fma.rn.f32 	%f128, %f126, %f127, %f125;
	ld.global.f32 	%f129, [%rd27+16];
	ld.global.f32 	%f130, [%rd29+16];
	fma.rn.f32 	%f131, %f129, %f130, %f128;
	ld.global.f32 	%f132, [%rd27+20];
	ld.global.f32 	%f133, [%rd29+20];
	fma.rn.f32 	%f134, %f132, %f133, %f131;
	ld.global.f32 	%f135, [%rd27+24];
	ld.global.f32 	%f136, [%rd29+24];
	fma.rn.f32 	%f137, %f135, %f136, %f134;
	ld.global.f32 	%f138, [%rd27+28];
	ld.global.f32 	%f139, [%rd29+28];
	fma.rn.f32 	%f140, %f138, %f139, %f137;
	ld.global.f32 	%f141, [%rd27+32];
	ld.global.f32 	%f142, [%rd29+32];
	fma.rn.f32 	%f143, %f141, %f142, %f140;
	ld.global.f32 	%f144, [%rd27+36];
	ld.global.f32 	%f145, [%rd29+36];
	fma.rn.f32 	%f146, %f144, %f145, %f143;
	ld.global.f32 	%f147, [%rd27+40];
	ld.global.f32 	%f148, [%rd29+40];
	fma.rn.f32 	%f149, %f147, %f148, %f146;
	ld.global.f32 	%f150, [%rd27+44];
	ld.global.f32 	%f151, [%rd29+44];
	fma.rn.f32 	%f152, %f150, %f151, %f149;
	ld.global.f32 	%f153, [%rd27+48];
	ld.global.f32 	%f154, [%rd29+48];
	fma.rn.f32 	%f155, %f153, %f154, %f152;
	ld.global.f32 	%f156, [%rd27+52];
	ld.global.f32 	%f157, [%rd29+52];
	fma.rn.f32 	%f158, %f156, %f157, %f155;
	ld.global.f32 	%f159, [%rd27+56];
	ld.global.f32 	%f160, [%rd29+56];
	fma.rn.f32 	%f161, %f159, %f160, %f158;
	ld.global.f32 	%f162, [%rd27+60];
	ld.global.f32 	%f163, [%rd29+60];
	fma.rn.f32 	%f223, %f162, %f163, %f161;
	add.s32 	%r103, %r103, 16;
	add.s32 	%r102, %r102, 16;
	add.s32 	%r101, %r101, 16;
	setp.ne.s32 	%p17, %r103, 0;
	@%p17 bra 	$L__BB5_17;
$L__BB5_18:
	setp.eq.s32 	%p18, %r28, 0;
	@%p18 bra 	$L__BB5_27;
	and.b32  	%r44, %r61, 7;
	setp.lt.u32 	%p19, %r28, 8;
	@%p19 bra 	$L__BB5_21;
	add.s32 	%r84, %r104, %r25;
	mul.wide.s32 	%rd30, %r84, 4;
	add.s64 	%rd31, %rd3, %rd30;
	ld.global.f32 	%f165, [%rd31];
	add.s32 	%r85, %r27, %r104;
	mul.wide.s32 	%rd32, %r85, 4;
	add.s64 	%rd33, %rd2, %rd32;
	ld.global.f32 	%f166, [%rd33];
	fma.rn.f32 	%f167, %f165, %f166, %f223;
	ld.global.f32 	%f168, [%rd31+4];
	ld.global.f32 	%f169, [%rd33+4];
	fma.rn.f32 	%f170, %f168, %f169, %f167;
	ld.global.f32 	%f171, [%rd31+8];
	ld.global.f32 	%f172, [%rd33+8];
	fma.rn.f32 	%f173, %f171, %f172, %f170;
	ld.global.f32 	%f174, [%rd31+12];
	ld.global.f32 	%f175, [%rd33+12];
	fma.rn.f32 	%f176, %f174, %f175, %f173;
	ld.global.f32 	%f177, [%rd31+16];
	ld.global.f32 	%f178, [%rd33+16];
	fma.rn.f32 	%f179, %f177, %f178, %f176;
	ld.global.f32 	%f180, [%rd31+20];
	ld.global.f32 	%f181, [%rd33+20];
	fma.rn.f32 	%f182, %f180, %f181, %f179;
	ld.global.f32 	%f183, [%rd31+24];
	ld.global.f32 	%f184, [%rd33+24];
	fma.rn.f32 	%f185, %f183, %f184, %f182;
	ld.global.f32 	%f186, [%rd31+28];
	ld.global.f32 	%f187, [%rd33+28];
	fma.rn.f32 	%f223, %f186, %f187, %f185;
	add.s32 	%r104, %r104, 8;
$L__BB5_21:
	setp.eq.s32 	%p20, %r44, 0;
	@%p20 bra 	$L__BB5_27;
	and.b32  	%r47, %r61, 3;
	setp.lt.u32 	%p21, %r44, 4;
	@%p21 bra 	$L__BB5_24;
	add.s32 	%r86, %r104, %r25;
	mul.wide.s32 	%rd34, %r86, 4;
	add.s64 	%rd35, %rd3, %rd34;
	ld.global.f32 	%f189, [%rd35];
	add.s32 	%r87, %r27, %r104;
	mul.wide.s32 	%rd36, %r87, 4;
	add.s64 	%rd37, %rd2, %rd36;
	ld.global.f32 	%f190, [%rd37];
	fma.rn.f32 	%f191, %f189, %f190, %f223;
	ld.global.f32 	%f192, [%rd35+4];
	ld.global.f32 	%f193, [%rd37+4];
	fma.rn.f32 	%f194, %f192, %f193, %f191;
	ld.global.f32 	%f195, [%rd35+8];
	ld.global.f32 	%f196, [%rd37+8];
	fma.rn.f32 	%f197, %f195, %f196, %f194;
	ld.global.f32 	%f198, [%rd35+12];
	ld.global.f32 	%f199, [%rd37+12];
	fma.rn.f32 	%f223, %f198, %f199, %f197;
	add.s32 	%r104, %r104, 4;
$L__BB5_24:
	setp.eq.s32 	%p22, %r47, 0;
	@%p22 bra 	$L__BB5_27;
	add.s32 	%r88, %r104, %r60;
	add.s32 	%r109, %r88, %r26;
	add.s32 	%r108, %r104, %r25;
	neg.s32 	%r107, %r47;
$L__BB5_26:
	.pragma "nounroll";
	mul.wide.s32 	%rd38, %r109, 4;
	add.s64 	%rd39, %rd2, %rd38;
	mul.wide.s32 	%rd40, %r108, 4;
	add.s64 	%rd41, %rd3, %rd40;
	ld.global.f32 	%f200, [%rd41];
	ld.global.f32 	%f201, [%rd39];
	fma.rn.f32 	%f223, %f200, %f201, %f223;
	add.s32 	%r109, %r109, 1;
	add.s32 	%r108, %r108, 1;
	add.s32 	%r107, %r107, 1;
	setp.ne.s32 	%p23, %r107, 0;
	@%p23 bra 	$L__BB5_26;
$L__BB5_27:
	ld.param.u64 	%rd50, [_Z34get_neuron_output_conjoined_inputsPKfS0_S0_S0_PfS1_iii_param_5];
	cvta.to.global.u64 	%rd42, %rd4;
	mul.wide.s32 	%rd43, %r1, 4;
	add.s64 	%rd44, %rd42, %rd43;
	ld.global.f32 	%f202, [%rd44];
	add.f32 	%f203, %f223, %f202;
	shl.b32 	%r89, %r68, 7;
	add.s32 	%r90, %r89, %r3;
	mad.lo.s32 	%r91, %r90, %r59, %r1;
	cvta.to.global.u64 	%rd45, %rd50;
	mul.wide.s32 	%rd46, %r91, 4;
	add.s64 	%rd47, %rd45, %rd46;
	st.global.f32 	[%rd47], %f203;
	setp.gt.f32 	%p24, %f203, 0f00000000;
	selp.f32 	%f204, 0f3F800000, 0f00000000, %p24;
	mul.f32 	%f205, %f203, %f204;
	cvta.to.global.u64 	%rd48, %rd5;
	add.s64 	%rd49, %rd48, %rd46;
	st.global.f32 	[%rd49], %f205;
$L__BB5_28:
	ret;

}
	// .globl	_Z20backpropagate_neuronPKfS0_S0_S0_PfS1_S1_ii
.visible .entry _Z20backpropagate_neuronPKfS0_S0_S0_PfS1_S1_ii(
	.param .u64 .ptr .align 1 _Z20backpropagate_neuronPKfS0_S0_S0_PfS1_S1_ii_param_0,
	.param .u64 .ptr .align 1 _Z20backpropagate_neuronPKfS0_S0_S0_PfS1_S1_ii_param_1,
	.param .u64 .ptr .align 1 _Z20backpropagate_neuronPKfS0_S0_S0_PfS1_S1_ii_param_2,
	.param .u64 .ptr .align 1 _Z20backpropagate_neuronPKfS0_S0_S0_PfS1_S1_ii_param_3,
	.param .u64 .ptr .align 1 _Z20backpropagate_neuronPKfS0_S0_S0_PfS1_S1_ii_param_4,
	.param .u64 .ptr .align 1 _Z20backpropagate_neuronPKfS0_S0_S0_PfS1_S1_ii_param_5,
	.param .u64 .ptr .align 1 _Z20backpropagate_neuronPKfS0_S0_S0_PfS1_S1_ii_param_6,
	.param .u32 _Z20backpropagate_neuronPKfS0_S0_S0_PfS1_S1_ii_param_7,
	.param .u32 _Z20backpropagate_neuronPKfS0_S0_S0_PfS1_S1_ii_param_8
)
{
	.reg .pred 	%p<16>;
	.reg .b32 	%r<103>;
	.reg .b32 	%f<126>;
	.reg .b64 	%rd<111>;

	ld.param.u64 	%rd8, [_Z20backpropagate_neuronPKfS0_S0_S0_PfS1_S1_ii_param_0];
	ld.param.u64 	%rd9, [_Z20backpropagate_neuronPKfS0_S0_S0_PfS1_S1_ii_param_1];
	ld.param.u64 	%rd5, [_Z20backpropagate_neuronPKfS0_S0_S0_PfS1_S1_ii_param_2];
	ld.param.u64 	%rd6, [_Z20backpropagate_neuronPKfS0_S0_S0_PfS1_S1_ii_param_3];
	ld.param.u64 	%rd10, [_Z20backpropagate_neuronPKfS0_S0_S0_PfS1_S1_ii_param_4];
	ld.param.u64 	%rd11, [_Z20backpropagate_neuronPKfS0_S0_S0_PfS1_S1_ii_param_5];
	ld.param.u32 	%r22, [_Z20backpropagate_neuronPKfS0_S0_S0_PfS1_S1_ii_param_7];
	ld.param.u32 	%r23, [_Z20backpropagate_neuronPKfS0_S0_S0_PfS1_S1_ii_param_8];
	cvta.to.global.u64 	%rd1, %rd10;
	cvta.to.global.u64 	%rd2, %rd11;
	cvta.to.global.u64 	%rd3, %rd9;
	cvta.to.global.u64 	%rd4, %rd8;
	mov.u32 	%r24, %ctaid.x;
	mov.u32 	%r25, %ntid.x;
	mov.u32 	%r26, %tid.x;
	mad.lo.s32 	%r1, %r24, %r25, %r26;
	mov.u32 	%r27, %ctaid.y;
	mov.u32 	%r28, %ntid.y;
	mov.u32 	%r29, %tid.y;
	mad.lo.s32 	%r30, %r27, %r28, %r29;
	mov.u32 	%r31, %ctaid.z;
	mov.u32 	%r32, %ntid.z;
	mov.u32 	%r33, %tid.z;
	mad.lo.s32 	%r3, %r31, %r32, %r33;
	setp.ge.s32 	%p1, %r1, %r22;
	setp.gt.u32 	%p2, %r30, 1023;
	setp.gt.u32 	%p3, %r3, 127;
	or.pred  	%p4, %p2, %p3;
	or.pred  	%p5, %p4, %p1;
	@%p5 bra 	$L__BB6_14;
	cvta.to.global.u64 	%rd12, %rd6;
	cvta.to.global.u64 	%rd13, %rd5;
	shl.b32 	%r34, %r30, 7;
	add.s32 	%r4, %r34, %r3;
	mad.lo.s32 	%r35, %r4, %r22, %r1;
	mul.wide.s32 	%rd14, %r35, 4;
	add.s64 	%rd15, %rd12, %rd14;
	ld.global.f32 	%f1, [%rd15];
	add.s64 	%rd16, %rd13, %rd14;
	ld.global.f32 	%f3, [%rd16];
	setp.gt.f32 	%p6, %f3, 0f00000000;
	selp.f32 	%f2, 0f3F800000, 0f00000000, %p6;
	rem.s32 	%r5, %r4, %r23;
	setp.lt.s32 	%p7, %r23, 1;
	@%p7 bra 	$L__BB6_13;
	mul.lo.s32 	%r6, %r4, %r23;
	mul.lo.s32 	%r7, %r23, %r1;
	and.b32  	%r8, %r23, 7;
	setp.lt.u32 	%p8, %r23, 8;
	mov.b32 	%r101, 0;
	@%p8 bra 	$L__BB6_5;
	and.b32  	%r37, %r23, 2147483640;
	neg.s32 	%r99, %r37;
	add.s32 	%r98, %r5, 3;
$L__BB6_4:
	.pragma "nounroll";
	and.b32  	%r101, %r23, 2147483640;
	add.s32 	%r38, %r98, -3;
	rem.u32 	%r39, %r38, %r23;
	add.s32 	%r40, %r39, %r6;
	mul.wide.s32 	%rd17, %r40, 4;
	add.s64 	%rd18, %rd4, %rd17;
	ld.global.f32 	%f4, [%rd18];
	add.s32 	%r41, %r39, %r7;
	mul.wide.s32 	%rd19, %r41, 4;
	add.s64 	%rd20, %rd3, %rd19;
	ld.global.f32 	%f5, [%rd20];
	add.s64 	%rd21, %rd2, %rd19;
	mul.f32 	%f6, %f1, %f4;
	mul.f32 	%f7, %f6, %f2;
	atom.global.add.f32 	%f8, [%rd21], %f7;
	add.s64 	%rd22, %rd1, %rd17;
	mul.f32 	%f9, %f1, %f5;
	mul.f32 	%f10, %f9, %f2;
	atom.global.add.f32 	%f11, [%rd22], %f10;
	add.s32 	%r42, %r98, -2;
	rem.u32 	%r43, %r42, %r23;
	add.s32 	%r44, %r43, %r6;
	mul.wide.s32 	%rd23, %r44, 4;
	add.s64 	%rd24, %rd4, %rd23;
	ld.global.f32 	%f12, [%rd24];
	add.s32 	%r45, %r43, %r7;
	mul.wide.s32 	%rd25, %r45, 4;
	add.s64 	%rd26, %rd3, %rd25;
	ld.global.f32 	%f13, [%rd26];
	add.s64 	%rd27, %rd2, %rd25;
	mul.f32 	%f14, %f1, %f12;
	mul.f32 	%f15, %f14, %f2;
	atom.global.add.f32 	%f16, [%rd27], %f15;
	add.s64 	%rd28, %rd1, %rd23;
	mul.f32 	%f17, %f1, %f13;
	mul.f32 	%f18, %f17, %f2;
	atom.global.add.f32 	%f19, [%rd28], %f18;
	add.s32 	%r46, %r98, -1;
	rem.u32 	%r47, %r46, %r23;
	add.s32 	%r48, %r47, %r6;
	mul.wide.s32 	%rd29, %r48, 4;
	add.s64 	%rd30, %rd4, %rd29;
	ld.global.f32 	%f20, [%rd30];
	add.s32 	%r49, %r47, %r7;
	mul.wide.s32 	%rd31, %r49, 4;
	add.s64 	%rd32, %rd3, %rd31;
	ld.global.f32 	%f21, [%rd32];
	add.s64 	%rd33, %rd2, %rd31;
	mul.f32 	%f22, %f1, %f20;
	mul.f32 	%f23, %f22, %f2;
	atom.global.add.f32 	%f24, [%rd33], %f23;
	add.s64 	%rd34, %rd1, %rd29;
	mul.f32 	%f25, %f1, %f21;
	mul.f32 	%f26, %f25, %f2;
	atom.global.add.f32 	%f27, [%rd34], %f26;
	add.s32 	%r50, %r98, 4;
	rem.u32 	%r51, %r98, %r23;
	add.s32 	%r52, %r51, %r6;
	mul.wide.s32 	%rd35, %r52, 4;
	add.s64 	%rd36, %rd4, %rd35;
	ld.global.f32 	%f28, [%rd36];
	add.s32 	%r53, %r51, %r7;
	mul.wide.s32 	%rd37, %r53, 4;
	add.s64 	%rd38, %rd3, %rd37;
	ld.global.f32 	%f29, [%rd38];
	add.s64 	%rd39, %rd2, %rd37;
	mul.f32 	%f30, %f1, %f28;
	mul.f32 	%f31, %f30, %f2;
	atom.global.add.f32 	%f32, [%rd39], %f31;
	add.s64 	%rd40, %rd1, %rd35;
	mul.f32 	%f33, %f1, %f29;
	mul.f32 	%f34, %f33, %f2;
	atom.global.add.f32 	%f35, [%rd40], %f34;
	add.s32 	%r54, %r98, 1;
	rem.u32 	%r55, %r54, %r23;
	add.s32 	%r56, %r55, %r6;
	mul.wide.s32 	%rd41, %r56, 4;
	add.s64 	%rd42, %rd4, %rd41;
	ld.global.f32 	%f36, [%rd42];
	add.s32 	%r57, %r55, %r7;
	mul.wide.s32 	%rd43, %r57, 4;
	add.s64 	%rd44, %rd3, %rd43;
	ld.global.f32 	%f37, [%rd44];
	add.s64 	%rd45, %rd2, %rd43;
	mul.f32 	%f38, %f1, %f36;
	mul.f32 	%f39, %f38, %f2;
	atom.global.add.f32 	%f40, [%rd45], %f39;
	add.s64 	%rd46, %rd1, %rd41;
	mul.f32 	%f41, %f1, %f37;
	mul.f32 	%f42, %f41, %f2;
	atom.global.add.f32 	%f43, [%rd46], %f42;
	add.s32 	%r58, %r98, 2;
	rem.u32 	%r59, %r58, %r23;
	add.s32 	%r60, %r59, %r6;
	mul.wide.s32 	%rd47, %r60, 4;
	add.s64 	%rd48, %rd4, %rd47;
	ld.global.f32 	%f44, [%rd48];
	add.s32 	%r61, %r59, %r7;
	mul.wide.s32 	%rd49, %r61, 4;
	add.s64 	%rd50, %rd3, %rd49;
	ld.global.f32 	%f45, [%rd50];
	add.s64 	%rd51, %rd2, %rd49;
	mul.f32 	%f46, %f1, %f44;
	mul.f32 	%f47, %f46, %f2;
	atom.global.add.f32 	%f48, [%rd51], %f47;
	add.s64 	%rd52, %rd1, %rd47;
	mul.f32 	%f49, %f1, %f45;
	mul.f32 	%f50, %f49, %f2;
	atom.global.add.f32 	%f51, [%rd52], %f50;
	add.s32 	%r62, %r98, 3;
	rem.u32 	%r63, %r62, %r23;
	add.s32 	%r64, %r63, %r6;
	mul.wide.s32 	%rd53, %r64, 4;
	add.s64 	%rd54, %rd4, %rd53;
	ld.global.f32 	%f52, [%rd54];
	add.s32 	%r65, %r63, %r7;
	mul.wide.s32 	%rd55, %r65, 4;
	add.s64 	%rd56, %rd3, %rd55;
	ld.global.f32 	%f53, [%rd56];
	add.s64 	%rd57, %rd2, %rd55;
	mul.f32 	%f54, %f1, %f52;
	mul.f32 	%f55, %f54, %f2;
	atom.global.add.f32 	%f56, [%rd57], %f55;
	add.s64 	%rd58, %rd1, %rd53;
	mul.f32 	%f57, %f1, %f53;
	mul.f32 	%f58, %f57, %f2;
	atom.global.add.f32 	%f59, [%rd58], %f58;
	rem.u32 	%r66, %r50, %r23;
	add.s32 	%r67, %r66, %r6;
	mul.wide.s32 	%rd59, %r67, 4;
	add.s64 	%rd60, %rd4, %rd59;
	ld.global.f32 	%f60, [%rd60];
	add.s32 	%r68, %r66, %r7;
	mul.wide.s32 	%rd61, %r68, 4;
	add.s64 	%rd62, %rd3, %rd61;
	ld.global.f32 	%f61, [%rd62];
	add.s64 	%rd63, %rd2, %rd61;
	mul.f32 	%f62, %f1, %f60;
	mul.f32 	%f63, %f62, %f2;
	atom.global.add.f32 	%f64, [%rd63], %f63;
	add.s64 	%rd64, %rd1, %rd59;
	mul.f32 	%f65, %f1, %f61;
	mul.f32 	%f66, %f65, %f2;
	atom.global.add.f32 	%f67, [%rd64], %f66;
	add.s32 	%r99, %r99, 8;
	add.s32 	%r98, %r98, 8;
	setp.ne.s32 	%p9, %r99, 0;
	@%p9 bra 	$L__BB6_4;
$L__BB6_5:
	setp.eq.s32 	%p10, %r8, 0;
	@%p10 bra 	$L__BB6_13;
	and.b32  	%r17, %r23, 3;
	setp.lt.u32 	%p11, %r8, 4;
	@%p11 bra 	$L__BB6_8;
	add.s32 	%r69, %r101, %r5;
	rem.u32 	%r70, %r69, %r23;
	add.s32 	%r71, %r70, %r6;
	mul.wide.s32 	%rd65, %r71, 4;
	add.s64 	%rd66, %rd4, %rd65;
	ld.global.f32 	%f68, [%rd66];
	add.s32 	%r72, %r70, %r7;
	mul.wide.s32 	%rd67, %r72, 4;
	add.s64 	%rd68, %rd3, %rd67;
	ld.global.f32 	%f69, [%rd68];
	add.s64 	%rd69, %rd2, %rd67;
	mul.f32 	%f70, %f1, %f68;
	mul.f32 	%f71, %f70, %f2;
	atom.global.add.f32 	%f72, [%rd69], %f71;
	add.s64 	%rd70, %rd1, %rd65;
	mul.f32 	%f73, %f1, %f69;
	mul.f32 	%f74, %f73, %f2;
	atom.global.add.f32 	%f75, [%rd70], %f74;
	add.s32 	%r73, %r69, 1;
	rem.u32 	%r74, %r73, %r23;
	add.s32 	%r75, %r74, %r6;
	mul.wide.s32 	%rd71, %r75, 4;
	add.s64 	%rd72, %rd4, %rd71;
	ld.global.f32 	%f76, [%rd72];
	add.s32 	%r76, %r74, %r7;
	mul.wide.s32 	%rd73, %r76, 4;
	add.s64 	%rd74, %rd3, %rd73;
	ld.global.f32 	%f77, [%rd74];
	add.s64 	%rd75, %rd2, %rd73;
	mul.f32 	%f78, %f1, %f76;
	mul.f32 	%f79, %f78, %f2;
	atom.global.add.f32 	%f80, [%rd75], %f79;
	add.s64 	%rd76, %rd1, %rd71;
	mul.f32 	%f81, %f1, %f77;
	mul.f32 	%f82, %f81, %f2;
	atom.global.add.f32 	%f83, [%rd76], %f82;
	add.s32 	%r77, %r69, 2;
	rem.u32 	%r78, %r77, %r23;
	add.s32 	%r79, %r78, %r6;
	mul.wide.s32 	%rd77, %r79, 4;
	add.s64 	%rd78, %rd4, %rd77;
	ld.global.f32 	%f84, [%rd78];
	add.s32 	%r80, %r78, %r7;
	mul.wide.s32 	%rd79, %r80, 4;
	add.s64 	%rd80, %rd3, %rd79;
	ld.global.f32 	%f85, [%rd80];
	add.s64 	%rd81, %rd2, %rd79;
	mul.f32 	%f86, %f1, %f84;
	mul.f32 	%f87, %f86, %f2;
	atom.global.add.f32 	%f88, [%rd81], %f87;
	add.s64 	%rd82, %rd1, %rd77;
	mul.f32 	%f89, %f1, %f85;
	mul.f32 	%f90, %f89, %f2;
	atom.global.add.f32 	%f91, [%rd82], %f90;
	add.s32 	%r81, %r69, 3;
	rem.u32 	%r82, %r81, %r23;
	add.s32 	%r83, %r82, %r6;
	mul.wide.s32 	%rd83, %r83, 4;
	add.s64 	%rd84, %rd4, %rd83;
	ld.global.f32 	%f92, [%rd84];
	add.s32 	%r84, %r82, %r7;
	mul.wide.s32 	%rd85, %r84, 4;
	add.s64 	%rd86, %rd3, %rd85;
	ld.global.f32 	%f93, [%rd86];
	add.s64 	%rd87, %rd2, %rd85;
	mul.f32 	%f94, %f1, %f92;
	mul.f32 	%f95, %f94, %f2;
	atom.global.add.f32 	%f96, [%rd87], %f95;
	add.s64 	%rd88, %rd1, %rd83;
	mul.f32 	%f97, %f1, %f93;
	mul.f32 	%f98, %f97, %f2;
	atom.global.add.f32 	%f99, [%rd88], %f98;
	add.s32 	%r101, %r101, 4;
$L__BB6_8:
	setp.eq.s32 	%p12, %r17, 0;
	@%p12 bra 	$L__BB6_13;
	setp.eq.s32 	%p13, %r17, 1;
	@%p13 bra 	$L__BB6_11;
	add.s32 	%r85, %r101, %r5;
	rem.u32 	%r86, %r85, %r23;
	add.s32 	%r87, %r86, %r6;
	mul.wide.s32 	%rd89, %r87, 4;
	add.s64 	%rd90, %rd4, %rd89;
	ld.global.f32 	%f100, [%rd90];
	add.s32 	%r88, %r86, %r7;
	mul.wide.s32 	%rd91, %r88, 4;
	add.s64 	%rd92, %rd3, %rd91;
	ld.global.f32 	%f101, [%rd92];
	add.s64 	%rd93, %rd2, %rd91;
	mul.f32 	%f102, %f1, %f100;
	mul.f32 	%f103, %f102, %f2;
	atom.global.add.f32 	%f104, [%rd93], %f103;
	add.s64 	%rd94, %rd1, %rd89;
	mul.f32 	%f105, %f1, %f101;
	mul.f32 	%f106, %f105, %f2;
	atom.global.add.f32 	%f107, [%rd94], %f106;
	add.s32 	%r89, %r85, 1;
	rem.u32 	%r90, %r89, %r23;
	add.s32 	%r91, %r90, %r6;
	mul.wide.s32 	%rd95, %r91, 4;
	add.s64 	%rd96, %rd4, %rd95;
	ld.global.f32 	%f108, [%rd96];
	add.s32 	%r92, %r90, %r7;
	mul.wide.s32 	%rd97, %r92, 4;
	add.s64 	%rd98, %rd3, %rd97;
	ld.global.f32 	%f109, [%rd98];
	add.s64 	%rd99, %rd2, %rd97;
	mul.f32 	%f110, %f1, %f108;
	mul.f32 	%f111, %f110, %f2;
	atom.global.add.f32 	%f112, [%rd99], %f111;
	add.s64 	%rd100, %rd1, %rd95;
	mul.f32 	%f113, %f1, %f109;
	mul.f32 	%f114, %f113, %f2;
	atom.global.add.f32 	%f115, [%rd100], %f114;
	add.s32 	%r101, %r101, 2;
$L__BB6_11:
	and.b32  	%r93, %r23, 1;
	setp.eq.b32 	%p14, %r93, 1;
	not.pred 	%p15, %p14;
	@%p15 bra 	$L__BB6_13;
	add.s32 	%r94, %r101, %r5;
	rem.u32 	%r95, %r94, %r23;
	add.s32 	%r96, %r95, %r6;
	mul.wide.s32 	%rd101, %r96, 4;
	add.s64 	%rd102, %rd4, %rd101;
	ld.global.f32 	%f116, [%rd102];
	add.s32 	%r97, %r95, %r7;
	mul.wide.s32 	%rd103, %r97, 4;
	add.s64 	%rd104, %rd3, %rd103;
	ld.global.f32 	%f117, [%rd104];
	add.s64 	%rd105, %rd2, %rd103;
	mul.f32 	%f118, %f1, %f116;
	mul.f32 	%f119, %f118, %f2;
	atom.global.add.f32 	%f120, [%rd105], %f119;
	add.s64 	%rd106, %rd1, %rd101;
	mul.f32 	%f121, %f1, %f117;
	mul.f32 	%f122, %f121, %f2;
	atom.global.add.f32 	%f123, [%rd106], %f122;
$L__BB6_13:
	ld.param.u64 	%rd110, [_Z20backpropagate_neuronPKfS0_S0_S0_PfS1_S1_ii_param_6];
	cvta.to.global.u64 	%rd107, %rd110;
	mul.wide.s32 	%rd108, %r1, 4;
	add.s64 	%rd109, %rd107, %rd108;
	mul.f32 	%f124, %f1, %f2;
	atom.global.add.f32 	%f125, [%rd109], %f124;
$L__BB6_14:
	ret;

}
	// .globl	_Z28backpropagate_neuron_sigmoidPKfS0_S0_S0_PfS1_S1_ii
.visible .entry _Z28backpropagate_neuron_sigmoidPKfS0_S0_S0_PfS1_S1_ii(
	.param .u64 .ptr .align 1 _Z28backpropagate_neuron_sigmoidPKfS0_S0_S0_PfS1_S1_ii_param_0,
	.param .u64 .ptr .align 1 _Z28backpropagate_neuron_sigmoidPKfS0_S0_S0_PfS1_S1_ii_param_1,
	.param .u64 .ptr .align 1 _Z28backpropagate_neuron_sigmoidPKfS0_S0_S0_PfS1_S1_ii_param_2,
	.param .u64 .ptr .align 1 _Z28backpropagate_neuron_sigmoidPKfS0_S0_S0_PfS1_S1_ii_param_3,
	.param .u64 .ptr .align 1 _Z28backpropagate_neuron_sigmoidPKfS0_S0_S0_PfS1_S1_ii_param_4,
	.param .u64 .ptr .align 1 _Z28backpropagate_neuron_sigmoidPKfS0_S0_S0_PfS1_S1_ii_param_5,
	.param .u64 .ptr .align 1 _Z28backpropagate_neuron_sigmoidPKfS0_S0_S0_PfS1_S1_ii_param_6,
	.param .u32 _Z28backpropagate_neuron_sigmoidPKfS0_S0_S0_PfS1_S1_ii_param_7,
	.param .u32 _Z28backpropagate_neuron_sigmoidPKfS0_S0_S0_PfS1_S1_ii_param_8
)
{
	.reg .pred 	%p<15>;
	.reg .b32 	%r<105>;
	.reg .b32 	%f<141>;
	.reg .b64 	%rd<111>;

	ld.param.u64 	%rd8, [_Z28backpropagate_neuron_sigmoidPKfS0_S0_S0_PfS1_S1_ii_param_0];
	ld.param.u64 	%rd9, [_Z28backpropagate_neuron_sigmoidPKfS0_S0_S0_PfS1_S1_ii_param_1];
	ld.param.u64 	%rd5, [_Z28backpropagate_neuron_sigmoidPKfS0_S0_S0_PfS1_S1_ii_param_2];
	ld.param.u64 	%rd6, [_Z28backpropagate_neuron_sigmoidPKfS0_S0_S0_PfS1_S1_ii_param_3];
	ld.param.u64 	%rd10, [_Z28backpropagate_neuron_sigmoidPKfS0_S0_S0_PfS1_S1_ii_param_4];
	ld.param.u64 	%rd11, [_Z28backpropagate_neuron_sigmoidPKfS0_S0_S0_PfS1_S1_ii_param_5];
	ld.param.u32 	%r22, [_Z28backpropagate_neuron_sigmoidPKfS0_S0_S0_PfS1_S1_ii_param_7];
	ld.param.u32 	%r23, [_Z28backpropagate_neuron_sigmoidPKfS0_S0_S0_PfS1_S1_ii_param_8];
	cvta.to.global.u64 	%rd1, %rd10;
	cvta.to.global.u64 	%rd2, %rd11;
	cvta.to.global.u64 	%rd3, %rd9;
	cvta.to.global.u64 	%rd4, %rd8;
	mov.u32 	%r24, %ctaid.x;
	mov.u32 	%r25, %ntid.x;
	mov.u32 	%r26, %tid.x;
	mad.lo.s32 	%r1, %r24, %r25, %r26;
	mov.u32 	%r27, %ctaid.y;
	mov.u32 	%r28, %ntid.y;
	mov.u32 	%r29, %tid.y;
	mad.lo.s32 	%r30, %r27, %r28, %r29;
	mov.u32 	%r31, %ctaid.z;
	mov.u32 	%r32, %ntid.z;
	mov.u32 	%r33, %tid.z;
	mad.lo.s32 	%r3, %r31, %r32, %r33;
	setp.ge.s32 	%p1, %r1, %r22;
	setp.gt.u32 	%p2, %r30, 1023;
	setp.gt.u32 	%p3, %r3, 127;
	or.pred  	%p4, %p2, %p3;
	or.pred  	%p5, %p4, %p1;
	@%p5 bra 	$L__BB7_14;
	cvta.to.global.u64 	%rd12, %rd6;
	cvta.to.global.u64 	%rd13, %rd5;
	shl.b32 	%r34, %r30, 7;
	add.s32 	%r4, %r34, %r3;
	mad.lo.s32 	%r35, %r4, %r22, %r1;
	mul.wide.s32 	%rd14, %r35, 4;
	add.s64 	%rd15, %rd12, %rd14;
	ld.global.f32 	%f1, [%rd15];
	add.s64 	%rd16, %rd13, %rd14;
	ld.global.f32 	%f3, [%rd16];
	fma.rn.f32 	%f4, %f3, 0fBBBB989D, 0f3F000000;
	cvt.sat.f32.f32 	%f5, %f4;
	mov.f32 	%f6, 0f4B400001;
	mov.f32 	%f7, 0f437C0000;
	fma.rm.f32 	%f8, %f5, %f7, %f6;
	add.f32 	%f9, %f8, 0fCB40007F;
	neg.f32 	%f10, %f9;
	fma.rn.f32 	%f11, %f3, 0fBFB8AA3B, %f10;
	fma.rn.f32 	%f12, %f3, 0fB2A57060, %f11;
	mov.b32 	%r36, %f8;
	shl.b32 	%r37, %r36, 23;
	mov.b32 	%f13, %r37;
	ex2.approx.ftz.f32 	%f14, %f12;
	fma.rn.f32 	%f15, %f14, %f13, 0f3F800000;
	rcp.rn.f32 	%f16, %f15;
	mov.f32 	%f17, 0f3F800000;
	sub.f32 	%f18, %f17, %f16;
	mul.f32 	%f2, %f16, %f18;
	rem.s32 	%r5, %r4, %r23;
	setp.lt.s32 	%p6, %r23, 1;
	@%p6 bra 	$L__BB7_13;
	mul.lo.s32 	%r6, %r4, %r23;
	mul.lo.s32 	%r7, %r23, %r1;
	and.b32  	%r8, %r23, 7;
	setp.lt.u32 	%p7, %r23, 8;
	mov.b32 	%r103, 0;
	@%p7 bra 	$L__BB7_5;
	and.b32  	%r39, %r23, 2147483640;
	neg.s32 	%r101, %r39;
	add.s32 	%r100, %r5, 3;
$L__BB7_4:
	.pragma "nounroll";
	and.b32  	%r103, %r23, 2147483640;
	add.s32 	%r40, %r100, -3;
	rem.u32 	%r41, %r40, %r23;
	add.s32 	%r42, %r41, %r6;
	mul.wide.s32 	%rd17, %r42, 4;
	add.s64 	%rd18, %rd4, %rd17;
	ld.global.f32 	%f19, [%rd18];
	add.s32 	%r43, %r41, %r7;
	mul.wide.s32 	%rd19, %r43, 4;
	add.s64 	%rd20, %rd3, %rd19;
	ld.global.f32 	%f20, [%rd20];
	add.s64 	%rd21, %rd2, %rd19;
	mul.f32 	%f21, %f1, %f19;
	mul.f32 	%f22, %f2, %f21;
	atom.global.add.f32 	%f23, [%rd21], %f22;
	add.s64 	%rd22, %rd1, %rd17;
	mul.f32 	%f24, %f1, %f20;
	mul.f32 	%f25, %f2, %f24;
	atom.global.add.f32 	%f26, [%rd22], %f25;
	add.s32 	%r44, %r100, -2;
	rem.u32 	%r45, %r44, %r23;
	add.s32 	%r46, %r45, %r6;
	mul.wide.s32 	%rd23, %r46, 4;
	add.s64 	%rd24, %rd4, %rd23;
	ld.global.f32 	%f27, [%rd24];
	add.s32 	%r47, %r45, %r7;
	mul.wide.s32 	%rd25, %r47, 4;
	add.s64 	%rd26, %rd3, %rd25;
	ld.global.f32 	%f28, [%rd26];
	add.s64 	%rd27, %rd2, %rd25;
	mul.f32 	%f29, %f1, %f27;
	mul.f32 	%f30, %f2, %f29;
	atom.global.add.f32 	%f31, [%rd27], %f30;
	add.s64 	%rd28, %rd1, %rd23;
	mul.f32 	%f32, %f1, %f28;
	mul.f32 	%f33, %f2, %f32;
	atom.global.add.f32 	%f34, [%rd28], %f33;
	add.s32 	%r48, %r100, -1;
	rem.u32 	%r49, %r48, %r23;
	add.s32 	%r50, %r49, %r6;
	mul.wide.s32 	%rd29, %r50, 4;
	add.s64 	%rd30, %rd4, %rd29;
	ld.global.f32 	%f35, [%rd30];
	add.s32 	%r51, %r49, %r7;
	mul.wide.s32 	%rd31, %r51, 4;
	add.s64 	%rd32, %rd3, %rd31;
	ld.global.f32 	%f36, [%rd32];
	add.s64 	%rd33, %rd2, %rd31;
	mul.f32 	%f37, %f1, %f35;
	mul.f32 	%f38, %f2, %f37;
	atom.global.add.f32 	%f39, [%rd33], %f38;
	add.s64 	%rd34, %rd1, %rd29;
	mul.f32 	%f40, %f1, %f36;
	mul.f32 	%f41, %f2, %f40;
	atom.global.add.f32 	%f42, [%rd34], %f41;
	add.s32 	%r52, %r100, 4;
	rem.u32 	%r53, %r100, %r23;
	add.s32 	%r54, %r53, %r6;
	mul.wide.s32 	%rd35, %r54, 4;
	add.s64 	%rd36, %rd4, %rd35;
	ld.global.f32 	%f43, [%rd36];
	add.s32 	%r55, %r53, %r7;
	mul.wide.s32 	%rd37, %r55, 4;
	add.s64 	%rd38, %rd3, %rd37;
	ld.global.f32 	%f44, [%rd38];
	add.s64 	%rd39, %rd2, %rd37;
	mul.f32 	%f45, %f1, %f43;
	mul.f32 	%f46, %f2, %f45;
	atom.global.add.f32 	%f47, [%rd39], %f46;
	add.s64 	%rd40, %rd1, %rd35;
	mul.f32 	%f48, %f1, %f44;
	mul.f32 	%f49, %f2, %f48;
	atom.global.add.f32 	%f50, [%rd40], %f49;
	add.s32 	%r56, %r100, 1;
	rem.u32 	%r57, %r56, %r23;
	add.s32 	%r58, %r57, %r6;
	mul.wide.s32 	%rd41, %r58, 4;
	add.s64 	%rd42, %rd4, %rd41;
	ld.global.f32 	%f51, [%rd42];
	add.s32 	%r59, %r57, %r7;
	mul.wide.s32 	%rd43, %r59, 4;
	add.s64 	%rd44, %rd3, %rd43;
	ld.global.f32 	%f52, [%rd44];
	add.s64 	%rd45, %rd2, %rd43;
	mul.f32 	%f53, %f1, %f51;
	mul.f32 	%f54, %f2, %f53;
	atom.global.add.f32 	%f55, [%rd45], %f54;
	add.s64 	%rd46, %rd1, %rd41;
	mul.f32 	%f56, %f1, %f52;
	mul.f32 	%f57, %f2, %f56;
	atom.global.add.f32 	%f58, [%rd46], %f57;
	add.s32 	%r60, %r100, 2;
	rem.u32 	%r61, %r60, %r23;
	add.s32 	%r62, %r61, %r6;
	mul.wide.s32 	%rd47, %r62, 4;
	add.s64 	%rd48, %rd4, %rd47;
	ld.global.f32 	%f59, [%rd48];
	add.s32 	%r63, %r61, %r7;
	mul.wide.s32 	%rd49, %r63, 4;
	add.s64 	%rd50, %rd3, %rd49;
	ld.global.f32 	%f60, [%rd50];
	add.s64 	%rd51, %rd2, %rd49;
	mul.f32 	%f61, %f1, %f59;
	mul.f32 	%f62, %f2, %f61;
	atom.global.add.f32 	%f63, [%rd51], %f62;
	add.s64 	%rd52, %rd1, %rd47;
	mul.f32 	%f64, %f1, %f60;
	mul.f32 	%f65, %f2, %f64;
	atom.global.add.f32 	%f66, [%rd52], %f65;
	add.s32 	%r64, %r100, 3;
	rem.u32 	%r65, %r64, %r23;
	add.s32 	%r66, %r65, %r6;
	mul.wide.s32 	%rd53, %r66, 4;
	add.s64 	%rd54, %rd4, %rd53;
	ld.global.f32 	%f67, [%rd54];
	add.s32 	%r67, %r65, %r7;
	mul.wide.s32 	%rd55, %r67, 4;
	add.s64 	%rd56, %rd3, %rd55;
	ld.global.f32 	%f68, [%rd56];
	add.s64 	%rd57, %rd2, %rd55;
	mul.f32 	%f69, %f1, %f67;
	mul.f32 	%f70, %f2, %f69;
	atom.global.add.f32 	%f71, [%rd57], %f70;
	add.s64 	%rd58, %rd1, %rd53;
	mul.f32 	%f72, %f1, %f68;
	mul.f32 	%f73, %f2, %f72;
	atom.global.add.f32 	%f74, [%rd58], %f73;
	rem.u32 	%r68, %r52, %r23;
	add.s32 	%r69, %r68, %r6;
	mul.wide.s32 	%rd59, %r69, 4;
	add.s64 	%rd60, %rd4, %rd59;
	ld.global.f32 	%f75, [%rd60];
	add.s32 	%r70, %r68, %r7;
	mul.wide.s32 	%rd61, %r70, 4;
	add.s64 	%rd62, %rd3, %rd61;
	ld.global.f32 	%f76, [%rd62];
	add.s64 	%rd63, %rd2, %rd61;
	mul.f32 	%f77, %f1, %f75;
	mul.f32 	%f78, %f2, %f77;
	atom.global.add.f32 	%f79, [%rd63], %f78;
	add.s64 	%rd64, %rd1, %rd59;
	mul.f32 	%f80, %f1, %f76;
	mul.f32 	%f81, %f2, %f80;
	atom.global.add.f32 	%f82, [%rd64], %f81;
	add.s32 	%r101, %r101, 8;
	add.s32 	%r100, %r100, 8;
	setp.ne.s32 	%p8, %r101, 0;
	@%p8 bra 	$L__BB7_4;
$L__BB7_5:
	setp.eq.s32 	%p9, %r8, 0;
	@%p9 bra 	$L__BB7_13;
	and.b32  	%r17, %r23, 3;
	setp.lt.u32 	%p10, %r8, 4;
	@%p10 bra 	$L__BB7_8;
	add.s32 	%r71, %r103, %r5;
	rem.u32 	%r72, %r71, %r23;
	add.s32 	%r73, %r72, %r6;
	mul.wide.s32 	%rd65, %r73, 4;
	add.s64 	%rd66, %rd4, %rd65;
	ld.global.f32 	%f83, [%rd66];
	add.s32 	%r74, %r72, %r7;
	mul.wide.s32 	%rd67, %r74, 4;
	add.s64 	%rd68, %rd3, %rd67;
	ld.global.f32 	%f84, [%rd68];
	add.s64 	%rd69, %rd2, %rd67;
	mul.f32 	%f85, %f1, %f83;
	mul.f32 	%f86, %f2, %f85;
	atom.global.add.f32 	%f87, [%rd69], %f86;
	add.s64 	%rd70, %rd1, %rd65;
	mul.f32 	%f88, %f1, %f84;
	mul.f32 	%f89, %f2, %f88;
	atom.global.add.f32 	%f90, [%rd70], %f89;
	add.s32 	%r75, %r71, 1;
	rem.u32 	%r76, %r75, %r23;
	add.s32 	%r77, %r76, %r6;
	mul.wide.s32 	%rd71, %r77, 4;
	add.s64 	%rd72, %rd4, %rd71;
	ld.global.f32 	%f91, [%rd72];
	add.s32 	%r78, %r76, %r7;
	mul.wide.s32 	%rd73, %r78, 4;
	add.s64 	%rd74, %rd3, %rd73;
	ld.global.f32 	%f92, [%rd74];
	add.s64 	%rd75, %rd2, %rd73;
	mul.f32 	%f93, %f1, %f91;
	mul.f32 	%f94, %f2, %f93;
	atom.global.add.f32 	%f95, [%rd75], %f94;
	add.s64 	%rd76, %rd1, %rd71;
	mul.f32 	%f96, %f1, %f92;
	mul.f32 	%f97, %f2, %f96;
	atom.global.add.f32 	%f98, [%rd76], %f97;
	add.s32 	%r79, %r71, 2;
	rem.u32 	%r80, %r79, %r23;
	add.s32 	%r81, %r80, %r6;
	mul.wide.s32 	%rd77, %r81, 4;
	add.s64 	%rd78, %rd4, %rd77;
	ld.global.f32 	%f99, [%rd78];
	add.s32 	%r82, %r80, %r7;
	mul.wide.s32 	%rd79, %r82, 4;
	add.s64 	%rd80, %rd3, %rd79;
	ld.global.f32 	%f100, [%rd80];
	add.s64 	%rd81, %rd2, %rd79;
	mul.f32 	%f101, %f1, %f99;
	mul.f32 	%f102, %f2, %f101;
	atom.global.add.f32 	%f103, [%rd81], %f102;
	add.s64 	%rd82, %rd1, %rd77;
	mul.f32 	%f104, %f1, %f100;
	mul.f32 	%f105, %f2, %f104;
	atom.global.add.f32 	%f106, [%rd82], %f105;
	add.s32 	%r83, %r71, 3;
	rem.u32 	%r84, %r83, %r23;
	add.s32 	%r85, %r84, %r6;
	mul.wide.s32 	%rd83, %r85, 4;
	add.s64 	%rd84, %rd4, %rd83;
	ld.global.f32 	%f107, [%rd84];
	add.s32 	%r86, %r84, %r7;
	mul.wide.s32 	%rd85, %r86, 4;
	add.s64 	%rd86, %rd3, %rd85;
	ld.global.f32 	%f108, [%rd86];
	add.s64 	%rd87, %rd2, %rd85;
	mul.f32 	%f109, %f1, %f107;
	mul.f32 	%f110, %f2, %f109;
	atom.global.add.f32 	%f111, [%rd87], %f110;
	add.s64 	%rd88, %rd1, %rd83;
	mul.f32 	%f112, %f1, %f108;
	mul.f32 	%f113, %f2, %f112;
	atom.global.add.f32 	%f114, [%rd88], %f113;
	add.s32 	%r103, %r103, 4;
$L__BB7_8:
	setp.eq.s32 	%p11, %r17, 0;
	@%p11 bra 	$L__BB7_13;
	setp.eq.s32 	%p12, %r17, 1;
	@%p12 bra 	$L__BB7_11;
	add.s32 	%r87, %r103, %r5;
	rem.u32 	%r88, %r87, %r23;
	add.s32 	%r89, %r88, %r6;
	mul.wide.s32 	%rd89, %r89, 4;
	add.s64 	%rd90, %rd4, %rd89;
	ld.global.f32 	%f115, [%rd90];
	add.s32 	%r90, %r88, %r7;
	mul.wide.s32 	%rd91, %r90, 4;
	add.s64 	%rd92, %rd3, %rd91;
	ld.global.f32 	%f116, [%rd92];
	add.s64 	%rd93, %rd2, %rd91;
	mul.f32 	%f117, %f1, %f115;
	mul.f32 	%f118, %f2, %f117;
	atom.global.add.f32 	%f119, [%rd93], %f118;
	add.s64 	%rd94, %rd1, %rd89;
	mul.f32 	%f120, %f1, %f116;
	mul.f32 	%f121, %f2, %f120;
	atom.global.add.f32 	%f122, [%rd94], %f121;
	add.s32 	%r91, %r87, 1;
	rem.u32 	%r92, %r91, %r23;
	add.s32 	%r93, %r92, %r6;
	mul.wide.s32 	%rd95, %r93, 4;
	add.s64 	%rd96, %rd4, %rd95;
	ld.global.f32 	%f123, [%rd96];
	add.s32 	%r94, %r92, %r7;
	mul.wide.s32 	%rd97, %r94, 4;
	add.s64 	%rd98, %rd3, %rd97;
	ld.global.f32 	%f124, [%rd98];
	add.s64 	%rd99, %rd2, %rd97;
	mul.f32 	%f125, %f1, %f123;
	mul.f32 	%f126, %f2, %f125;
	atom.global.add.f32 	%f127, [%rd99], %f126;
	add.s64 	%rd100, %rd1, %rd95;
	mul.f32 	%f128, %f1, %f124;
	mul.f32 	%f129, %f2, %f128;
	atom.global.add.f32 	%f130, [%rd100], %f129;
	add.s32 	%r103, %r103, 2;
$L__BB7_11:
	and.b32  	%r95, %r23, 1;
	setp.eq.b32 	%p13, %r95, 1;
	not.pred 	%p14, %p13;
	@%p14 bra 	$L__BB7_13;
	add.s32 	%r96, %r103, %r5;
	rem.u32 	%r97, %r96, %r23;
	add.s32 	%r98, %r97, %r6;
	mul.wide.s32 	%rd101, %r98, 4;
	add.s64 	%rd102, %rd4, %rd101;
	ld.global.f32 	%f131, [%rd102];
	add.s32 	%r99, %r97, %r7;
	mul.wide.s32 	%rd103, %r99, 4;
	add.s64 	%rd104, %rd3, %rd103;
	ld.global.f32 	%f132, [%rd104];
	add.s64 	%rd105, %rd2, %rd103;
	mul.f32 	%f133, %f1, %f131;
	mul.f32 	%f134, %f2, %f133;
	atom.global.add.f32 	%f135, [%rd105], %f134;
	add.s64 	%rd106, %rd1, %rd101;
	mul.f32 	%f136, %f1, %f132;
	mul.f32 	%f137, %f2, %f136;
	atom.global.add.f32 	%f138, [%rd106], %f137;
$L__BB7_13:
	ld.param.u64 	%rd110, [_Z28backpropagate_neuron_sigmoidPKfS0_S0_S0_PfS1_S1_ii_param_6];
	cvta.to.global.u64 	%rd107, %rd110;
	mul.wide.s32 	%rd108, %r1, 4;
	add.s64 	%rd109, %rd107, %rd108;
	mul.f32 	%f139, %f1, %f2;
	atom.global.add.f32 	%f140, [%rd109], %f139;
$L__BB7_14:
	ret;

}
	// .globl	_Z30backpropagate_neuron_soft_plusPKfS0_S0_S0_PfS1_S1_ii
.visible .entry _Z30backpropagate_neuron_soft_plusPKfS0_S0_S0_PfS1_S1_ii(
	.param .u64 .ptr .align 1 _Z30backpropagate_neuron_soft_plusPKfS0_S0_S0_PfS1_S1_ii_param_0,
	.param .u64 .ptr .align 1 _Z30backpropagate_neuron_soft_plusPKfS0_S0_S0_PfS1_S1_ii_param_1,
	.param .u64 .ptr .align 1 _Z30backpropagate_neuron_soft_plusPKfS0_S0_S0_PfS1_S1_ii_param_2,
	.param .u64 .ptr .align 1 _Z30backpropagate_neuron_soft_plusPKfS0_S0_S0_PfS1_S1_ii_param_3,
	.param .u64 .ptr .align 1 _Z30backpropagate_neuron_soft_plusPKfS0_S0_S0_PfS1_S1_ii_param_4,
	.param .u64 .ptr .align 1 _Z30backpropagate_neuron_soft_plusPKfS0_S0_S0_PfS1_S1_ii_param_5,
	.param .u64 .ptr .align 1 _Z30backpropagate_neuron_soft_plusPKfS0_S0_S0_PfS1_S1_ii_param_6,
	.param .u32 _Z30backpropagate_neuron_soft_plusPKfS0_S0_S0_PfS1_S1_ii_param_7,
	.param .u32 _Z30backpropagate_neuron_soft_plusPKfS0_S0_S0_PfS1_S1_ii_param_8
)
{
	.reg .pred 	%p<15>;
	.reg .b32 	%r<105>;
	.reg .b32 	%f<138>;
	.reg .b64 	%rd<111>;

	ld.param.u64 	%rd8, [_Z30backpropagate_neuron_soft_plusPKfS0_S0_S0_PfS1_S1_ii_param_0];
	ld.param.u64 	%rd9, [_Z30backpropagate_neuron_soft_plusPKfS0_S0_S0_PfS1_S1_ii_param_1];
	ld.param.u64 	%rd5, [_Z30backpropagate_neuron_soft_plusPKfS0_S0_S0_PfS1_S1_ii_param_2];
	ld.param.u64 	%rd6, [_Z30backpropagate_neuron_soft_plusPKfS0_S0_S0_PfS1_S1_ii_param_3];
	ld.param.u64 	%rd10, [_Z30backpropagate_neuron_soft_plusPKfS0_S0_S0_PfS1_S1_ii_param_4];
	ld.param.u64 	%rd11, [_Z30backpropagate_neuron_soft_plusPKfS0_S0_S0_PfS1_S1_ii_param_5];
	ld.param.u32 	%r22, [_Z30backpropagate_neuron_soft_plusPKfS0_S0_S0_PfS1_S1_ii_param_7];
	ld.param.u32 	%r23, [_Z30backpropagate_neuron_soft_plusPKfS0_S0_S0_PfS1_S1_ii_param_8];
	cvta.to.global.u64 	%rd1, %rd10;
	cvta.to.global.u64 	%rd2, %rd11;
	cvta.to.global.u64 	%rd3, %rd9;
	cvta.to.global.u64 	%rd4, %rd8;
	mov.u32 	%r24, %ctaid.x;
	mov.u32 	%r25, %ntid.x;
	mov.u32 	%r26, %tid.x;
	mad.lo.s32 	%r1, %r24, %r25, %r26;
	mov.u32 	%r27, %ctaid.y;
	mov.u32 	%r28, %ntid.y;
	mov.u32 	%r29, %tid.y;
	mad.lo.s32 	%r30, %r27, %r28, %r29;
	mov.u32 	%r31, %ctaid.z;
	mov.u32 	%r32, %ntid.z;
	mov.u32 	%r33, %tid.z;
	mad.lo.s32 	%r3, %r31, %r32, %r33;
	setp.ge.s32 	%p1, %r1, %r22;
	setp.gt.u32 	%p2, %r30, 1023;
	setp.gt.u32 	%p3, %r3, 127;
	or.pred  	%p4, %p2, %p3;
	or.pred  	%p5, %p4, %p1;
	@%p5 bra 	$L__BB8_14;
	cvta.to.global.u64 	%rd12, %rd6;
	cvta.to.global.u64 	%rd13, %rd5;
	shl.b32 	%r34, %r30, 7;
	add.s32 	%r4, %r34, %r3;
	mad.lo.s32 	%r35, %r4, %r22, %r1;
	mul.wide.s32 	%rd14, %r35, 4;
	add.s64 	%rd15, %rd12, %rd14;
	ld.global.f32 	%f1, [%rd15];
	add.s64 	%rd16, %rd13, %rd14;
	ld.global.f32 	%f3, [%rd16];
	fma.rn.f32 	%f4, %f3, 0fBBBB989D, 0f3F000000;
	cvt.sat.f32.f32 	%f5, %f4;
	mov.f32 	%f6, 0f4B400001;
	mov.f32 	%f7, 0f437C0000;
	fma.rm.f32 	%f8, %f5, %f7, %f6;
	add.f32 	%f9, %f8, 0fCB40007F;
	neg.f32 	%f10, %f9;
	fma.rn.f32 	%f11, %f3, 0fBFB8AA3B, %f10;
	fma.rn.f32 	%f12, %f3, 0fB2A57060, %f11;
	mov.b32 	%r36, %f8;
	shl.b32 	%r37, %r36, 23;
	mov.b32 	%f13, %r37;
	ex2.approx.ftz.f32 	%f14, %f12;
	fma.rn.f32 	%f15, %f14, %f13, 0f3F800000;
	rcp.rn.f32 	%f2, %f15;
	rem.s32 	%r5, %r4, %r23;
	setp.lt.s32 	%p6, %r23, 1;
	@%p6 bra 	$L__BB8_13;
	mul.lo.s32 	%r6, %r4, %r23;
	mul.lo.s32 	%r7, %r23, %r1;
	and.b32  	%r8, %r23, 7;
	setp.lt.u32 	%p7, %r23, 8;
	mov.b32 	%r103, 0;
	@%p7 bra 	$L__BB8_5;
	and.b32  	%r39, %r23, 2147483640;
	neg.s32 	%r101, %r39;
	add.s32 	%r100, %r5, 3;
$L__BB8_4:
	.pragma "nounroll";
	and.b32  	%r103, %r23, 2147483640;
	add.s32 	%r40, %r100, -3;
	rem.u32 	%r41, %r40, %r23;
	add.s32 	%r42, %r41, %r6;
	mul.wide.s32 	%rd17, %r42, 4;
	add.s64 	%rd18, %rd4, %rd17;
	ld.global.f32 	%f16, [%rd18];
	add.s32 	%r43, %r41, %r7;
	mul.wide.s32 	%rd19, %r43, 4;
	add.s64 	%rd20, %rd3, %rd19;
	ld.global.f32 	%f17, [%rd20];
	add.s64 	%rd21, %rd2, %rd19;
	mul.f32 	%f18, %f1, %f16;
	mul.f32 	%f19, %f2, %f18;
	atom.global.add.f32 	%f20, [%rd21], %f19;
	add.s64 	%rd22, %rd1, %rd17;
	mul.f32 	%f21, %f1, %f17;
	mul.f32 	%f22, %f2, %f21;
	atom.global.add.f32 	%f23, [%rd22], %f22;
	add.s32 	%r44, %r100, -2;
	rem.u32 	%r45, %r44, %r23;
	add.s32 	%r46, %r45, %r6;
	mul.wide.s32 	%rd23, %r46, 4;
	add.s64 	%rd24, %rd4, %rd23;
	ld.global.f32 	%f24, [%rd24];
	add.s32 	%r47, %r45, %r7;
	mul.wide.s32 	%rd25, %r47, 4;
	add.s64 	%rd26, %rd3, %rd25;
	ld.global.f32 	%f25, [%rd26];
	add.s64 	%rd27, %rd2, %rd25;
	mul.f32 	%f26, %f1, %f24;
	mul.f32 	%f27, %f2, %f26;
	atom.global.add.f32 	%f28, [%rd27], %f27;
	add.s64 	%rd28, %rd1, %rd23;
	mul.f32 	%f29, %f1, %f25;
	mul.f32 	%f30, %f2, %f29;
	atom.global.add.f32 	%f31, [%rd28], %f30;
	add.s32 	%r48, %r100, -1;
	rem.u32 	%r49, %r48, %r23;
	add.s32 	%r50, %r49, %r6;
	mul.wide.s32 	%rd29, %r50, 4;
	add.s64 	%rd30, %rd4, %rd29;
	ld.global.f32 	%f32, [%rd30];
	add.s32 	%r51, %r49, %r7;
	mul.wide.s32 	%rd31, %r51, 4;
	add.s64 	%rd32, %rd3, %rd31;
	ld.global.f32 	%f33, [%rd32];
	add.s64 	%rd33, %rd2, %rd31;
	mul.f32 	%f34, %f1, %f32;
	mul.f32 	%f35, %f2, %f34;
	atom.global.add.f32 	%f36, [%rd33], %f35;
	add.s64 	%rd34, %rd1, %rd29;
	mul.f32 	%f37, %f1, %f33;
	mul.f32 	%f38, %f2, %f37;
	atom.global.add.f32 	%f39, [%rd34], %f38;
	add.s32 	%r52, %r100, 4;
	rem.u32 	%r53, %r100, %r23;
	add.s32 	%r54, %r53, %r6;
	mul.wide.s32 	%rd35, %r54, 4;
	add.s64 	%rd36, %rd4, %rd35;
	ld.global.f32 	%f40, [%rd36];
	add.s32 	%r55, %r53, %r7;
	mul.wide.s32 	%rd37, %r55, 4;
	add.s64 	%rd38, %rd3, %rd37;
	ld.global.f32 	%f41, [%rd38];
	add.s64 	%rd39, %rd2, %rd37;
	mul.f32 	%f42, %f1, %f40;
	mul.f32 	%f43, %f2, %f42;
	atom.global.add.f32 	%f44, [%rd39], %f43;
	add.s64 	%rd40, %rd1, %rd35;
	mul.f32 	%f45, %f1, %f41;
	mul.f32 	%f46, %f2, %f45;
	atom.global.add.f32 	%f47, [%rd40], %f46;
	add.s32 	%r56, %r100, 1;
	rem.u32 	%r57, %r56, %r23;
	add.s32 	%r58, %r57, %r6;
	mul.wide.s32 	%rd41, %r58, 4;
	add.s64 	%rd42, %rd4, %rd41;
	ld.global.f32 	%f48, [%rd42];
	add.s32 	%r59, %r57, %r7;
	mul.wide.s32 	%rd43, %r59, 4;
	add.s64 	%rd44, %rd3, %rd43;
	ld.global.f32 	%f49, [%rd44];
	add.s64 	%rd45, %rd2, %rd43;
	mul.f32 	%f50, %f1, %f48;
	mul.f32 	%f51, %f2, %f50;
	atom.global.add.f32 	%f52, [%rd45], %f51;
	add.s64 	%rd46, %rd1, %rd41;
	mul.f32 	%f53, %f1, %f49;
	mul.f32 	%f54, %f2, %f53;
	atom.global.add.f32 	%f55, [%rd46], %f54;
	add.s32 	%r60, %r100, 2;
	rem.u32 	%r61, %r60, %r23;
	add.s32 	%r62, %r61, %r6;
	mul.wide.s32 	%rd47, %r62, 4;
	add.s64 	%rd48, %rd4, %rd47;
	ld.global.f32 	%f56, [%rd48];
	add.s32 	%r63, %r61, %r7;
	mul.wide.s32 	%rd49, %r63, 4;
	add.s64 	%rd50, %rd3, %rd49;
	ld.global.f32 	%f57, [%rd50];
	add.s64 	%rd51, %rd2, %rd49;
	mul.f32 	%f58, %f1, %f56;
	mul.f32 	%f59, %f2, %f58;
	atom.global.add.f32 	%f60, [%rd51], %f59;
	add.s64 	%rd52, %rd1, %rd47;
	mul.f32 	%f61, %f1, %f57;
	mul.f32 	%f62, %f2, %f61;
	atom.global.add.f32 	%f63, [%rd52], %f62;
	add.s32 	%r64, %r100, 3;
	rem.u32 	%r65, %r64, %r23;
	add.s32 	%r66, %r65, %r6;
	mul.wide.s32 	%rd53, %r66, 4;
	add.s64 	%rd54, %rd4, %rd53;
	ld.global.f32 	%f64, [%rd54];
	add.s32 	%r67, %r65, %r7;
	mul.wide.s32 	%rd55, %r67, 4;
	add.s64 	%rd56, %rd3, %rd55;
	ld.global.f32 	%f65, [%rd56];
	add.s64 	%rd57, %rd2, %rd55;
	mul.f32 	%f66, %f1, %f64;
	mul.f32 	%f67, %f2, %f66;
	atom.global.add.f32 	%f68, [%rd57], %f67;
	add.s64 	%rd58, %rd1, %rd53;
	mul.f32 	%f69, %f1, %f65;
	mul.f32 	%f70, %f2, %f69;
	atom.global.add.f32 	%f71, [%rd58], %f70;
	rem.u32 	%r68, %r52, %r23;
	add.s32 	%r69, %r68, %r6;
	mul.wide.s32 	%rd59, %r69, 4;
	add.s64 	%rd60, %rd4, %rd59;
	ld.global.f32 	%f72, [%rd60];
	add.s32 	%r70, %r68, %r7;
	mul.wide.s32 	%rd61, %r70, 4;
	add.s64 	%rd62, %rd3, %rd61;
	ld.global.f32 	%f73, [%rd62];
	add.s64 	%rd63, %rd2, %rd61;
	mul.f32 	%f74, %f1, %f72;
	mul.f32 	%f75, %f2, %f74;
	atom.global.add.f32 	%f76, [%rd63], %f75;
	add.s64 	%rd64, %rd1, %rd59;
	mul.f32 	%f77, %f1, %f73;
	mul.f32 	%f78, %f2, %f77;
	atom.global.add.f32 	%f79, [%rd64], %f78;
	add.s32 	%r101, %r101, 8;
	add.s32 	%r100, %r100, 8;
	setp.ne.s32 	%p8, %r101, 0;
	@%p8 bra 	$L__BB8_4;
$L__BB8_5:
	setp.eq.s32 	%p9, %r8, 0;
	@%p9 bra 	$L__BB8_13;
	and.b32  	%r17, %r23, 3;
	setp.lt.u32 	%p10, %r8, 4;
	@%p10 bra 	$L__BB8_8;
	add.s32 	%r71, %r103, %r5;
	rem.u32 	%r72, %r71, %r23;
	add.s32 	%r73, %r72, %r6;
	mul.wide.s32 	%rd65, %r73, 4;
	add.s64 	%rd66, %rd4, %rd65;
	ld.global.f32 	%f80, [%rd66];
	add.s32 	%r74, %r72, %r7;
	mul.wide.s32 	%rd67, %r74, 4;
	add.s64 	%rd68, %rd3, %rd67;
	ld.global.f32 	%f81, [%rd68];
	add.s64 	%rd69, %rd2, %rd67;
	mul.f32 	%f82, %f1, %f80;
	mul.f32 	%f83, %f2, %f82;
	atom.global.add.f32 	%f84, [%rd69], %f83;
	add.s64 	%rd70, %rd1, %rd65;
	mul.f32 	%f85, %f1, %f81;
	mul.f32 	%f86, %f2, %f85;
	atom.global.add.f32 	%f87, [%rd70], %f86;
	add.s32 	%r75, %r71, 1;
	rem.u32 	%r76, %r75, %r23;
	add.s32 	%r77, %r76, %r6;
	mul.wide.s32 	%rd71, %r77, 4;
	add.s64 	%rd72, %rd4, %rd71;
	ld.global.f32 	%f88, [%rd72];
	add.s32 	%r78, %r76, %r7;
	mul.wide.s32 	%rd73, %r78, 4;
	add.s64 	%rd74, %rd3, %rd73;
	ld.global.f32 	%f89, [%rd74];
	add.s64 	%rd75, %rd2, %rd73;
	mul.f32 	%f90, %f1, %f88;
	mul.f32 	%f91, %f2, %f90;
	atom.global.add.f32 	%f92, [%rd75], %f91;
	add.s64 	%rd76, %rd1, %rd71;
	mul.f32 	%f93, %f1, %f89;
	mul.f32 	%f94, %f2, %f93;
	atom.global.add.f32 	%f95, [%rd76], %f94;
	add.s32 	%r79, %r71, 2;
	rem.u32 	%r80, %r79, %r23;
	add.s32 	%r81, %r80, %r6;
	mul.wide.s32 	%rd77, %r81, 4;
	add.s64 	%rd78, %rd4, %rd77;
	ld.global.f32 	%f96, [%rd78];
	add.s32 	%r82, %r80, %r7;
	mul.wide.s32 	%rd79, %r82, 4;
	add.s64 	%rd80, %rd3, %rd79;
	ld.global.f32 	%f97, [%rd80];
	add.s64 	%rd81, %rd2, %rd79;
	mul.f32 	%f98, %f1, %f96;
	mul.f32 	%f99, %f2, %f98;
	atom.global.add.f32 	%f100, [%rd81], %f99;
	add.s64 	%rd82, %rd1, %rd77;
	mul.f32 	%f101, %f1, %f97;
	mul.f32 	%f102, %f2, %f101;
	atom.global.add.f32 	%f103, [%rd82], %f102;
	add.s32 	%r83, %r71, 3;
	rem.u32 	%r84, %r83, %r23;
	add.s32 	%r85, %r84, %r6;
	mul.wide.s32 	%rd83, %r85, 4;
	add.s64 	%rd84, %rd4, %rd83;
	ld.global.f32 	%f104, [%rd84];
	add.s32 	%r86, %r84, %r7;
	mul.wide.s32 	%rd85, %r86, 4;
	add.s64 	%rd86, %rd3, %rd85;
	ld.global.f32 	%f105, [%rd86];
	add.s64 	%rd87, %rd2, %rd85;
	mul.f32 	%f106, %f1, %f104;
	mul.f32 	%f107, %f2, %f106;
	atom.global.add.f32 	%f108, [%rd87], %f107;
	add.s64 	%rd88, %rd1, %rd83;
	mul.f32 	%f109, %f1, %f105;
	mul.f32 	%f110, %f2, %f109;
	atom.global.add.f32 	%f111, [%rd88], %f110;
	add.s32 	%r103, %r103, 4;
$L__BB8_8:
	setp.eq.s32 	%p11, %r17, 0;
	@%p11 bra 	$L__BB8_13;
	setp.eq.s32 	%p12, %r17, 1;
	@%p12 bra 	$L__BB8_11;
	add.s32 	%r87, %r103, %r5;
	rem.u32 	%r88, %r87, %r23;
	add.s32 	%r89, %r88, %r6;
	mul.wide.s32 	%rd89, %r89, 4;
	add.s64 	%rd90, %rd4, %rd89;
	ld.global.f32 	%f112, [%rd90];
	add.s32 	%r90, %r88, %r7;
	mul.wide.s32 	%rd91, %r90, 4;
	add.s64 	%rd92, %rd3, %rd91;
	ld.global.f32 	%f113, [%rd92];
	add.s64 	%rd93, %rd2, %rd91;
	mul.f32 	%f114, %f1, %f112;
	mul.f32 	%f115, %f2, %f114;
	atom.global.add.f32 	%f116, [%rd93], %f115;
	add.s64 	%rd94, %rd1, %rd89;
	mul.f32 	%f117, %f1, %f113;
	mul.f32 	%f118, %f2, %f117;
	atom.global.add.f32 	%f119, [%rd94], %f118;
	add.s32 	%r91, %r87, 1;
	rem.u32 	%r92, %r91, %r23;
	add.s32 	%r93, %r92, %r6;
	mul.wide.s32 	%rd95, %r93, 4;
	add.s64 	%rd96, %rd4, %rd95;
	ld.global.f32 	%f120, [%rd96];
	add.s32 	%r94, %r92, %r7;
	mul.wide.s32 	%rd97, %r94, 4;
	add.s64 	%rd98, %rd3, %rd97;
	ld.global.f32 	%f121, [%rd98];
	add.s64 	%rd99, %rd2, %rd97;
	mul.f32 	%f122, %f1, %f120;
	mul.f32 	%f123, %f2, %f122;
	atom.global.add.f32 	%f124, [%rd99], %f123;
	add.s64 	%rd100, %rd1, %rd95;
	mul.f32 	%f125, %f1, %f121;
	mul.f32 	%f126, %f2, %f125;
	atom.global.add.f32 	%f127, [%rd100], %f126;
	add.s32 	%r103, %r103, 2;
$L__BB8_11:
	and.b32  	%r95, %r23, 1;
	setp.eq.b32 	%p13, %r95, 1;
	not.pred 	%p14, %p13;
	@%p14 bra 	$L__BB8_13;
	add.s32 	%r96, %r103, %r5;
	rem.u32 	%r97, %r96, %r23;
	add.s32 	%r98, %r97, %r6;
	mul.wide.s32 	%rd101, %r98, 4;
	add.s64 	%rd102, %rd4, %rd101;
	ld.global.f32 	%f128, [%rd102];
	add.s32 	%r99, %r97, %r7;
	mul.wide.s32 	%rd103, %r99, 4;
	add.s64 	%rd104, %rd3, %rd103;
	ld.global.f32 	%f129, [%rd104];
	add.s64 	%rd105, %rd2, %rd103;
	mul.f32 	%f130, %f1, %f128;
	mul.f32 	%f131, %f2, %f130;
	atom.global.add.f32 	%f132, [%rd105], %f131;
	add.s64 	%rd106, %rd1, %rd101;
	mul.f32 	%f133, %f1, %f129;
	mul.f32 	%f134, %f2, %f133;
	atom.global.add.f32 	%f135, [%rd106], %f134;
$L__BB8_13:
	ld.param.u64 	%rd110, [_Z30backpropagate_neuron_soft_plusPKfS0_S0_S0_PfS1_S1_ii_param_6];
	cvta.to.global.u64 	%rd107, %rd110;
	mul.wide.s32 	%rd108, %r1, 4;
	add.s64 	%rd109, %rd107, %rd108;
	mul.f32 	%f136, %f1, %f2;
	atom.global.add.f32 	%f137, [%rd109], %f136;
$L__BB8_14:
	ret;

}
	// .globl	_Z38backpropagate_neuron_partial_conjoinedPKfS0_S0_S0_S0_PfS1_S1_iii
.visible .entry _Z38backpropagate_neuron_partial_conjoinedPKfS0_S0_S0_S0_PfS1_S1_iii(
	.param .u64 .ptr .align 1 _Z38backpropagate_neuron_partial_conjoinedPKfS0_S0_S0_S0_PfS1_S1_iii_param_0,
	.param .u64 .ptr .align 1 _Z38backpropagate_neuron_partial_conjoinedPKfS0_S0_S0_S0_PfS1_S1_iii_param_1,
	.param .u64 .ptr .align 1 _Z38backpropagate_neuron_partial_conjoinedPKfS0_S0_S0_S0_PfS1_S1_iii_param_2,
	.param .u64 .ptr .align 1 _Z38backpropagate_neuron_partial_conjoinedPKfS0_S0_S0_S0_PfS1_S1_iii_param_3,
	.param .u64 .ptr .align 1 _Z38backpropagate_neuron_partial_conjoinedPKfS0_S0_S0_S0_PfS1_S1_iii_param_4,
	.param .u64 .ptr .align 1 _Z38backpropagate_neuron_partial_conjoinedPKfS0_S0_S0_S0_PfS1_S1_iii_param_5,
	.param .u64 .ptr .align 1 _Z38backpropagate_neuron_partial_conjoinedPKfS0_S0_S0_S0_PfS1_S1_iii_param_6,
	.param .u64 .ptr .align 1 _Z38backpropagate_neuron_partial_conjoinedPKfS0_S0_S0_S0_PfS1_S1_iii_param_7,
	.param .u32 _Z38backpropagate_neuron_partial_conjoinedPKfS0_S0_S0_S0_PfS1_S1_iii_param_8,
	.param .u32 _Z38backpropagate_neuron_partial_conjoinedPKfS0_S0_S0_S0_PfS1_S1_iii_param_9,
	.param .u32 _Z38backpropagate_neuron_partial_conjoinedPKfS0_S0_S0_S0_PfS1_S1_iii_param_10
)
{
	.reg .pred 	%p<25>;
	.reg .b32 	%r<187>;
	.reg .b32 	%f<186>;
	.reg .b64 	%rd<176>;

	ld.param.u64 	%rd10, [_Z38backpropagate_neuron_partial_conjoinedPKfS0_S0_S0_S0_PfS1_S1_iii_param_0];
	ld.param.u64 	%rd11, [_Z38backpropagate_neuron_partial_conjoinedPKfS0_S0_S0_S0_PfS1_S1_iii_param_1];
	ld.param.u64 	%rd12, [_Z38backpropagate_neuron_partial_conjoinedPKfS0_S0_S0_S0_PfS1_S1_iii_param_2];
	ld.param.u64 	%rd6, [_Z38backpropagate_neuron_partial_conjoinedPKfS0_S0_S0_S0_PfS1_S1_iii_param_3];
	ld.param.u64 	%rd7, [_Z38backpropagate_neuron_partial_conjoinedPKfS0_S0_S0_S0_PfS1_S1_iii_param_4];
	ld.param.u64 	%rd13, [_Z38backpropagate_neuron_partial_conjoinedPKfS0_S0_S0_S0_PfS1_S1_iii_param_6];
	ld.param.u32 	%r37, [_Z38backpropagate_neuron_partial_conjoinedPKfS0_S0_S0_S0_PfS1_S1_iii_param_8];
	ld.param.u32 	%r38, [_Z38backpropagate_neuron_partial_conjoinedPKfS0_S0_S0_S0_PfS1_S1_iii_param_9];
	ld.param.u32 	%r39, [_Z38backpropagate_neuron_partial_conjoinedPKfS0_S0_S0_S0_PfS1_S1_iii_param_10];
	cvta.to.global.u64 	%rd1, %rd12;
	cvta.to.global.u64 	%rd2, %rd10;
	cvta.to.global.u64 	%rd3, %rd13;
	cvta.to.global.u64 	%rd4, %rd11;
	mov.u32 	%r40, %ctaid.x;
	mov.u32 	%r41, %ntid.x;
	mov.u32 	%r42, %tid.x;
	mad.lo.s32 	%r1, %r40, %r41, %r42;
	mov.u32 	%r43, %ctaid.y;
	mov.u32 	%r44, %ntid.y;
	mov.u32 	%r45, %tid.y;
	mad.lo.s32 	%r46, %r43, %r44, %r45;
	mov.u32 	%r47, %ctaid.z;
	mov.u32 	%r48, %ntid.z;
	mov.u32 	%r49, %tid.z;
	mad.lo.s32 	%r3, %r47, %r48, %r49;
	setp.ge.s32 	%p1, %r1, %r37;
	setp.gt.u32 	%p2, %r46, 1023;
	setp.gt.u32 	%p3, %r3, 127;
	or.pred  	%p4, %p2, %p3;
	or.pred  	%p5, %p4, %p1;
	@%p5 bra 	$L__BB9_26;
	cvta.to.global.u64 	%rd14, %rd7;
	cvta.to.global.u64 	%rd15, %rd6;
	shl.b32 	%r50, %r46, 7;
	add.s32 	%r4, %r50, %r3;
	mad.lo.s32 	%r51, %r4, %r37, %r1;
	mul.wide.s32 	%rd16, %r51, 4;
	add.s64 	%rd17, %rd14, %rd16;
	ld.global.f32 	%f1, [%rd17];
	add.s64 	%rd18, %rd15, %rd16;
	ld.global.f32 	%f3, [%rd18];
	setp.gt.f32 	%p6, %f3, 0f00000000;
	selp.f32 	%f2, 0f3F800000, 0f00000000, %p6;
	setp.lt.s32 	%p7, %r38, 1;
	@%p7 bra 	$L__BB9_13;
	mul.lo.s32 	%r5, %r4, %r38;
	add.s32 	%r53, %r39, %r38;
	mul.lo.s32 	%r6, %r53, %r1;
	setp.lt.u32 	%p8, %r38, 8;
	mov.b32 	%r178, 0;
	@%p8 bra 	$L__BB9_5;
	and.b32  	%r54, %r38, 2147483640;
	neg.s32 	%r181, %r54;
	add.s32 	%r180, %r4, 3;
$L__BB9_4:
	.pragma "nounroll";
	ld.param.u64 	%rd173, [_Z38backpropagate_neuron_partial_conjoinedPKfS0_S0_S0_S0_PfS1_S1_iii_param_5];
	and.b32  	%r178, %r38, 2147483640;
	add.s32 	%r55, %r180, -3;
	rem.u32 	%r56, %r55, %r38;
	add.s32 	%r57, %r56, %r5;
	mul.wide.s32 	%rd19, %r57, 4;
	add.s64 	%rd20, %rd2, %rd19;
	ld.global.f32 	%f4, [%rd20];
	add.s32 	%r58, %r56, %r6;
	mul.wide.s32 	%rd21, %r58, 4;
	add.s64 	%rd22, %rd1, %rd21;
	ld.global.f32 	%f5, [%rd22];
	add.s64 	%rd23, %rd3, %rd21;
	mul.f32 	%f6, %f1, %f4;
	mul.f32 	%f7, %f6, %f2;
	atom.global.add.f32 	%f8, [%rd23], %f7;
	cvta.to.global.u64 	%rd24, %rd173;
	add.s64 	%rd25, %rd24, %rd19;
	mul.f32 	%f9, %f1, %f5;
	mul.f32 	%f10, %f9, %f2;
	atom.global.add.f32 	%f11, [%rd25], %f10;
	add.s32 	%r59, %r180, -2;
	rem.u32 	%r60, %r59, %r38;
	add.s32 	%r61, %r60, %r5;
	mul.wide.s32 	%rd26, %r61, 4;
	add.s64 	%rd27, %rd2, %rd26;
	ld.global.f32 	%f12, [%rd27];
	add.s32 	%r62, %r60, %r6;
	mul.wide.s32 	%rd28, %r62, 4;
	add.s64 	%rd29, %rd1, %rd28;
	ld.global.f32 	%f13, [%rd29];
	add.s64 	%rd30, %rd3, %rd28;
	mul.f32 	%f14, %f1, %f12;
	mul.f32 	%f15, %f14, %f2;
	atom.global.add.f32 	%f16, [%rd30], %f15;
	add.s64 	%rd31, %rd24, %rd26;
	mul.f32 	%f17, %f1, %f13;
	mul.f32 	%f18, %f17, %f2;
	atom.global.add.f32 	%f19, [%rd31], %f18;
	add.s32 	%r63, %r180, -1;
	rem.u32 	%r64, %r63, %r38;
	add.s32 	%r65, %r64, %r5;
	mul.wide.s32 	%rd32, %r65, 4;
	add.s64 	%rd33, %rd2, %rd32;
	ld.global.f32 	%f20, [%rd33];
	add.s32 	%r66, %r64, %r6;
	mul.wide.s32 	%rd34, %r66, 4;
	add.s64 	%rd35, %rd1, %rd34;
	ld.global.f32 	%f21, [%rd35];
	add.s64 	%rd36, %rd3, %rd34;
	mul.f32 	%f22, %f1, %f20;
	mul.f32 	%f23, %f22, %f2;
	atom.global.add.f32 	%f24, [%rd36], %f23;
	add.s64 	%rd37, %rd24, %rd32;
	mul.f32 	%f25, %f1, %f21;
	mul.f32 	%f26, %f25, %f2;
	atom.global.add.f32 	%f27, [%rd37], %f26;
	add.s32 	%r67, %r180, 4;
	rem.u32 	%r68, %r180, %r38;
	add.s32 	%r69, %r68, %r5;
	mul.wide.s32 	%rd38, %r69, 4;
	add.s64 	%rd39, %rd2, %rd38;
	ld.global.f32 	%f28, [%rd39];
	add.s32 	%r70, %r68, %r6;
	mul.wide.s32 	%rd40, %r70, 4;
	add.s64 	%rd41, %rd1, %rd40;
	ld.global.f32 	%f29, [%rd41];
	add.s64 	%rd42, %rd3, %rd40;
	mul.f32 	%f30, %f1, %f28;
	mul.f32 	%f31, %f30, %f2;
	atom.global.add.f32 	%f32, [%rd42], %f31;
	add.s64 	%rd43, %rd24, %rd38;
	mul.f32 	%f33, %f1, %f29;
	mul.f32 	%f34, %f33, %f2;
	atom.global.add.f32 	%f35, [%rd43], %f34;
	add.s32 	%r71, %r180, 1;
	rem.u32 	%r72, %r71, %r38;
	add.s32 	%r73, %r72, %r5;
	mul.wide.s32 	%rd44, %r73, 4;
	add.s64 	%rd45, %rd2, %rd44;
	ld.global.f32 	%f36, [%rd45];
	add.s32 	%r74, %r72, %r6;
	mul.wide.s32 	%rd46, %r74, 4;
	add.s64 	%rd47, %rd1, %rd46;
	ld.global.f32 	%f37, [%rd47];
	add.s64 	%rd48, %rd3, %rd46;
	mul.f32 	%f38, %f1, %f36;
	mul.f32 	%f39, %f38, %f2;
	atom.global.add.f32 	%f40, [%rd48], %f39;
	add.s64 	%rd49, %rd24, %rd44;
	mul.f32 	%f41, %f1, %f37;
	mul.f32 	%f42, %f41, %f2;
	atom.global.add.f32 	%f43, [%rd49], %f42;
	add.s32 	%r75, %r180, 2;
	rem.u32 	%r76, %r75, %r38;
	add.s32 	%r77, %r76, %r5;
	mul.wide.s32 	%rd50, %r77, 4;
	add.s64 	%rd51, %rd2, %rd50;
	ld.global.f32 	%f44, [%rd51];
	add.s32 	%r78, %r76, %r6;
	mul.wide.s32 	%rd52, %r78, 4;
	add.s64 	%rd53, %rd1, %rd52;
	ld.global.f32 	%f45, [%rd53];
	add.s64 	%rd54, %rd3, %rd52;
	mul.f32 	%f46, %f1, %f44;
	mul.f32 	%f47, %f46, %f2;
	atom.global.add.f32 	%f48, [%rd54], %f47;
	add.s64 	%rd55, %rd24, %rd50;
	mul.f32 	%f49, %f1, %f45;
	mul.f32 	%f50, %f49, %f2;
	atom.global.add.f32 	%f51, [%rd55], %f50;
	add.s32 	%r79, %r180, 3;
	rem.u32 	%r80, %r79, %r38;
	add.s32 	%r81, %r80, %r5;
	mul.wide.s32 	%rd56, %r81, 4;
	add.s64 	%rd57, %rd2, %rd56;
	ld.global.f32 	%f52, [%rd57];
	add.s32 	%r82, %r80, %r6;
	mul.wide.s32 	%rd58, %r82, 4;
	add.s64 	%rd59, %rd1, %rd58;
	ld.global.f32 	%f53, [%rd59];
	add.s64 	%rd60, %rd3, %rd58;
	mul.f32 	%f54, %f1, %f52;
	mul.f32 	%f55, %f54, %f2;
	atom.global.add.f32 	%f56, [%rd60], %f55;
	add.s64 	%rd61, %rd24, %rd56;
	mul.f32 	%f57, %f1, %f53;
	mul.f32 	%f58, %f57, %f2;
	atom.global.add.f32 	%f59, [%rd61], %f58;
	rem.u32 	%r83, %r67, %r38;
	add.s32 	%r84, %r83, %r5;
	mul.wide.s32 	%rd62, %r84, 4;
	add.s64 	%rd63, %rd2, %rd62;
	ld.global.f32 	%f60, [%rd63];
	add.s32 	%r85, %r83, %r6;
	mul.wide.s32 	%rd64, %r85, 4;
	add.s64 	%rd65, %rd1, %rd64;
	ld.global.f32 	%f61, [%rd65];
	add.s64 	%rd66, %rd3, %rd64;
	mul.f32 	%f62, %f1, %f60;
	mul.f32 	%f63, %f62, %f2;
	atom.global.add.f32 	%f64, [%rd66], %f63;
	add.s64 	%rd67, %rd24, %rd62;
	mul.f32 	%f65, %f1, %f61;
	mul.f32 	%f66, %f65, %f2;
	atom.global.add.f32 	%f67, [%rd67], %f66;
	add.s32 	%r181, %r181, 8;
	add.s32 	%r180, %r180, 8;
	setp.eq.s32 	%p9, %r181, 0;
	@%p9 bra 	$L__BB9_5;
	bra.uni 	$L__BB9_4;
$L__BB9_5:
	and.b32  	%r10, %r38, 7;
	setp.eq.s32 	%p10, %r10, 0;
	@%p10 bra 	$L__BB9_13;
	ld.param.u64 	%rd174, [_Z38backpropagate_neuron_partial_conjoinedPKfS0_S0_S0_S0_PfS1_S1_iii_param_5];
	cvta.to.global.u64 	%rd5, %rd174;
	and.b32  	%r11, %r38, 3;
	setp.lt.u32 	%p11, %r10, 4;
	@%p11 bra 	$L__BB9_8;
	add.s32 	%r86, %r178, %r4;
	rem.u32 	%r87, %r86, %r38;
	add.s32 	%r88, %r87, %r5;
	mul.wide.s32 	%rd68, %r88, 4;
	add.s64 	%rd69, %rd2, %rd68;
	ld.global.f32 	%f68, [%rd69];
	add.s32 	%r89, %r87, %r6;
	mul.wide.s32 	%rd70, %r89, 4;
	add.s64 	%rd71, %rd1, %rd70;
	ld.global.f32 	%f69, [%rd71];
	add.s64 	%rd72, %rd3, %rd70;
	mul.f32 	%f70, %f1, %f68;
	mul.f32 	%f71, %f70, %f2;
	atom.global.add.f32 	%f72, [%rd72], %f71;
	add.s64 	%rd73, %rd5, %rd68;
	mul.f32 	%f73, %f1, %f69;
	mul.f32 	%f74, %f73, %f2;
	atom.global.add.f32 	%f75, [%rd73], %f74;
	add.s32 	%r90, %r86, 1;
	rem.u32 	%r91, %r90, %r38;
	add.s32 	%r92, %r91, %r5;
	mul.wide.s32 	%rd74, %r92, 4;
	add.s64 	%rd75, %rd2, %rd74;
	ld.global.f32 	%f76, [%rd75];
	add.s32 	%r93, %r91, %r6;
	mul.wide.s32 	%rd76, %r93, 4;
	add.s64 	%rd77, %rd1, %rd76;
	ld.global.f32 	%f77, [%rd77];
	add.s64 	%rd78, %rd3, %rd76;
	mul.f32 	%f78, %f1, %f76;
	mul.f32 	%f79, %f78, %f2;
	atom.global.add.f32 	%f80, [%rd78], %f79;
	add.s64 	%rd79, %rd5, %rd74;
	mul.f32 	%f81, %f1, %f77;
	mul.f32 	%f82, %f81, %f2;
	atom.global.add.f32 	%f83, [%rd79], %f82;
	add.s32 	%r94, %r86, 2;
	rem.u32 	%r95, %r94, %r38;
	add.s32 	%r96, %r95, %r5;
	mul.wide.s32 	%rd80, %r96, 4;
	add.s64 	%rd81, %rd2, %rd80;
	ld.global.f32 	%f84, [%rd81];
	add.s32 	%r97, %r95, %r6;
	mul.wide.s32 	%rd82, %r97, 4;
	add.s64 	%rd83, %rd1, %rd82;
	ld.global.f32 	%f85, [%rd83];
	add.s64 	%rd84, %rd3, %rd82;
	mul.f32 	%f86, %f1, %f84;
	mul.f32 	%f87, %f86, %f2;
	atom.global.add.f32 	%f88, [%rd84], %f87;
	add.s64 	%rd85, %rd5, %rd80;
	mul.f32 	%f89, %f1, %f85;
	mul.f32 	%f90, %f89, %f2;
	atom.global.add.f32 	%f91, [%rd85], %f90;
	add.s32 	%r98, %r86, 3;
	rem.u32 	%r99, %r98, %r38;
	add.s32 	%r100, %r99, %r5;
	mul.wide.s32 	%rd86, %r100, 4;
	add.s64 	%rd87, %rd2, %rd86;
	ld.global.f32 	%f92, [%rd87];
	add.s32 	%r101, %r99, %r6;
	mul.wide.s32 	%rd88, %r101, 4;
	add.s64 	%rd89, %rd1, %rd88;
	ld.global.f32 	%f93, [%rd89];
	add.s64 	%rd90, %rd3, %rd88;
	mul.f32 	%f94, %f1, %f92;
	mul.f32 	%f95, %f94, %f2;
	atom.global.add.f32 	%f96, [%rd90], %f95;
	add.s64 	%rd91, %rd5, %rd86;
	mul.f32 	%f97, %f1, %f93;
	mul.f32 	%f98, %f97, %f2;
	atom.global.add.f32 	%f99, [%rd91], %f98;
	add.s32 	%r178, %r178, 4;
$L__BB9_8:
	setp.eq.s32 	%p12, %r11, 0;
	@%p12 bra 	$L__BB9_13;
	setp.eq.s32 	%p13, %r11, 1;
	@%p13 bra 	$L__BB9_11;
	add.s32 	%r102, %r178, %r4;
	rem.u32 	%r103, %r102, %r38;
	add.s32 	%r104, %r103, %r5;
	mul.wide.s32 	%rd92, %r104, 4;
	add.s64 	%rd93, %rd2, %rd92;
	ld.global.f32 	%f100, [%rd93];
	add.s32 	%r105, %r103, %r6;
	mul.wide.s32 	%rd94, %r105, 4;
	add.s64 	%rd95, %rd1, %rd94;
	ld.global.f32 	%f101, [%rd95];
	add.s64 	%rd96, %rd3, %rd94;
	mul.f32 	%f102, %f1, %f100;
	mul.f32 	%f103, %f102, %f2;
	atom.global.add.f32 	%f104, [%rd96], %f103;
	add.s64 	%rd97, %rd5, %rd92;
	mul.f32 	%f105, %f1, %f101;
	mul.f32 	%f106, %f105, %f2;
	atom.global.add.f32 	%f107, [%rd97], %f106;
	add.s32 	%r106, %r102, 1;
	rem.u32 	%r107, %r106, %r38;
	add.s32 	%r108, %r107, %r5;
	mul.wide.s32 	%rd98, %r108, 4;
	add.s64 	%rd99, %rd2, %rd98;
	ld.global.f32 	%f108, [%rd99];
	add.s32 	%r109, %r107, %r6;
	mul.wide.s32 	%rd100, %r109, 4;
	add.s64 	%rd101, %rd1, %rd100;
	ld.global.f32 	%f109, [%rd101];
	add.s64 	%rd102, %rd3, %rd100;
	mul.f32 	%f110, %f1, %f108;
	mul.f32 	%f111, %f110, %f2;
	atom.global.add.f32 	%f112, [%rd102], %f111;
	add.s64 	%rd103, %rd5, %rd98;
	mul.f32 	%f113, %f1, %f109;
	mul.f32 	%f114, %f113, %f2;
	atom.global.add.f32 	%f115, [%rd103], %f114;
	add.s32 	%r178, %r178, 2;
$L__BB9_11:
	and.b32  	%r110, %r38, 1;
	setp.eq.b32 	%p14, %r110, 1;
	not.pred 	%p15, %p14;
	@%p15 bra 	$L__BB9_13;
	add.s32 	%r111, %r178, %r4;
	rem.u32 	%r112, %r111, %r38;
	add.s32 	%r113, %r112, %r5;
	mul.wide.s32 	%rd104, %r113, 4;
	add.s64 	%rd105, %rd2, %rd104;
	ld.global.f32 	%f116, [%rd105];
	add.s32 	%r114, %r112, %r6;
	mul.wide.s32 	%rd106, %r114, 4;
	add.s64 	%rd107, %rd1, %rd106;
	ld.global.f32 	%f117, [%rd107];
	add.s64 	%rd108, %rd3, %rd106;
	mul.f32 	%f118, %f1, %f116;
	mul.f32 	%f119, %f118, %f2;
	atom.global.add.f32 	%f120, [%rd108], %f119;
	add.s64 	%rd109, %rd5, %rd104;
	mul.f32 	%f121, %f1, %f117;
	mul.f32 	%f122, %f121, %f2;
	atom.global.add.f32 	%f123, [%rd109], %f122;
$L__BB9_13:
	setp.lt.s32 	%p16, %r39, 1;
	@%p16 bra 	$L__BB9_25;
	mul.lo.s32 	%r16, %r4, %r39;
	add.s32 	%r116, %r39, %r38;
	mad.lo.s32 	%r17, %r116, %r1, %r38;
	and.b32  	%r18, %r39, 7;
	setp.lt.u32 	%p17, %r39, 8;
	mov.b32 	%r184, 0;
	@%p17 bra 	$L__BB9_17;
	and.b32  	%r184, %r39, 2147483640;
	neg.s32 	%r183, %r184;
	add.s32 	%r182, %r4, 3;
$L__BB9_16:
	.pragma "nounroll";
	add.s32 	%r117, %r182, -3;
	rem.u32 	%r118, %r117, %r39;
	add.s32 	%r119, %r118, %r16;
	mul.wide.s32 	%rd110, %r119, 4;
	add.s64 	%rd111, %rd4, %rd110;
	ld.global.f32 	%f124, [%rd111];
	add.s32 	%r120, %r17, %r118;
	mul.wide.s32 	%rd112, %r120, 4;
	add.s64 	%rd113, %rd3, %rd112;
	mul.f32 	%f125, %f1, %f124;
	mul.f32 	%f126, %f125, %f2;
	atom.global.add.f32 	%f127, [%rd113], %f126;
	add.s32 	%r121, %r182, -2;
	rem.u32 	%r122, %r121, %r39;
	add.s32 	%r123, %r122, %r16;
	mul.wide.s32 	%rd114, %r123, 4;
	add.s64 	%rd115, %rd4, %rd114;
	ld.global.f32 	%f128, [%rd115];
	add.s32 	%r124, %r17, %r122;
	mul.wide.s32 	%rd116, %r124, 4;
	add.s64 	%rd117, %rd3, %rd116;
	mul.f32 	%f129, %f1, %f128;
	mul.f32 	%f130, %f129, %f2;
	atom.global.add.f32 	%f131, [%rd117], %f130;
	add.s32 	%r125, %r182, -1;
	rem.u32 	%r126, %r125, %r39;
	add.s32 	%r127, %r126, %r16;
	mul.wide.s32 	%rd118, %r127, 4;
	add.s64 	%rd119, %rd4, %rd118;
	ld.global.f32 	%f132, [%rd119];
	add.s32 	%r128, %r17, %r126;
	mul.wide.s32 	%rd120, %r128, 4;
	add.s64 	%rd121, %rd3, %rd120;
	mul.f32 	%f133, %f1, %f132;
	mul.f32 	%f134, %f133, %f2;
	atom.global.add.f32 	%f135, [%rd121], %f134;
	add.s32 	%r129, %r182, 4;
	rem.u32 	%r130, %r182, %r39;
	add.s32 	%r131, %r130, %r16;
	mul.wide.s32 	%rd122, %r131, 4;
	add.s64 	%rd123, %rd4, %rd122;
	ld.global.f32 	%f136, [%rd123];
	add.s32 	%r132, %r17, %r130;
	mul.wide.s32 	%rd124, %r132, 4;
	add.s64 	%rd125, %rd3, %rd124;
	mul.f32 	%f137, %f1, %f136;
	mul.f32 	%f138, %f137, %f2;
	atom.global.add.f32 	%f139, [%rd125], %f138;
	add.s32 	%r133, %r182, 1;
	rem.u32 	%r134, %r133, %r39;
	add.s32 	%r135, %r134, %r16;
	mul.wide.s32 	%rd126, %r135, 4;
	add.s64 	%rd127, %rd4, %rd126;
	ld.global.f32 	%f140, [%rd127];
	add.s32 	%r136, %r17, %r134;
	mul.wide.s32 	%rd128, %r136, 4;
	add.s64 	%rd129, %rd3, %rd128;
	mul.f32 	%f141, %f1, %f140;
	mul.f32 	%f142, %f141, %f2;
	atom.global.add.f32 	%f143, [%rd129], %f142;
	add.s32 	%r137, %r182, 2;
	rem.u32 	%r138, %r137, %r39;
	add.s32 	%r139, %r138, %r16;
	mul.wide.s32 	%rd130, %r139, 4;
	add.s64 	%rd131, %rd4, %rd130;
	ld.global.f32 	%f144, [%rd131];
	add.s32 	%r140, %r17, %r138;
	mul.wide.s32 	%rd132, %r140, 4;
	add.s64 	%rd133, %rd3, %rd132;
	mul.f32 	%f145, %f1, %f144;
	mul.f32 	%f146, %f145, %f2;
	atom.global.add.f32 	%f147, [%rd133], %f146;
	add.s32 	%r141, %r182, 3;
	rem.u32 	%r142, %r141, %r39;
	add.s32 	%r143, %r142, %r16;
	mul.wide.s32 	%rd134, %r143, 4;
	add.s64 	%rd135, %rd4, %rd134;
	ld.global.f32 	%f148, [%rd135];
	add.s32 	%r144, %r17, %r142;
	mul.wide.s32 	%rd136, %r144, 4;
	add.s64 	%rd137, %rd3, %rd136;
	mul.f32 	%f149, %f1, %f148;
	mul.f32 	%f150, %f149, %f2;
	atom.global.add.f32 	%f151, [%rd137], %f150;
	rem.u32 	%r145, %r129, %r39;
	add.s32 	%r146, %r145, %r16;
	mul.wide.s32 	%rd138, %r146, 4;
	add.s64 	%rd139, %rd4, %rd138;
	ld.global.f32 	%f152, [%rd139];
	add.s32 	%r147, %r17, %r145;
	mul.wide.s32 	%rd140, %r147, 4;
	add.s64 	%rd141, %rd3, %rd140;
	mul.f32 	%f153, %f1, %f152;
	mul.f32 	%f154, %f153, %f2;
	atom.global.add.f32 	%f155, [%rd141], %f154;
	add.s32 	%r183, %r183, 8;
	add.s32 	%r182, %r182, 8;
	setp.ne.s32 	%p18, %r183, 0;
	@%p18 bra 	$L__BB9_16;
$L__BB9_17:
	setp.eq.s32 	%p19, %r18, 0;
	@%p19 bra 	$L__BB9_25;
	and.b32  	%r32, %r39, 3;
	setp.lt.u32 	%p20, %r18, 4;
	@%p20 bra 	$L__BB9_20;
	add.s32 	%r148, %r184, %r4;
	rem.u32 	%r149, %r148, %r39;
	add.s32 	%r150, %r149, %r16;
	mul.wide.s32 	%rd142, %r150, 4;
	add.s64 	%rd143, %rd4, %rd142;
	ld.global.f32 	%f156, [%rd143];
	add.s32 	%r151, %r17, %r149;
	mul.wide.s32 	%rd144, %r151, 4;
	add.s64 	%rd145, %rd3, %rd144;
	mul.f32 	%f157, %f1, %f156;
	mul.f32 	%f158, %f157, %f2;
	atom.global.add.f32 	%f159, [%rd145], %f158;
	add.s32 	%r152, %r148, 1;
	rem.u32 	%r153, %r152, %r39;
	add.s32 	%r154, %r153, %r16;
	mul.wide.s32 	%rd146, %r154, 4;
	add.s64 	%rd147, %rd4, %rd146;
	ld.global.f32 	%f160, [%rd147];
	add.s32 	%r155, %r17, %r153;
	mul.wide.s32 	%rd148, %r155, 4;
	add.s64 	%rd149, %rd3, %rd148;
	mul.f32 	%f161, %f1, %f160;
	mul.f32 	%f162, %f161, %f2;
	atom.global.add.f32 	%f163, [%rd149], %f162;
	add.s32 	%r156, %r148, 2;
	rem.u32 	%r157, %r156, %r39;
	add.s32 	%r158, %r157, %r16;
	mul.wide.s32 	%rd150, %r158, 4;
	add.s64 	%rd151, %rd4, %rd150;
	ld.global.f32 	%f164, [%rd151];
	add.s32 	%r159, %r17, %r157;
	mul.wide.s32 	%rd152, %r159, 4;
	add.s64 	%rd153, %rd3, %rd152;
	mul.f32 	%f165, %f1, %f164;
	mul.f32 	%f166, %f165, %f2;
	atom.global.add.f32 	%f167, [%rd153], %f166;
	add.s32 	%r160, %r148, 3;
	rem.u32 	%r161, %r160, %r39;
	add.s32 	%r162, %r161, %r16;
	mul.wide.s32 	%rd154, %r162, 4;
	add.s64 	%rd155, %rd4, %rd154;
	ld.global.f32 	%f168, [%rd155];
	add.s32 	%r163, %r17, %r161;
	mul.wide.s32 	%rd156, %r163, 4;
	add.s64 	%rd157, %rd3, %rd156;
	mul.f32 	%f169, %f1, %f168;
	mul.f32 	%f170, %f169, %f2;
	atom.global.add.f32 	%f171, [%rd157], %f170;
	add.s32 	%r184, %r184, 4;
$L__BB9_20:
	setp.eq.s32 	%p21, %r32, 0;
	@%p21 bra 	$L__BB9_25;
	setp.eq.s32 	%p22, %r32, 1;
	@%p22 bra 	$L__BB9_23;
	add.s32 	%r164, %r184, %r4;
	rem.u32 	%r165, %r164, %r39;
	add.s32 	%r166, %r165, %r16;
	mul.wide.s32 	%rd158, %r166, 4;
	add.s64 	%rd159, %rd4, %rd158;
	ld.global.f32 	%f172, [%rd159];
	add.s32 	%r167, %r17, %r165;
	mul.wide.s32 	%rd160, %r167, 4;
	add.s64 	%rd161, %rd3, %rd160;
	mul.f32 	%f173, %f1, %f172;
	mul.f32 	%f174, %f173, %f2;
	atom.global.add.f32 	%f175, [%rd161], %f174;
	add.s32 	%r168, %r164, 1;
	rem.u32 	%r169, %r168, %r39;
	add.s32 	%r170, %r169, %r16;
	mul.wide.s32 	%rd162, %r170, 4;
	add.s64 	%rd163, %rd4, %rd162;
	ld.global.f32 	%f176, [%rd163];
	add.s32 	%r171, %r17, %r169;
	mul.wide.s32 	%rd164, %r171, 4;
	add.s64 	%rd165, %rd3, %rd164;
	mul.f32 	%f177, %f1, %f176;
	mul.f32 	%f178, %f177, %f2;
	atom.global.add.f32 	%f179, [%rd165], %f178;
	add.s32 	%r184, %r184, 2;
$L__BB9_23:
	and.b32  	%r172, %r39, 1;
	setp.eq.b32 	%p23, %r172, 1;
	not.pred 	%p24, %p23;
	@%p24 bra 	$L__BB9_25;
	add.s32 	%r173, %r184, %r4;
	rem.u32 	%r174, %r173, %r39;
	add.s32 	%r175, %r174, %r16;
	mul.wide.s32 	%rd166, %r175, 4;
	add.s64 	%rd167, %rd4, %rd166;
	ld.global.f32 	%f180, [%rd167];
	add.s32 	%r176, %r17, %r174;
	mul.wide.s32 	%rd168, %r176, 4;
	add.s64 	%rd169, %rd3, %rd168;
	mul.f32 	%f181, %f1, %f180;
	mul.f32 	%f182, %f181, %f2;
	atom.global.add.f32 	%f183, [%rd169], %f182;
$L__BB9_25:
	ld.param.u64 	%rd175, [_Z38backpropagate_neuron_partial_conjoinedPKfS0_S0_S0_S0_PfS1_S1_iii_param_7];
	cvta.to.global.u64 	%rd170, %rd175;
	mul.wide.s32 	%rd171, %r1, 4;
	add.s64 	%rd172, %rd170, %rd171;
	mul.f32 	%f184, %f1, %f2;
	atom.global.add.f32 	%f185, [%rd172], %f184;
$L__BB9_26:
	ret;

}
	// .globl	_Z17encode_input_dataPK6float3S1_S1_PfS2_
.visible .entry _Z17encode_input_dataPK6float3S1_S1_PfS2_(
	.param .u64 .ptr .align 1 _Z17encode_input_dataPK6float3S1_S1_PfS2__param_0,
	.param .u64 .ptr .align 1 _Z17encode_input_dataPK6float3S1_S1_PfS2__param_1,
	.param .u64 .ptr .align 1 _Z17encode_input_dataPK6float3S1_S1_PfS2__param_2,
	.param .u64 .ptr .align 1 _Z17encode_input_dataPK6float3S1_S1_PfS2__param_3,
	.param .u64 .ptr .align 1 _Z17encode_input_dataPK6float3S1_S1_PfS2__param_4
)
{
	.local .align 4 .b8 	__local_depot10[28];
	.reg .b64 	%SP;
	.reg .b64 	%SPL;
	.reg .pred 	%p<104>;
	.reg .b32 	%r<500>;
	.reg .b32 	%f<341>;
	.reg .b64 	%rd<245>;
	.reg .b64 	%fd<25>;

	mov.u64 	%SPL, __local_depot10;
	ld.param.u64 	%rd88, [_Z17encode_input_dataPK6float3S1_S1_PfS2__param_0];
	ld.param.u64 	%rd89, [_Z17encode_input_dataPK6float3S1_S1_PfS2__param_1];
	add.u64 	%rd1, %SPL, 0;
	mov.u32 	%r163, %ctaid.x;
	mov.u32 	%r164, %ntid.x;
	mov.u32 	%r165, %tid.x;
	mad.lo.s32 	%r1, %r163, %r164, %r165;
	mov.u32 	%r166, %ctaid.y;
	mov.u32 	%r167, %ntid.y;
	mov.u32 	%r168, %tid.y;
	mad.lo.s32 	%r169, %r166, %r167, %r168;
	mov.u32 	%r170, %ctaid.z;
	mov.u32 	%r171, %ntid.z;
	mov.u32 	%r172, %tid.z;
	mad.lo.s32 	%r3, %r170, %r171, %r172;
	setp.gt.s32 	%p1, %r1, 1023;
	setp.gt.u32 	%p2, %r169, 127;
	setp.gt.u32 	%p3, %r3, 15;
	or.pred  	%p4, %p2, %p3;
	or.pred  	%p5, %p4, %p1;
	@%p5 bra 	$L__BB10_100;
	cvta.to.global.u64 	%rd94, %rd88;
	cvta.to.global.u64 	%rd95, %rd89;
	shl.b32 	%r173, %r1, 7;
	add.s32 	%r4, %r173, %r169;
	mul.wide.s32 	%rd96, %r4, 12;
	add.s64 	%rd97, %rd94, %rd96;
	ld.global.f32 	%f60, [%rd97];
	ld.global.f32 	%f61, [%rd97+4];
	ld.global.f32 	%f62, [%rd97+8];
	add.s64 	%rd98, %rd95, %rd96;
	ld.global.f32 	%f63, [%rd98];
	ld.global.f32 	%f64, [%rd98+4];
	ld.global.f32 	%f65, [%rd98+8];
	mov.b32 	%r174, 1;
	shl.b32 	%r175, %r174, %r3;
	cvt.rn.f32.u32 	%f66, %r175;
	mul.f32 	%f1, %f60, %f66;
	mul.f32 	%f2, %f61, %f66;
	mul.f32 	%f3, %f62, %f66;
	mul.f32 	%f67, %f63, %f66;
	mul.f32 	%f68, %f67, %f66;
	mul.f32 	%f69, %f64, %f66;
	mul.f32 	%f4, %f69, %f66;
	mul.f32 	%f70, %f65, %f66;
	mul.f32 	%f5, %f70, %f66;
	mul.f32 	%f71, %f68, 0fBF000000;
	fma.rn.f32 	%f72, %f71, 0f3BBB989D, 0f3F000000;
	cvt.sat.f32.f32 	%f73, %f72;
	mov.f32 	%f74, 0f4B400001;
	mov.f32 	%f75, 0f437C0000;
	fma.rm.f32 	%f76, %f73, %f75, %f74;
	add.f32 	%f77, %f76, 0fCB40007F;
	neg.f32 	%f78, %f77;
	fma.rn.f32 	%f79, %f71, 0f3FB8AA3B, %f78;
	fma.rn.f32 	%f80, %f71, 0f32A57060, %f79;
	mov.b32 	%r176, %f76;
	shl.b32 	%r177, %r176, 23;
	mov.b32 	%f81, %r177;
	ex2.approx.ftz.f32 	%f82, %f80;
	mul.f32 	%f6, %f82, %f81;
	mul.f32 	%f83, %f1, 0f3F22F983;
	cvt.rni.s32.f32 	%r467, %f83;
	cvt.rn.f32.s32 	%f84, %r467;
	fma.rn.f32 	%f85, %f84, 0fBFC90FDA, %f1;
	fma.rn.f32 	%f86, %f84, 0fB3A22168, %f85;
	fma.rn.f32 	%f332, %f84, 0fA7C234C5, %f86;
	abs.f32 	%f8, %f1;
	setp.ltu.f32 	%p6, %f8, 0f47CE4780;
	mov.u32 	%r455, %r467;
	mov.f32 	%f329, %f332;
	@%p6 bra 	$L__BB10_9;
	setp.neu.f32 	%p7, %f8, 0f7F800000;
	@%p7 bra 	$L__BB10_4;
	mov.f32 	%f89, 0f00000000;
	mul.rn.f32 	%f329, %f1, %f89;
	mov.b32 	%r455, 0;
	bra.uni 	$L__BB10_9;
$L__BB10_4:
	mov.b32 	%r6, %f1;
	mov.b64 	%rd211, 0;
	mov.b32 	%r452, 0;
	mov.u64 	%rd209, __cudart_i2opi_f;
	shl.b32 	%r180, %r6, 8;
	or.b32  	%r181, %r180, -2147483648;
	mov.u64 	%rd210, %rd1;
$L__BB10_5:
	.pragma "nounroll";
	ld.global.nc.u32 	%r179, [%rd209];
	mad.wide.u32 	%rd101, %r179, %r181, %rd211;
	shr.u64 	%rd211, %rd101, 32;
	st.local.u32 	[%rd210], %rd101;
	add.s32 	%r452, %r452, 1;
	add.s64 	%rd210, %rd210, 4;
	add.s64 	%rd209, %rd209, 4;
	setp.ne.s32 	%p8, %r452, 6;
	@%p8 bra 	$L__BB10_5;
	shr.u32 	%r182, %r6, 23;
	st.local.u32 	[%rd1+24], %rd211;
	and.b32  	%r9, %r182, 31;
	and.b32  	%r183, %r182, 224;
	add.s32 	%r184, %r183, -128;
	shr.u32 	%r185, %r184, 5;
	mul.wide.u32 	%rd102, %r185, 4;
	sub.s64 	%rd8, %rd1, %rd102;
	ld.local.u32 	%r453, [%rd8+24];
	ld.local.u32 	%r454, [%rd8+20];
	setp.eq.s32 	%p9, %r9, 0;
	@%p9 bra 	$L__BB10_8;
	shf.l.wrap.b32 	%r453, %r454, %r453, %r9;
	ld.local.u32 	%r186, [%rd8+16];
	shf.l.wrap.b32 	%r454, %r186, %r454, %r9;
$L__BB10_8:
	shr.u32 	%r187, %r453, 30;
	shf.l.wrap.b32 	%r188, %r454, %r453, 2;
	shl.b32 	%r189, %r454, 2;
	shr.u32 	%r190, %r188, 31;
	add.s32 	%r191, %r190, %r187;
	neg.s32 	%r192, %r191;
	setp.lt.s32 	%p10, %r6, 0;
	selp.b32 	%r455, %r192, %r191, %p10;
	xor.b32  	%r193, %r188, %r6;
	shr.s32 	%r194, %r188, 31;
	xor.b32  	%r195, %r194, %r188;
	xor.b32  	%r196, %r194, %r189;
	cvt.u64.u32 	%rd103, %r195;
	shl.b64 	%rd104, %rd103, 32;
	cvt.u64.u32 	%rd105, %r196;
	or.b64  	%rd106, %rd104, %rd105;
	cvt.rn.f64.s64 	%fd1, %rd106;
	mul.f64 	%fd2, %fd1, 0d3BF921FB54442D19;
	cvt.rn.f32.f64 	%f87, %fd2;
	neg.f32 	%f88, %f87;
	setp.lt.s32 	%p11, %r193, 0;
	selp.f32 	%f329, %f88, %f87, %p11;
$L__BB10_9:
	ld.param.u64 	%rd206, [_Z17encode_input_dataPK6float3S1_S1_PfS2__param_3];
	mul.rn.f32 	%f90, %f329, %f329;
	and.b32  	%r198, %r455, 1;
	setp.eq.b32 	%p12, %r198, 1;
	selp.f32 	%f91, 0f3F800000, %f329, %p12;
	fma.rn.f32 	%f92, %f90, %f91, 0f00000000;
	fma.rn.f32 	%f93, %f90, 0f37CBAC00, 0fBAB607ED;
	selp.f32 	%f94, %f93, 0fB94D4153, %p12;
	selp.f32 	%f95, 0f3D2AAABB, 0f3C0885E4, %p12;
	fma.rn.f32 	%f96, %f94, %f90, %f95;
	selp.f32 	%f97, 0fBEFFFFFF, 0fBE2AAAA8, %p12;
	fma.rn.f32 	%f98, %f96, %f90, %f97;
	fma.rn.f32 	%f99, %f98, %f92, %f91;
	and.b32  	%r199, %r455, 2;
	setp.eq.s32 	%p13, %r199, 0;
	mov.f32 	%f100, 0f00000000;
	sub.f32 	%f101, %f100, %f99;
	selp.f32 	%f102, %f99, %f101, %p13;
	mul.f32 	%f103, %f6, %f102;
	shl.b32 	%r200, %r1, 11;
	shl.b32 	%r201, %r169, 4;
	add.s32 	%r202, %r201, %r3;
	add.s32 	%r203, %r202, %r200;
	mul.lo.s32 	%r204, %r203, 6;
	cvta.to.global.u64 	%rd107, %rd206;
	mul.wide.s32 	%rd108, %r204, 4;
	add.s64 	%rd9, %rd107, %rd108;
	st.global.f32 	[%rd9], %f103;
	mul.f32 	%f104, %f4, 0fBF000000;
	fma.rn.f32 	%f105, %f104, 0f3BBB989D, 0f3F000000;
	cvt.sat.f32.f32 	%f106, %f105;
	mov.f32 	%f107, 0f4B400001;
	mov.f32 	%f108, 0f437C0000;
	fma.rm.f32 	%f109, %f106, %f108, %f107;
	add.f32 	%f110, %f109, 0fCB40007F;
	neg.f32 	%f111, %f110;
	fma.rn.f32 	%f112, %f104, 0f3FB8AA3B, %f111;
	fma.rn.f32 	%f113, %f104, 0f32A57060, %f112;
	mov.b32 	%r205, %f109;
	shl.b32 	%r206, %r205, 23;
	mov.b32 	%f114, %r206;
	ex2.approx.ftz.f32 	%f115, %f113;
	mul.f32 	%f12, %f115, %f114;
	mul.f32 	%f116, %f2, 0f3F22F983;
	cvt.rni.s32.f32 	%r471, %f116;
	cvt.rn.f32.s32 	%f117, %r471;
	fma.rn.f32 	%f118, %f117, 0fBFC90FDA, %f2;
	fma.rn.f32 	%f119, %f117, 0fB3A22168, %f118;
	fma.rn.f32 	%f333, %f117, 0fA7C234C5, %f119;
	abs.f32 	%f14, %f2;
	setp.ltu.f32 	%p14, %f14, 0f47CE4780;
	mov.u32 	%r459, %r471;
	mov.f32 	%f330, %f333;
	@%p14 bra 	$L__BB10_17;
	setp.neu.f32 	%p15, %f14, 0f7F800000;
	@%p15 bra 	$L__BB10_12;
	mov.f32 	%f122, 0f00000000;
	mul.rn.f32 	%f330, %f2, %f122;
	mov.b32 	%r459, 0;
	bra.uni 	$L__BB10_17;
$L__BB10_12:
	mov.b32 	%r19, %f2;
	mov.b64 	%rd214, 0;
	mov.b32 	%r456, 0;
	mov.u64 	%rd212, __cudart_i2opi_f;
	shl.b32 	%r209, %r19, 8;
	or.b32  	%r210, %r209, -2147483648;
	mov.u64 	%rd213, %rd1;
$L__BB10_13:
	.pragma "nounroll";
	ld.global.nc.u32 	%r208, [%rd212];
	mad.wide.u32 	%rd111, %r208, %r210, %rd214;
	shr.u64 	%rd214, %rd111, 32;
	st.local.u32 	[%rd213], %rd111;
	add.s32 	%r456, %r456, 1;
	add.s64 	%rd213, %rd213, 4;
	add.s64 	%rd212, %rd212, 4;
	setp.ne.s32 	%p16, %r456, 6;
	@%p16 bra 	$L__BB10_13;
	shr.u32 	%r211, %r19, 23;
	st.local.u32 	[%rd1+24], %rd214;
	and.b32  	%r22, %r211, 31;
	and.b32  	%r212, %r211, 224;
	add.s32 	%r213, %r212, -128;
	shr.u32 	%r214, %r213, 5;
	mul.wide.u32 	%rd112, %r214, 4;
	sub.s64 	%rd16, %rd1, %rd112;
	ld.local.u32 	%r457, [%rd16+24];
	ld.local.u32 	%r458, [%rd16+20];
	setp.eq.s32 	%p17, %r22, 0;
	@%p17 bra 	$L__BB10_16;
	shf.l.wrap.b32 	%r457, %r458, %r457, %r22;
	ld.local.u32 	%r215, [%rd16+16];
	shf.l.wrap.b32 	%r458, %r215, %r458, %r22;
$L__BB10_16:
	shr.u32 	%r216, %r457, 30;
	shf.l.wrap.b32 	%r217, %r458, %r457, 2;
	shl.b32 	%r218, %r458, 2;
	shr.u32 	%r219, %r217, 31;
	add.s32 	%r220, %r219, %r216;
	neg.s32 	%r221, %r220;
	setp.lt.s32 	%p18, %r19, 0;
	selp.b32 	%r459, %r221, %r220, %p18;
	xor.b32  	%r222, %r217, %r19;
	shr.s32 	%r223, %r217, 31;
	xor.b32  	%r224, %r223, %r217;
	xor.b32  	%r225, %r223, %r218;
	cvt.u64.u32 	%rd113, %r224;
	shl.b64 	%rd114, %rd113, 32;
	cvt.u64.u32 	%rd115, %r225;
	or.b64  	%rd116, %rd114, %rd115;
	cvt.rn.f64.s64 	%fd3, %rd116;
	mul.f64 	%fd4, %fd3, 0d3BF921FB54442D19;
	cvt.rn.f32.f64 	%f120, %fd4;
	neg.f32 	%f121, %f120;
	setp.lt.s32 	%p19, %r222, 0;
	selp.f32 	%f330, %f121, %f120, %p19;
$L__BB10_17:
	mul.rn.f32 	%f123, %f330, %f330;
	and.b32  	%r227, %r459, 1;
	setp.eq.b32 	%p20, %r227, 1;
	selp.f32 	%f124, 0f3F800000, %f330, %p20;
	fma.rn.f32 	%f125, %f123, %f124, 0f00000000;
	fma.rn.f32 	%f126, %f123, 0f37CBAC00, 0fBAB607ED;
	selp.f32 	%f127, %f126, 0fB94D4153, %p20;
	selp.f32 	%f128, 0f3D2AAABB, 0f3C0885E4, %p20;
	fma.rn.f32 	%f129, %f127, %f123, %f128;
	selp.f32 	%f130, 0fBEFFFFFF, 0fBE2AAAA8, %p20;
	fma.rn.f32 	%f131, %f129, %f123, %f130;
	fma.rn.f32 	%f132, %f131, %f125, %f124;
	and.b32  	%r228, %r459, 2;
	setp.eq.s32 	%p21, %r228, 0;
	mov.f32 	%f133, 0f00000000;
	sub.f32 	%f134, %f133, %f132;
	selp.f32 	%f135, %f132, %f134, %p21;
	mul.f32 	%f136, %f12, %f135;
	st.global.f32 	[%rd9+4], %f136;
	mul.f32 	%f137, %f5, 0fBF000000;
	fma.rn.f32 	%f138, %f137, 0f3BBB989D, 0f3F000000;
	cvt.sat.f32.f32 	%f139, %f138;
	mov.f32 	%f140, 0f4B400001;
	mov.f32 	%f141, 0f437C0000;
	fma.rm.f32 	%f142, %f139, %f141, %f140;
	add.f32 	%f143, %f142, 0fCB40007F;
	neg.f32 	%f144, %f143;
	fma.rn.f32 	%f145, %f137, 0f3FB8AA3B, %f144;
	fma.rn.f32 	%f146, %f137, 0f32A57060, %f145;
	mov.b32 	%r229, %f142;
	shl.b32 	%r230, %r229, 23;
	mov.b32 	%f147, %r230;
	ex2.approx.ftz.f32 	%f148, %f146;
	mul.f32 	%f18, %f148, %f147;
	mul.f32 	%f149, %f3, 0f3F22F983;
	cvt.rni.s32.f32 	%r475, %f149;
	cvt.rn.f32.s32 	%f150, %r475;
	fma.rn.f32 	%f151, %f150, 0fBFC90FDA, %f3;
	fma.rn.f32 	%f152, %f150, 0fB3A22168, %f151;
	fma.rn.f32 	%f334, %f150, 0fA7C234C5, %f152;
	abs.f32 	%f20, %f3;
	setp.ltu.f32 	%p22, %f20, 0f47CE4780;
	mov.u32 	%r463, %r475;
	mov.f32 	%f331, %f334;
	@%p22 bra 	$L__BB10_25;
	setp.neu.f32 	%p23, %f20, 0f7F800000;
	@%p23 bra 	$L__BB10_20;
	mov.f32 	%f155, 0f00000000;
	mul.rn.f32 	%f331, %f3, %f155;
	mov.b32 	%r463, 0;
	bra.uni 	$L__BB10_25;
$L__BB10_20:
	mov.b32 	%r32, %f3;
	mov.b64 	%rd217, 0;
	mov.b32 	%r460, 0;
	mov.u64 	%rd215, __cudart_i2opi_f;
	shl.b32 	%r233, %r32, 8;
	or.b32  	%r234, %r233, -2147483648;
	mov.u64 	%rd216, %rd1;
$L__BB10_21:
	.pragma "nounroll";
	ld.global.nc.u32 	%r232, [%rd215];
	mad.wide.u32 	%rd119, %r232, %r234, %rd217;
	shr.u64 	%rd217, %rd119, 32;
	st.local.u32 	[%rd216], %rd119;
	add.s32 	%r460, %r460, 1;
	add.s64 	%rd216, %rd216, 4;
	add.s64 	%rd215, %rd215, 4;
	setp.ne.s32 	%p24, %r460, 6;
	@%p24 bra 	$L__BB10_21;
	shr.u32 	%r235, %r32, 23;
	st.local.u32 	[%rd1+24], %rd217;
	and.b32  	%r35, %r235, 31;
	and.b32  	%r236, %r235, 224;
	add.s32 	%r237, %r236, -128;
	shr.u32 	%r238, %r237, 5;
	mul.wide.u32 	%rd120, %r238, 4;
	sub.s64 	%rd23, %rd1, %rd120;
	ld.local.u32 	%r461, [%rd23+24];
	ld.local.u32 	%r462, [%rd23+20];
	setp.eq.s32 	%p25, %r35, 0;
	@%p25 bra 	$L__BB10_24;
	shf.l.wrap.b32 	%r461, %r462, %r461, %r35;
	ld.local.u32 	%r239, [%rd23+16];
	shf.l.wrap.b32 	%r462, %r239, %r462, %r35;
$L__BB10_24:
	shr.u32 	%r240, %r461, 30;
	shf.l.wrap.b32 	%r241, %r462, %r461, 2;
	shl.b32 	%r242, %r462, 2;
	shr.u32 	%r243, %r241, 31;
	add.s32 	%r244, %r243, %r240;
	neg.s32 	%r245, %r244;
	setp.lt.s32 	%p26, %r32, 0;
	selp.b32 	%r463, %r245, %r244, %p26;
	xor.b32  	%r246, %r241, %r32;
	shr.s32 	%r247, %r241, 31;
	xor.b32  	%r248, %r247, %r241;
	xor.b32  	%r249, %r247, %r242;
	cvt.u64.u32 	%rd121, %r248;
	shl.b64 	%rd122, %rd121, 32;
	cvt.u64.u32 	%rd123, %r249;
	or.b64  	%rd124, %rd122, %rd123;
	cvt.rn.f64.s64 	%fd5, %rd124;
	mul.f64 	%fd6, %fd5, 0d3BF921FB54442D19;
	cvt.rn.f32.f64 	%f153, %fd6;
	neg.f32 	%f154, %f153;
	setp.lt.s32 	%p27, %r246, 0;
	selp.f32 	%f331, %f154, %f153, %p27;
$L__BB10_25:
	setp.ltu.f32 	%p28, %f8, 0f47CE4780;
	mul.rn.f32 	%f156, %f331, %f331;
	and.b32  	%r251, %r463, 1;
	setp.eq.b32 	%p29, %r251, 1;
	selp.f32 	%f157, 0f3F800000, %f331, %p29;
	fma.rn.f32 	%f158, %f156, %f157, 0f00000000;
	fma.rn.f32 	%f159, %f156, 0f37CBAC00, 0fBAB607ED;
	selp.f32 	%f160, %f159, 0fB94D4153, %p29;
	selp.f32 	%f161, 0f3D2AAABB, 0f3C0885E4, %p29;
	fma.rn.f32 	%f162, %f160, %f156, %f161;
	selp.f32 	%f163, 0fBEFFFFFF, 0fBE2AAAA8, %p29;
	fma.rn.f32 	%f164, %f162, %f156, %f163;
	fma.rn.f32 	%f165, %f164, %f158, %f157;
	and.b32  	%r252, %r463, 2;
	setp.eq.s32 	%p30, %r252, 0;
	mov.f32 	%f166, 0f00000000;
	sub.f32 	%f167, %f166, %f165;
	selp.f32 	%f168, %f165, %f167, %p30;
	mul.f32 	%f169, %f18, %f168;
	st.global.f32 	[%rd9+8], %f169;
	@%p28 bra 	$L__BB10_33;
	setp.neu.f32 	%p31, %f8, 0f7F800000;
	@%p31 bra 	$L__BB10_28;
	mov.f32 	%f172, 0f00000000;
	mul.rn.f32 	%f332, %f1, %f172;
	mov.b32 	%r467, 0;
	bra.uni 	$L__BB10_33;
$L__BB10_28:
	mov.b32 	%r44, %f1;
	mov.b64 	%rd220, 0;
	mov.b32 	%r464, 0;
	mov.u64 	%rd218, __cudart_i2opi_f;
	shl.b32 	%r255, %r44, 8;
	or.b32  	%r256, %r255, -2147483648;
	mov.u64 	%rd219, %rd1;
$L__BB10_29:
	.pragma "nounroll";
	ld.global.nc.u32 	%r254, [%rd218];
	mad.wide.u32 	%rd127, %r254, %r256, %rd220;
	shr.u64 	%rd220, %rd127, 32;
	st.local.u32 	[%rd219], %rd127;
	add.s32 	%r464, %r464, 1;
	add.s64 	%rd219, %rd219, 4;
	add.s64 	%rd218, %rd218, 4;
	setp.ne.s32 	%p32, %r464, 6;
	@%p32 bra 	$L__BB10_29;
	shr.u32 	%r257, %r44, 23;
	st.local.u32 	[%rd1+24], %rd220;
	and.b32  	%r47, %r257, 31;
	and.b32  	%r258, %r257, 224;
	add.s32 	%r259, %r258, -128;
	shr.u32 	%r260, %r259, 5;
	mul.wide.u32 	%rd128, %r260, 4;
	sub.s64 	%rd30, %rd1, %rd128;
	ld.local.u32 	%r465, [%rd30+24];
	ld.local.u32 	%r466, [%rd30+20];
	setp.eq.s32 	%p33, %r47, 0;
	@%p33 bra 	$L__BB10_32;
	shf.l.wrap.b32 	%r465, %r466, %r465, %r47;
	ld.local.u32 	%r261, [%rd30+16];
	shf.l.wrap.b32 	%r466, %r261, %r466, %r47;
$L__BB10_32:
	shr.u32 	%r262, %r465, 30;
	shf.l.wrap.b32 	%r263, %r466, %r465, 2;
	shl.b32 	%r264, %r466, 2;
	shr.u32 	%r265, %r263, 31;
	add.s32 	%r266, %r265, %r262;
	neg.s32 	%r267, %r266;
	setp.lt.s32 	%p34, %r44, 0;
	selp.b32 	%r467, %r267, %r266, %p34;
	xor.b32  	%r268, %r263, %r44;
	shr.s32 	%r269, %r263, 31;
	xor.b32  	%r270, %r269, %r263;
	xor.b32  	%r271, %r269, %r264;
	cvt.u64.u32 	%rd129, %r270;
	shl.b64 	%rd130, %rd129, 32;
	cvt.u64.u32 	%rd131, %r271;
	or.b64  	%rd132, %rd130, %rd131;
	cvt.rn.f64.s64 	%fd7, %rd132;
	mul.f64 	%fd8, %fd7, 0d3BF921FB54442D19;
	cvt.rn.f32.f64 	%f170, %fd8;
	neg.f32 	%f171, %f170;
	setp.lt.s32 	%p35, %r268, 0;
	selp.f32 	%f332, %f171, %f170, %p35;
$L__BB10_33:
	setp.ltu.f32 	%p36, %f14, 0f47CE4780;
	add.s32 	%r273, %r467, 1;
	mul.rn.f32 	%f173, %f332, %f332;
	and.b32  	%r274, %r467, 1;
	setp.eq.b32 	%p37, %r274, 1;
	selp.f32 	%f174, %f332, 0f3F800000, %p37;
	fma.rn.f32 	%f175, %f173, %f174, 0f00000000;
	fma.rn.f32 	%f176, %f173, 0f37CBAC00, 0fBAB607ED;
	selp.f32 	%f177, 0fB94D4153, %f176, %p37;
	selp.f32 	%f178, 0f3C0885E4, 0f3D2AAABB, %p37;
	fma.rn.f32 	%f179, %f177, %f173, %f178;
	selp.f32 	%f180, 0fBE2AAAA8, 0fBEFFFFFF, %p37;
	fma.rn.f32 	%f181, %f179, %f173, %f180;
	fma.rn.f32 	%f182, %f181, %f175, %f174;
	and.b32  	%r275, %r273, 2;
	setp.eq.s32 	%p38, %r275, 0;
	mov.f32 	%f183, 0f00000000;
	sub.f32 	%f184, %f183, %f182;
	selp.f32 	%f185, %f182, %f184, %p38;
	mul.f32 	%f186, %f6, %f185;
	st.global.f32 	[%rd9+12], %f186;
	@%p36 bra 	$L__BB10_41;
	setp.neu.f32 	%p39, %f14, 0f7F800000;
	@%p39 bra 	$L__BB10_36;
	mov.f32 	%f189, 0f00000000;
	mul.rn.f32 	%f333, %f2, %f189;
	mov.b32 	%r471, 0;
	bra.uni 	$L__BB10_41;
$L__BB10_36:
	mov.b32 	%r56, %f2;
	shl.b32 	%r277, %r56, 8;
	or.b32  	%r57, %r277, -2147483648;
	mov.b64 	%rd223, 0;
	mov.b32 	%r468, 0;
	mov.u64 	%rd221, __cudart_i2opi_f;
	mov.u64 	%rd222, %rd1;
$L__BB10_37:
	.pragma "nounroll";
	ld.global.nc.u32 	%r278, [%rd221];
	mad.wide.u32 	%rd135, %r278, %r57, %rd223;
	shr.u64 	%rd223, %rd135, 32;
	st.local.u32 	[%rd222], %rd135;
	add.s32 	%r468, %r468, 1;
	add.s64 	%rd222, %rd222, 4;
	add.s64 	%rd221, %rd221, 4;
	setp.ne.s32 	%p40, %r468, 6;
	@%p40 bra 	$L__BB10_37;
	shr.u32 	%r279, %r56, 23;
	st.local.u32 	[%rd1+24], %rd223;
	and.b32  	%r60, %r279, 31;
	and.b32  	%r280, %r279, 224;
	add.s32 	%r281, %r280, -128;
	shr.u32 	%r282, %r281, 5;
	mul.wide.u32 	%rd136, %r282, 4;
	sub.s64 	%rd37, %rd1, %rd136;
	ld.local.u32 	%r469, [%rd37+24];
	ld.local.u32 	%r470, [%rd37+20];
	setp.eq.s32 	%p41, %r60, 0;
	@%p41 bra 	$L__BB10_40;
	shf.l.wrap.b32 	%r469, %r470, %r469, %r60;
	ld.local.u32 	%r283, [%rd37+16];
	shf.l.wrap.b32 	%r470, %r283, %r470, %r60;
$L__BB10_40:
	shr.u32 	%r284, %r469, 30;
	shf.l.wrap.b32 	%r285, %r470, %r469, 2;
	shl.b32 	%r286, %r470, 2;
	shr.u32 	%r287, %r285, 31;
	add.s32 	%r288, %r287, %r284;
	neg.s32 	%r289, %r288;
	setp.lt.s32 	%p42, %r56, 0;
	selp.b32 	%r471, %r289, %r288, %p42;
	xor.b32  	%r290, %r285, %r56;
	shr.s32 	%r291, %r285, 31;
	xor.b32  	%r292, %r291, %r285;
	xor.b32  	%r293, %r291, %r286;
	cvt.u64.u32 	%rd137, %r292;
	shl.b64 	%rd138, %rd137, 32;
	cvt.u64.u32 	%rd139, %r293;
	or.b64  	%rd140, %rd138, %rd139;
	cvt.rn.f64.s64 	%fd9, %rd140;
	mul.f64 	%fd10, %fd9, 0d3BF921FB54442D19;
	cvt.rn.f32.f64 	%f187, %fd10;
	neg.f32 	%f188, %f187;
	setp.lt.s32 	%p43, %r290, 0;
	selp.f32 	%f333, %f188, %f187, %p43;
$L__BB10_41:
	setp.ltu.f32 	%p44, %f20, 0f47CE4780;
	add.s32 	%r295, %r471, 1;
	mul.rn.f32 	%f190, %f333, %f333;
	and.b32  	%r296, %r471, 1;
	setp.eq.b32 	%p45, %r296, 1;
	selp.f32 	%f191, %f333, 0f3F800000, %p45;
	fma.rn.f32 	%f192, %f190, %f191, 0f00000000;
	fma.rn.f32 	%f193, %f190, 0f37CBAC00, 0fBAB607ED;
	selp.f32 	%f194, 0fB94D4153, %f193, %p45;
	selp.f32 	%f195, 0f3C0885E4, 0f3D2AAABB, %p45;
	fma.rn.f32 	%f196, %f194, %f190, %f195;
	selp.f32 	%f197, 0fBE2AAAA8, 0fBEFFFFFF, %p45;
	fma.rn.f32 	%f198, %f196, %f190, %f197;
	fma.rn.f32 	%f199, %f198, %f192, %f191;
	and.b32  	%r297, %r295, 2;
	setp.eq.s32 	%p46, %r297, 0;
	mov.f32 	%f200, 0f00000000;
	sub.f32 	%f201, %f200, %f199;
	selp.f32 	%f202, %f199, %f201, %p46;
	mul.f32 	%f203, %f12, %f202;
	st.global.f32 	[%rd9+16], %f203;
	@%p44 bra 	$L__BB10_49;
	setp.neu.f32 	%p47, %f20, 0f7F800000;
	@%p47 bra 	$L__BB10_44;
	mov.f32 	%f206, 0f00000000;
	mul.rn.f32 	%f334, %f3, %f206;
	mov.b32 	%r475, 0;
	bra.uni 	$L__BB10_49;
$L__BB10_44:
	mov.b32 	%r69, %f3;
	shl.b32 	%r299, %r69, 8;
	or.b32  	%r70, %r299, -2147483648;
	mov.b64 	%rd226, 0;
	mov.b32 	%r472, 0;
	mov.u64 	%rd224, __cudart_i2opi_f;
	mov.u64 	%rd225, %rd1;
$L__BB10_45:
	.pragma "nounroll";
	ld.global.nc.u32 	%r300, [%rd224];
	mad.wide.u32 	%rd143, %r300, %r70, %rd226;
	shr.u64 	%rd226, %rd143, 32;
	st.local.u32 	[%rd225], %rd143;
	add.s32 	%r472, %r472, 1;
	add.s64 	%rd225, %rd225, 4;
	add.s64 	%rd224, %rd224, 4;
	setp.ne.s32 	%p48, %r472, 6;
	@%p48 bra 	$L__BB10_45;
	shr.u32 	%r301, %r69, 23;
	st.local.u32 	[%rd1+24], %rd226;
	and.b32  	%r73, %r301, 31;
	and.b32  	%r302, %r301, 224;
	add.s32 	%r303, %r302, -128;
	shr.u32 	%r304, %r303, 5;
	mul.wide.u32 	%rd144, %r304, 4;
	sub.s64 	%rd44, %rd1, %rd144;
	ld.local.u32 	%r473, [%rd44+24];
	ld.local.u32 	%r474, [%rd44+20];
	setp.eq.s32 	%p49, %r73, 0;
	@%p49 bra 	$L__BB10_48;
	shf.l.wrap.b32 	%r473, %r474, %r473, %r73;
	ld.local.u32 	%r305, [%rd44+16];
	shf.l.wrap.b32 	%r474, %r305, %r474, %r73;
$L__BB10_48:
	shr.u32 	%r306, %r473, 30;
	shf.l.wrap.b32 	%r307, %r474, %r473, 2;
	shl.b32 	%r308, %r474, 2;
	shr.u32 	%r309, %r307, 31;
	add.s32 	%r310, %r309, %r306;
	neg.s32 	%r311, %r310;
	setp.lt.s32 	%p50, %r69, 0;
	selp.b32 	%r475, %r311, %r310, %p50;
	xor.b32  	%r312, %r307, %r69;
	shr.s32 	%r313, %r307, 31;
	xor.b32  	%r314, %r313, %r307;
	xor.b32  	%r315, %r313, %r308;
	cvt.u64.u32 	%rd145, %r314;
	shl.b64 	%rd146, %rd145, 32;
	cvt.u64.u32 	%rd147, %r315;
	or.b64  	%rd148, %rd146, %rd147;
	cvt.rn.f64.s64 	%fd11, %rd148;
	mul.f64 	%fd12, %fd11, 0d3BF921FB54442D19;
	cvt.rn.f32.f64 	%f204, %fd12;
	neg.f32 	%f205, %f204;
	setp.lt.s32 	%p51, %r312, 0;
	selp.f32 	%f334, %f205, %f204, %p51;
$L__BB10_49:
	add.s32 	%r317, %r475, 1;
	mul.rn.f32 	%f207, %f334, %f334;
	and.b32  	%r318, %r475, 1;
	setp.eq.b32 	%p52, %r318, 1;
	selp.f32 	%f208, %f334, 0f3F800000, %p52;
	fma.rn.f32 	%f209, %f207, %f208, 0f00000000;
	fma.rn.f32 	%f210, %f207, 0f37CBAC00, 0fBAB607ED;
	selp.f32 	%f211, 0fB94D4153, %f210, %p52;
	selp.f32 	%f212, 0f3C0885E4, 0f3D2AAABB, %p52;
	fma.rn.f32 	%f213, %f211, %f207, %f212;
	selp.f32 	%f214, 0fBE2AAAA8, 0fBEFFFFFF, %p52;
	fma.rn.f32 	%f215, %f213, %f207, %f214;
	fma.rn.f32 	%f216, %f215, %f209, %f208;
	and.b32  	%r319, %r317, 2;
	setp.eq.s32 	%p53, %r319, 0;
	mov.f32 	%f217, 0f00000000;
	sub.f32 	%f218, %f217, %f216;
	selp.f32 	%f219, %f216, %f218, %p53;
	mul.f32 	%f220, %f18, %f219;
	st.global.f32 	[%rd9+20], %f220;
	setp.gt.u32 	%p54, %r3, 3;
	@%p54 bra 	$L__BB10_100;
	ld.param.u64 	%rd205, [_Z17encode_input_dataPK6float3S1_S1_PfS2__param_2];
	cvta.to.global.u64 	%rd149, %rd205;
	mul.wide.s32 	%rd150, %r4, 12;
	add.s64 	%rd151, %rd149, %rd150;
	ld.global.f32 	%f33, [%rd151];
	ld.global.f32 	%f34, [%rd151+4];
	ld.global.f32 	%f35, [%rd151+8];
	mul.f32 	%f221, %f33, 0f3F22F983;
	cvt.rni.s32.f32 	%r491, %f221;
	cvt.rn.f32.s32 	%f222, %r491;
	fma.rn.f32 	%f223, %f222, 0fBFC90FDA, %f33;
	fma.rn.f32 	%f224, %f222, 0fB3A22168, %f223;
	fma.rn.f32 	%f338, %f222, 0fA7C234C5, %f224;
	abs.f32 	%f37, %f33;
	setp.ltu.f32 	%p55, %f37, 0f47CE4780;
	mov.u32 	%r479, %r491;
	mov.f32 	%f335, %f338;
	@%p55 bra 	$L__BB10_58;
	setp.neu.f32 	%p56, %f37, 0f7F800000;
	@%p56 bra 	$L__BB10_53;
	mov.f32 	%f227, 0f00000000;
	mul.rn.f32 	%f335, %f33, %f227;
	mov.b32 	%r479, 0;
	bra.uni 	$L__BB10_58;
$L__BB10_53:
	mov.b32 	%r83, %f33;
	shl.b32 	%r321, %r83, 8;
	or.b32  	%r84, %r321, -2147483648;
	mov.b64 	%rd229, 0;
	mov.b32 	%r476, 0;
	mov.u64 	%rd227, __cudart_i2opi_f;
	mov.u64 	%rd228, %rd1;
$L__BB10_54:
	.pragma "nounroll";
	ld.global.nc.u32 	%r322, [%rd227];
	mad.wide.u32 	%rd154, %r322, %r84, %rd229;
	shr.u64 	%rd229, %rd154, 32;
	st.local.u32 	[%rd228], %rd154;
	add.s32 	%r476, %r476, 1;
	add.s64 	%rd228, %rd228, 4;
	add.s64 	%rd227, %rd227, 4;
	setp.ne.s32 	%p57, %r476, 6;
	@%p57 bra 	$L__BB10_54;
	shr.u32 	%r323, %r83, 23;
	st.local.u32 	[%rd1+24], %rd229;
	and.b32  	%r87, %r323, 31;
	and.b32  	%r324, %r323, 224;
	add.s32 	%r325, %r324, -128;
	shr.u32 	%r326, %r325, 5;
	mul.wide.u32 	%rd155, %r326, 4;
	sub.s64 	%rd51, %rd1, %rd155;
	ld.local.u32 	%r477, [%rd51+24];
	ld.local.u32 	%r478, [%rd51+20];
	setp.eq.s32 	%p58, %r87, 0;
	@%p58 bra 	$L__BB10_57;
	shf.l.wrap.b32 	%r477, %r478, %r477, %r87;
	ld.local.u32 	%r327, [%rd51+16];
	shf.l.wrap.b32 	%r478, %r327, %r478, %r87;
$L__BB10_57:
	shr.u32 	%r328, %r477, 30;
	shf.l.wrap.b32 	%r329, %r478, %r477, 2;
	shl.b32 	%r330, %r478, 2;
	shr.u32 	%r331, %r329, 31;
	add.s32 	%r332, %r331, %r328;
	neg.s32 	%r333, %r332;
	setp.lt.s32 	%p59, %r83, 0;
	selp.b32 	%r479, %r333, %r332, %p59;
	xor.b32  	%r334, %r329, %r83;
	shr.s32 	%r335, %r329, 31;
	xor.b32  	%r336, %r335, %r329;
	xor.b32  	%r337, %r335, %r330;
	cvt.u64.u32 	%rd156, %r336;
	shl.b64 	%rd157, %rd156, 32;
	cvt.u64.u32 	%rd158, %r337;
	or.b64  	%rd159, %rd157, %rd158;
	cvt.rn.f64.s64 	%fd13, %rd159;
	mul.f64 	%fd14, %fd13, 0d3BF921FB54442D19;
	cvt.rn.f32.f64 	%f225, %fd14;
	neg.f32 	%f226, %f225;
	setp.lt.s32 	%p60, %r334, 0;
	selp.f32 	%f335, %f226, %f225, %p60;
$L__BB10_58:
	ld.param.u64 	%rd207, [_Z17encode_input_dataPK6float3S1_S1_PfS2__param_4];
	mul.rn.f32 	%f228, %f335, %f335;
	and.b32  	%r339, %r479, 1;
	setp.eq.b32 	%p61, %r339, 1;
	selp.f32 	%f229, 0f3F800000, %f335, %p61;
	fma.rn.f32 	%f230, %f228, %f229, 0f00000000;
	fma.rn.f32 	%f231, %f228, 0f37CBAC00, 0fBAB607ED;
	selp.f32 	%f232, %f231, 0fB94D4153, %p61;
	selp.f32 	%f233, 0f3D2AAABB, 0f3C0885E4, %p61;
	fma.rn.f32 	%f234, %f232, %f228, %f233;
	selp.f32 	%f235, 0fBEFFFFFF, 0fBE2AAAA8, %p61;
	fma.rn.f32 	%f236, %f234, %f228, %f235;
	fma.rn.f32 	%f237, %f236, %f230, %f229;
	and.b32  	%r340, %r479, 2;
	setp.eq.s32 	%p62, %r340, 0;
	mov.f32 	%f238, 0f00000000;
	sub.f32 	%f239, %f238, %f237;
	selp.f32 	%f240, %f237, %f239, %p62;
	mad.lo.s32 	%r341, %r4, 9, %r3;
	mad.lo.s32 	%r342, %r341, 3, 3;
	cvta.to.global.u64 	%rd160, %rd207;
	mul.wide.s32 	%rd161, %r342, 4;
	add.s64 	%rd52, %rd160, %rd161;
	st.global.f32 	[%rd52], %f240;
	mul.f32 	%f241, %f34, 0f3F22F983;
	cvt.rni.s32.f32 	%r495, %f241;
	cvt.rn.f32.s32 	%f242, %r495;
	fma.rn.f32 	%f243, %f242, 0fBFC90FDA, %f34;
	fma.rn.f32 	%f244, %f242, 0fB3A22168, %f243;
	fma.rn.f32 	%f339, %f242, 0fA7C234C5, %f244;
	abs.f32 	%f42, %f34;
	setp.ltu.f32 	%p63, %f42, 0f47CE4780;
	mov.u32 	%r483, %r495;
	mov.f32 	%f336, %f339;
	@%p63 bra 	$L__BB10_66;
	setp.neu.f32 	%p64, %f42, 0f7F800000;
	@%p64 bra 	$L__BB10_61;
	mov.f32 	%f247, 0f00000000;
	mul.rn.f32 	%f336, %f34, %f247;
	mov.b32 	%r483, 0;
	bra.uni 	$L__BB10_66;
$L__BB10_61:
	mov.b32 	%r97, %f34;
	shl.b32 	%r344, %r97, 8;
	or.b32  	%r98, %r344, -2147483648;
	mov.b64 	%rd232, 0;
	mov.b32 	%r480, 0;
	mov.u64 	%rd230, __cudart_i2opi_f;
	mov.u64 	%rd231, %rd1;
$L__BB10_62:
	.pragma "nounroll";
	ld.global.nc.u32 	%r345, [%rd230];
	mad.wide.u32 	%rd164, %r345, %r98, %rd232;
	shr.u64 	%rd232, %rd164, 32;
	st.local.u32 	[%rd231], %rd164;
	add.s32 	%r480, %r480, 1;
	add.s64 	%rd231, %rd231, 4;
	add.s64 	%rd230, %rd230, 4;
	setp.ne.s32 	%p65, %r480, 6;
	@%p65 bra 	$L__BB10_62;
	shr.u32 	%r346, %r97, 23;
	st.local.u32 	[%rd1+24], %rd232;
	and.b32  	%r101, %r346, 31;
	and.b32  	%r347, %r346, 224;
	add.s32 	%r348, %r347, -128;
	shr.u32 	%r349, %r348, 5;
	mul.wide.u32 	%rd165, %r349, 4;
	sub.s64 	%rd59, %rd1, %rd165;
	ld.local.u32 	%r481, [%rd59+24];
	ld.local.u32 	%r482, [%rd59+20];
	setp.eq.s32 	%p66, %r101, 0;
	@%p66 bra 	$L__BB10_65;
	shf.l.wrap.b32 	%r481, %r482, %r481, %r101;
	ld.local.u32 	%r350, [%rd59+16];
	shf.l.wrap.b32 	%r482, %r350, %r482, %r101;
$L__BB10_65:
	shr.u32 	%r351, %r481, 30;
	shf.l.wrap.b32 	%r352, %r482, %r481, 2;
	shl.b32 	%r353, %r482, 2;
	shr.u32 	%r354, %r352, 31;
	add.s32 	%r355, %r354, %r351;
	neg.s32 	%r356, %r355;
	setp.lt.s32 	%p67, %r97, 0;
	selp.b32 	%r483, %r356, %r355, %p67;
	xor.b32  	%r357, %r352, %r97;
	shr.s32 	%r358, %r352, 31;
	xor.b32  	%r359, %r358, %r352;
	xor.b32  	%r360, %r358, %r353;
	cvt.u64.u32 	%rd166, %r359;
	shl.b64 	%rd167, %rd166, 32;
	cvt.u64.u32 	%rd168, %r360;
	or.b64  	%rd169, %rd167, %rd168;
	cvt.rn.f64.s64 	%fd15, %rd169;
	mul.f64 	%fd16, %fd15, 0d3BF921FB54442D19;
	cvt.rn.f32.f64 	%f245, %fd16;
	neg.f32 	%f246, %f245;
	setp.lt.s32 	%p68, %r357, 0;
	selp.f32 	%f336, %f246, %f245, %p68;
$L__BB10_66:
	mul.rn.f32 	%f248, %f336, %f336;
	and.b32  	%r362, %r483, 1;
	setp.eq.b32 	%p69, %r362, 1;
	selp.f32 	%f249, 0f3F800000, %f336, %p69;
	fma.rn.f32 	%f250, %f248, %f249, 0f00000000;
	fma.rn.f32 	%f251, %f248, 0f37CBAC00, 0fBAB607ED;
	selp.f32 	%f252, %f251, 0fB94D4153, %p69;
	selp.f32 	%f253, 0f3D2AAABB, 0f3C0885E4, %p69;
	fma.rn.f32 	%f254, %f252, %f248, %f253;
	selp.f32 	%f255, 0fBEFFFFFF, 0fBE2AAAA8, %p69;
	fma.rn.f32 	%f256, %f254, %f248, %f255;
	fma.rn.f32 	%f257, %f256, %f250, %f249;
	and.b32  	%r363, %r483, 2;
	setp.eq.s32 	%p70, %r363, 0;
	mov.f32 	%f258, 0f00000000;
	sub.f32 	%f259, %f258, %f257;
	selp.f32 	%f260, %f257, %f259, %p70;
	st.global.f32 	[%rd52+4], %f260;
	mul.f32 	%f261, %f35, 0f3F22F983;
	cvt.rni.s32.f32 	%r499, %f261;
	cvt.rn.f32.s32 	%f262, %r499;
	fma.rn.f32 	%f263, %f262, 0fBFC90FDA, %f35;
	fma.rn.f32 	%f264, %f262, 0fB3A22168, %f263;
	fma.rn.f32 	%f340, %f262, 0fA7C234C5, %f264;
	abs.f32 	%f47, %f35;
	setp.ltu.f32 	%p71, %f47, 0f47CE4780;
	mov.u32 	%r487, %r499;
	mov.f32 	%f337, %f340;
	@%p71 bra 	$L__BB10_74;
	setp.neu.f32 	%p72, %f47, 0f7F800000;
	@%p72 bra 	$L__BB10_69;
	mov.f32 	%f267, 0f00000000;
	mul.rn.f32 	%f337, %f35, %f267;
	mov.b32 	%r487, 0;
	bra.uni 	$L__BB10_74;
$L__BB10_69:
	mov.b32 	%r111, %f35;
	shl.b32 	%r365, %r111, 8;
	or.b32  	%r112, %r365, -2147483648;
	mov.b64 	%rd235, 0;
	mov.b32 	%r484, 0;
	mov.u64 	%rd233, __cudart_i2opi_f;
	mov.u64 	%rd234, %rd1;
$L__BB10_70:
	.pragma "nounroll";
	ld.global.nc.u32 	%r366, [%rd233];
	mad.wide.u32 	%rd172, %r366, %r112, %rd235;
	shr.u64 	%rd235, %rd172, 32;
	st.local.u32 	[%rd234], %rd172;
	add.s32 	%r484, %r484, 1;
	add.s64 	%rd234, %rd234, 4;
	add.s64 	%rd233, %rd233, 4;
	setp.ne.s32 	%p73, %r484, 6;
	@%p73 bra 	$L__BB10_70;
	shr.u32 	%r367, %r111, 23;
	st.local.u32 	[%rd1+24], %rd235;
	and.b32  	%r115, %r367, 31;
	and.b32  	%r368, %r367, 224;
	add.s32 	%r369, %r368, -128;
	shr.u32 	%r370, %r369, 5;
	mul.wide.u32 	%rd173, %r370, 4;
	sub.s64 	%rd66, %rd1, %rd173;
	ld.local.u32 	%r485, [%rd66+24];
	ld.local.u32 	%r486, [%rd66+20];
	setp.eq.s32 	%p74, %r115, 0;
	@%p74 bra 	$L__BB10_73;
	shf.l.wrap.b32 	%r485, %r486, %r485, %r115;
	ld.local.u32 	%r371, [%rd66+16];
	shf.l.wrap.b32 	%r486, %r371, %r486, %r115;
$L__BB10_73:
	shr.u32 	%r372, %r485, 30;
	shf.l.wrap.b32 	%r373, %r486, %r485, 2;
	shl.b32 	%r374, %r486, 2;
	shr.u32 	%r375, %r373, 31;
	add.s32 	%r376, %r375, %r372;
	neg.s32 	%r377, %r376;
	setp.lt.s32 	%p75, %r111, 0;
	selp.b32 	%r487, %r377, %r376, %p75;
	xor.b32  	%r378, %r373, %r111;
	shr.s32 	%r379, %r373, 31;
	xor.b32  	%r380, %r379, %r373;
	xor.b32  	%r381, %r379, %r374;
	cvt.u64.u32 	%rd174, %r380;
	shl.b64 	%rd175, %rd174, 32;
	cvt.u64.u32 	%rd176, %r381;
	or.b64  	%rd177, %rd175, %rd176;
	cvt.rn.f64.s64 	%fd17, %rd177;
	mul.f64 	%fd18, %fd17, 0d3BF921FB54442D19;
	cvt.rn.f32.f64 	%f265, %fd18;
	neg.f32 	%f266, %f265;
	setp.lt.s32 	%p76, %r378, 0;
	selp.f32 	%f337, %f266, %f265, %p76;
$L__BB10_74:
	setp.ltu.f32 	%p77, %f37, 0f47CE4780;
	mul.rn.f32 	%f268, %f337, %f337;
	and.b32  	%r383, %r487, 1;
	setp.eq.b32 	%p78, %r383, 1;
	selp.f32 	%f269, 0f3F800000, %f337, %p78;
	fma.rn.f32 	%f270, %f268, %f269, 0f00000000;
	fma.rn.f32 	%f271, %f268, 0f37CBAC00, 0fBAB607ED;
	selp.f32 	%f272, %f271, 0fB94D4153, %p78;
	selp.f32 	%f273, 0f3D2AAABB, 0f3C0885E4, %p78;
	fma.rn.f32 	%f274, %f272, %f268, %f273;
	selp.f32 	%f275, 0fBEFFFFFF, 0fBE2AAAA8, %p78;
	fma.rn.f32 	%f276, %f274, %f268, %f275;
	fma.rn.f32 	%f277, %f276, %f270, %f269;
	and.b32  	%r384, %r487, 2;
	setp.eq.s32 	%p79, %r384, 0;
	mov.f32 	%f278, 0f00000000;
	sub.f32 	%f279, %f278, %f277;
	selp.f32 	%f280, %f277, %f279, %p79;
	st.global.f32 	[%rd52+8], %f280;
	@%p77 bra 	$L__BB10_82;
	setp.neu.f32 	%p80, %f37, 0f7F800000;
	@%p80 bra 	$L__BB10_77;
	mov.f32 	%f283, 0f00000000;
	mul.rn.f32 	%f338, %f33, %f283;
	mov.b32 	%r491, 0;
	bra.uni 	$L__BB10_82;
$L__BB10_77:
	mov.b32 	%r124, %f33;
	shl.b32 	%r386, %r124, 8;
	or.b32  	%r125, %r386, -2147483648;
	mov.b64 	%rd238, 0;
	mov.b32 	%r488, 0;
	mov.u64 	%rd236, __cudart_i2opi_f;
	mov.u64 	%rd237, %rd1;
$L__BB10_78:
	.pragma "nounroll";
	ld.global.nc.u32 	%r387, [%rd236];
	mad.wide.u32 	%rd180, %r387, %r125, %rd238;
	shr.u64 	%rd238, %rd180, 32;
	st.local.u32 	[%rd237], %rd180;
	add.s32 	%r488, %r488, 1;
	add.s64 	%rd237, %rd237, 4;
	add.s64 	%rd236, %rd236, 4;
	setp.ne.s32 	%p81, %r488, 6;
	@%p81 bra 	$L__BB10_78;
	shr.u32 	%r388, %r124, 23;
	st.local.u32 	[%rd1+24], %rd238;
	and.b32  	%r128, %r388, 31;
	and.b32  	%r389, %r388, 224;
	add.s32 	%r390, %r389, -128;
	shr.u32 	%r391, %r390, 5;
	mul.wide.u32 	%rd181, %r391, 4;
	sub.s64 	%rd73, %rd1, %rd181;
	ld.local.u32 	%r489, [%rd73+24];
	ld.local.u32 	%r490, [%rd73+20];
	setp.eq.s32 	%p82, %r128, 0;
	@%p82 bra 	$L__BB10_81;
	shf.l.wrap.b32 	%r489, %r490, %r489, %r128;
	ld.local.u32 	%r392, [%rd73+16];
	shf.l.wrap.b32 	%r490, %r392, %r490, %r128;
$L__BB10_81:
	shr.u32 	%r393, %r489, 30;
	shf.l.wrap.b32 	%r394, %r490, %r489, 2;
	shl.b32 	%r395, %r490, 2;
	shr.u32 	%r396, %r394, 31;
	add.s32 	%r397, %r396, %r393;
	neg.s32 	%r398, %r397;
	setp.lt.s32 	%p83, %r124, 0;
	selp.b32 	%r491, %r398, %r397, %p83;
	xor.b32  	%r399, %r394, %r124;
	shr.s32 	%r400, %r394, 31;
	xor.b32  	%r401, %r400, %r394;
	xor.b32  	%r402, %r400, %r395;
	cvt.u64.u32 	%rd182, %r401;
	shl.b64 	%rd183, %rd182, 32;
	cvt.u64.u32 	%rd184, %r402;
	or.b64  	%rd185, %rd183, %rd184;
	cvt.rn.f64.s64 	%fd19, %rd185;
	mul.f64 	%fd20, %fd19, 0d3BF921FB54442D19;
	cvt.rn.f32.f64 	%f281, %fd20;
	neg.f32 	%f282, %f281;
	setp.lt.s32 	%p84, %r399, 0;
	selp.f32 	%f338, %f282, %f281, %p84;
$L__BB10_82:
	setp.ltu.f32 	%p85, %f42, 0f47CE4780;
	add.s32 	%r404, %r491, 1;
	mul.rn.f32 	%f284, %f338, %f338;
	and.b32  	%r405, %r491, 1;
	setp.eq.b32 	%p86, %r405, 1;
	selp.f32 	%f285, %f338, 0f3F800000, %p86;
	fma.rn.f32 	%f286, %f284, %f285, 0f00000000;
	fma.rn.f32 	%f287, %f284, 0f37CBAC00, 0fBAB607ED;
	selp.f32 	%f288, 0fB94D4153, %f287, %p86;
	selp.f32 	%f289, 0f3C0885E4, 0f3D2AAABB, %p86;
	fma.rn.f32 	%f290, %f288, %f284, %f289;
	selp.f32 	%f291, 0fBE2AAAA8, 0fBEFFFFFF, %p86;
	fma.rn.f32 	%f292, %f290, %f284, %f291;
	fma.rn.f32 	%f293, %f292, %f286, %f285;
	and.b32  	%r406, %r404, 2;
	setp.eq.s32 	%p87, %r406, 0;
	mov.f32 	%f294, 0f00000000;
	sub.f32 	%f295, %f294, %f293;
	selp.f32 	%f296, %f293, %f295, %p87;
	st.global.f32 	[%rd52+12], %f296;
	@%p85 bra 	$L__BB10_90;
	setp.neu.f32 	%p88, %f42, 0f7F800000;
	@%p88 bra 	$L__BB10_85;
	mov.f32 	%f299, 0f00000000;
	mul.rn.f32 	%f339, %f34, %f299;
	mov.b32 	%r495, 0;
	bra.uni 	$L__BB10_90;
$L__BB10_85:
	mov.b32 	%r137, %f34;
	shl.b32 	%r408, %r137, 8;
	or.b32  	%r138, %r408, -2147483648;
	mov.b64 	%rd241, 0;
	mov.b32 	%r492, 0;
	mov.u64 	%rd239, __cudart_i2opi_f;
	mov.u64 	%rd240, %rd1;
$L__BB10_86:
	.pragma "nounroll";
	ld.global.nc.u32 	%r409, [%rd239];
	mad.wide.u32 	%rd188, %r409, %r138, %rd241;
	shr.u64 	%rd241, %rd188, 32;
	st.local.u32 	[%rd240], %rd188;
	add.s32 	%r492, %r492, 1;
	add.s64 	%rd240, %rd240, 4;
	add.s64 	%rd239, %rd239, 4;
	setp.ne.s32 	%p89, %r492, 6;
	@%p89 bra 	$L__BB10_86;
	shr.u32 	%r410, %r137, 23;
	st.local.u32 	[%rd1+24], %rd241;
	and.b32  	%r141, %r410, 31;
	and.b32  	%r411, %r410, 224;
	add.s32 	%r412, %r411, -128;
	shr.u32 	%r413, %r412, 5;
	mul.wide.u32 	%rd189, %r413, 4;
	sub.s64 	%rd80, %rd1, %rd189;
	ld.local.u32 	%r493, [%rd80+24];
	ld.local.u32 	%r494, [%rd80+20];
	setp.eq.s32 	%p90, %r141, 0;
	@%p90 bra 	$L__BB10_89;
	shf.l.wrap.b32 	%r493, %r494, %r493, %r141;
	ld.local.u32 	%r414, [%rd80+16];
	shf.l.wrap.b32 	%r494, %r414, %r494, %r141;
$L__BB10_89:
	shr.u32 	%r415, %r493, 30;
	shf.l.wrap.b32 	%r416, %r494, %r493, 2;
	shl.b32 	%r417, %r494, 2;
	shr.u32 	%r418, %r416, 31;
	add.s32 	%r419, %r418, %r415;
	neg.s32 	%r420, %r419;
	setp.lt.s32 	%p91, %r137, 0;
	selp.b32 	%r495, %r420, %r419, %p91;
	xor.b32  	%r421, %r416, %r137;
	shr.s32 	%r422, %r416, 31;
	xor.b32  	%r423, %r422, %r416;
	xor.b32  	%r424, %r422, %r417;
	cvt.u64.u32 	%rd190, %r423;
	shl.b64 	%rd191, %rd190, 32;
	cvt.u64.u32 	%rd192, %r424;
	or.b64  	%rd193, %rd191, %rd192;
	cvt.rn.f64.s64 	%fd21, %rd193;
	mul.f64 	%fd22, %fd21, 0d3BF921FB54442D19;
	cvt.rn.f32.f64 	%f297, %fd22;
	neg.f32 	%f298, %f297;
	setp.lt.s32 	%p92, %r421, 0;
	selp.f32 	%f339, %f298, %f297, %p92;
$L__BB10_90:
	setp.ltu.f32 	%p93, %f47, 0f47CE4780;
	add.s32 	%r426, %r495, 1;
	mul.rn.f32 	%f300, %f339, %f339;
	and.b32  	%r427, %r495, 1;
	setp.eq.b32 	%p94, %r427, 1;
	selp.f32 	%f301, %f339, 0f3F800000, %p94;
	fma.rn.f32 	%f302, %f300, %f301, 0f00000000;
	fma.rn.f32 	%f303, %f300, 0f37CBAC00, 0fBAB607ED;
	selp.f32 	%f304, 0fB94D4153, %f303, %p94;
	selp.f32 	%f305, 0f3C0885E4, 0f3D2AAABB, %p94;
	fma.rn.f32 	%f306, %f304, %f300, %f305;
	selp.f32 	%f307, 0fBE2AAAA8, 0fBEFFFFFF, %p94;
	fma.rn.f32 	%f308, %f306, %f300, %f307;
	fma.rn.f32 	%f309, %f308, %f302, %f301;
	and.b32  	%r428, %r426, 2;
	setp.eq.s32 	%p95, %r428, 0;
	mov.f32 	%f310, 0f00000000;
	sub.f32 	%f311, %f310, %f309;
	selp.f32 	%f312, %f309, %f311, %p95;
	st.global.f32 	[%rd52+16], %f312;
	@%p93 bra 	$L__BB10_98;
	setp.neu.f32 	%p96, %f47, 0f7F800000;
	@%p96 bra 	$L__BB10_93;
	mov.f32 	%f315, 0f00000000;
	mul.rn.f32 	%f340, %f35, %f315;
	mov.b32 	%r499, 0;
	bra.uni 	$L__BB10_98;
$L__BB10_93:
	mov.b32 	%r150, %f35;
	shl.b32 	%r430, %r150, 8;
	or.b32  	%r151, %r430, -2147483648;
	mov.b64 	%rd244, 0;
	mov.b32 	%r496, 0;
	mov.u64 	%rd242, __cudart_i2opi_f;
	mov.u64 	%rd243, %rd1;
$L__BB10_94:
	.pragma "nounroll";
	ld.global.nc.u32 	%r431, [%rd242];
	mad.wide.u32 	%rd196, %r431, %r151, %rd244;
	shr.u64 	%rd244, %rd196, 32;
	st.local.u32 	[%rd243], %rd196;
	add.s32 	%r496, %r496, 1;
	add.s64 	%rd243, %rd243, 4;
	add.s64 	%rd242, %rd242, 4;
	setp.ne.s32 	%p97, %r496, 6;
	@%p97 bra 	$L__BB10_94;
	shr.u32 	%r432, %r150, 23;
	st.local.u32 	[%rd1+24], %rd244;
	and.b32  	%r154, %r432, 31;
	and.b32  	%r433, %r432, 224;
	add.s32 	%r434, %r433, -128;
	shr.u32 	%r435, %r434, 5;
	mul.wide.u32 	%rd197, %r435, 4;
	sub.s64 	%rd87, %rd1, %rd197;
	ld.local.u32 	%r497, [%rd87+24];
	ld.local.u32 	%r498, [%rd87+20];
	setp.eq.s32 	%p98, %r154, 0;
	@%p98 bra 	$L__BB10_97;
	shf.l.wrap.b32 	%r497, %r498, %r497, %r154;
	ld.local.u32 	%r436, [%rd87+16];
	shf.l.wrap.b32 	%r498, %r436, %r498, %r154;
$L__BB10_97:
	shr.u32 	%r437, %r497, 30;
	shf.l.wrap.b32 	%r438, %r498, %r497, 2;
	shl.b32 	%r439, %r498, 2;
	shr.u32 	%r440, %r438, 31;
	add.s32 	%r441, %r440, %r437;
	neg.s32 	%r442, %r441;
	setp.lt.s32 	%p99, %r150, 0;
	selp.b32 	%r499, %r442, %r441, %p99;
	xor.b32  	%r443, %r438, %r150;
	shr.s32 	%r444, %r438, 31;
	xor.b32  	%r445, %r444, %r438;
	xor.b32  	%r446, %r444, %r439;
	cvt.u64.u32 	%rd198, %r445;
	shl.b64 	%rd199, %rd198, 32;
	cvt.u64.u32 	%rd200, %r446;
	or.b64  	%rd201, %rd199, %rd200;
	cvt.rn.f64.s64 	%fd23, %rd201;
	mul.f64 	%fd24, %fd23, 0d3BF921FB54442D19;
	cvt.rn.f32.f64 	%f313, %fd24;
	neg.f32 	%f314, %f313;
	setp.lt.s32 	%p100, %r443, 0;
	selp.f32 	%f340, %f314, %f313, %p100;
$L__BB10_98:
	add.s32 	%r448, %r499, 1;
	mul.rn.f32 	%f316, %f340, %f340;
	and.b32  	%r449, %r499, 1;
	setp.eq.b32 	%p101, %r449, 1;
	selp.f32 	%f317, %f340, 0f3F800000, %p101;
	fma.rn.f32 	%f318, %f316, %f317, 0f00000000;
	fma.rn.f32 	%f319, %f316, 0f37CBAC00, 0fBAB607ED;
	selp.f32 	%f320, 0fB94D4153, %f319, %p101;
	selp.f32 	%f321, 0f3C0885E4, 0f3D2AAABB, %p101;
	fma.rn.f32 	%f322, %f320, %f316, %f321;
	selp.f32 	%f323, 0fBE2AAAA8, 0fBEFFFFFF, %p101;
	fma.rn.f32 	%f324, %f322, %f316, %f323;
	fma.rn.f32 	%f325, %f324, %f318, %f317;
	and.b32  	%r450, %r448, 2;
	setp.eq.s32 	%p102, %r450, 0;
	mov.f32 	%f326, 0f00000000;
	sub.f32 	%f327, %f326, %f325;
	selp.f32 	%f328, %f325, %f327, %p102;
	st.global.f32 	[%rd52+20], %f328;
	setp.ne.s32 	%p103, %r3, 0;
	@%p103 bra 	$L__BB10_100;
	ld.param.u64 	%rd208, [_Z17encode_input_dataPK6float3S1_S1_PfS2__param_4];
	mul.lo.s32 	%r451, %r4, 27;
	cvta.to.global.u64 	%rd202, %rd208;
	mul.wide.s32 	%rd203, %r451, 4;
	add.s64 	%rd204, %rd202, %rd203;
	st.global.f32 	[%rd204], %f33;
	st.global.f32 	[%rd204+4], %f34;
	st.global.f32 	[%rd204+8], %f35;
$L__BB10_100:
	ret;

}
	// .globl	_Z17get_sample_t_valsPK17curandStateXORWOWPKfS3_Pf
.visible .entry _Z17get_sample_t_valsPK17curandStateXORWOWPKfS3_Pf(
	.param .u64 .ptr .align 1 _Z17get_sample_t_valsPK17curandStateXORWOWPKfS3_Pf_param_0,
	.param .u64 .ptr .align 1 _Z17get_sample_t_valsPK17curandStateXORWOWPKfS3_Pf_param_1,
	.param .u64 .ptr .align 1 _Z17get_sample_t_valsPK17curandStateXORWOWPKfS3_Pf_param_2,
	.param .u64 .ptr .align 1 _Z17get_sample_t_valsPK17curandStateXORWOWPKfS3_Pf_param_3
)
{
	.reg .pred 	%p<5>;
	.reg .b32 	%r<25>;
	.reg .b32 	%f<28>;
	.reg .b64 	%rd<16>;

	ld.param.u64 	%rd1, [_Z17get_sample_t_valsPK17curandStateXORWOWPKfS3_Pf_param_0];
	ld.param.u64 	%rd2, [_Z17get_sample_t_valsPK17curandStateXORWOWPKfS3_Pf_param_1];
	ld.param.u64 	%rd3, [_Z17get_sample_t_valsPK17curandStateXORWOWPKfS3_Pf_param_2];
	ld.param.u64 	%rd4, [_Z17get_sample_t_valsPK17curandStateXORWOWPKfS3_Pf_param_3];
	mov.u32 	%r3, %ctaid.x;
	mov.u32 	%r4, %ntid.x;
	mov.u32 	%r5, %tid.x;
	mad.lo.s32 	%r1, %r3, %r4, %r5;
	mov.u32 	%r6, %ctaid.y;
	mov.u32 	%r7, %ntid.y;
	mov.u32 	%r8, %tid.y;
	mad.lo.s32 	%r9, %r6, %r7, %r8;
	setp.gt.s32 	%p1, %r1, 1023;
	setp.gt.u32 	%p2, %r9, 128;
	or.pred  	%p3, %p1, %p2;
	@%p3 bra 	$L__BB11_2;
	cvta.to.global.u64 	%rd5, %rd4;
	cvta.to.global.u64 	%rd6, %rd1;
	cvta.to.global.u64 	%rd7, %rd2;
	cvta.to.global.u64 	%rd8, %rd3;
	mad.lo.s32 	%r10, %r1, 129, %r9;
	mul.wide.s32 	%rd9, %r10, 48;
	add.s64 	%rd10, %rd6, %rd9;
	ld.global.v2.u32 	{%r11, %r12}, [%rd10];
	ld.global.u32 	%r13, [%rd10+20];
	cvt.rn.f32.u32 	%f1, %r9;
	mul.f32 	%f2, %f1, 0f3C000000;
	mul.wide.s32 	%rd11, %r1, 4;
	add.s64 	%rd12, %rd7, %rd11;
	ld.global.f32 	%f3, [%rd12];
	add.s64 	%rd13, %rd8, %rd11;
	ld.global.f32 	%f4, [%rd13];
	mov.f32 	%f5, 0f3F800000;
	sub.f32 	%f6, %f5, %f2;
	mul.f32 	%f7, %f2, %f4;
	fma.rn.f32 	%f8, %f6, %f3, %f7;
	setp.eq.s32 	%p4, %r9, 0;
	add.s32 	%r14, %r9, -1;
	cvt.rn.f32.u32 	%f9, %r14;
	mul.f32 	%f10, %f9, 0f3C000000;
	selp.f32 	%f11, %f8, %f10, %p4;
	sub.f32 	%f12, %f5, %f11;
	mul.f32 	%f13, %f3, %f12;
	fma.rn.f32 	%f14, %f4, %f11, %f13;
	add.s32 	%r15, %r9, 1;
	cvt.rn.f32.u32 	%f15, %r15;
	mul.f32 	%f16, %f15, 0f3C000000;
	sub.f32 	%f17, %f5, %f16;
	mul.f32 	%f18, %f16, %f4;
	fma.rn.f32 	%f19, %f17, %f3, %f18;
	add.f32 	%f20, %f8, %f14;
	mul.f32 	%f21, %f20, 0f3F000000;
	add.f32 	%f22, %f8, %f19;
	mul.f32 	%f23, %f22, 0f3F000000;
	shr.u32 	%r16, %r12, 2;
	xor.b32  	%r17, %r16, %r12;
	shl.b32 	%r18, %r13, 4;
	shl.b32 	%r19, %r17, 1;
	xor.b32  	%r20, %r18, %r19;
	xor.b32  	%r21, %r20, %r13;
	xor.b32  	%r22, %r21, %r17;
	add.s32 	%r23, %r11, %r22;
	add.s32 	%r24, %r23, 362437;
	cvt.rn.f32.u32 	%f24, %r24;
	fma.rn.f32 	%f25, %f24, 0f2F800000, 0f2F000000;
	sub.f32 	%f26, %f23, %f21;
	fma.rn.f32 	%f27, %f25, %f26, %f21;
	mul.wide.s32 	%rd14, %r10, 4;
	add.s64 	%rd15, %rd5, %rd14;
	st.global.f32 	[%rd15], %f27;
$L__BB11_2:
	ret;

}
	// .globl	_Z20get_resampled_t_valsPK17curandStateXORWOWPKfS3_Pf
.visible .entry _Z20get_resampled_t_valsPK17curandStateXORWOWPKfS3_Pf(
	.param .u64 .ptr .align 1 _Z20get_resampled_t_valsPK17curandStateXORWOWPKfS3_Pf_param_0,
	.param .u64 .ptr .align 1 _Z20get_resampled_t_valsPK17curandStateXORWOWPKfS3_Pf_param_1,
	.param .u64 .ptr .align 1 _Z20get_resampled_t_valsPK17curandStateXORWOWPKfS3_Pf_param_2,
	.param .u64 .ptr .align 1 _Z20get_resampled_t_valsPK17curandStateXORWOWPKfS3_Pf_param_3
)
{
	.local .align 4 .b8 	__local_depot12[1032];
	.reg .b64 	%SP;
	.reg .b64 	%SPL;
	.reg .pred 	%p<13>;
	.reg .b32 	%r<102>;
	.reg .b32 	%f<725>;
	.reg .b64 	%rd<40>;

	mov.u64 	%SPL, __local_depot12;
	ld.param.u64 	%rd13, [_Z20get_resampled_t_valsPK17curandStateXORWOWPKfS3_Pf_param_0];
	ld.param.u64 	%rd16, [_Z20get_resampled_t_valsPK17curandStateXORWOWPKfS3_Pf_param_2];
	cvta.to.global.u64 	%rd1, %rd16;
	add.u64 	%rd2, %SPL, 516;
	add.u64 	%rd3, %SPL, 0;
	mov.u32 	%r35, %ctaid.x;
	mov.u32 	%r36, %ntid.x;
	mov.u32 	%r37, %tid.x;
	mad.lo.s32 	%r1, %r35, %r36, %r37;
	setp.gt.s32 	%p1, %r1, 1023;
	@%p1 bra 	$L__BB12_22;
	cvta.to.global.u64 	%rd19, %rd13;
	mul.wide.s32 	%rd20, %r1, 48;
	add.s64 	%rd21, %rd19, %rd20;
	ld.global.v2.u32 	{%r3, %r97}, [%rd21];
	ld.global.v2.u32 	{%r93, %r94}, [%rd21+8];
	ld.global.v2.u32 	{%r95, %r96}, [%rd21+16];
	shl.b32 	%r8, %r1, 7;
	mov.b32 	%r90, 0;
	mov.f32 	%f717, 0f00000000;
	cvt.s64.s32 	%rd26, %r8;
$L__BB12_2:
	add.s32 	%r10, %r90, %r8;
	setp.ne.s32 	%p2, %r90, 0;
	@%p2 bra 	$L__BB12_4;
	mul.wide.s32 	%rd23, %r10, 4;
	add.s64 	%rd24, %rd1, %rd23;
	ld.global.f32 	%f718, [%rd24];
	mov.f32 	%f719, %f718;
	bra.uni 	$L__BB12_6;
$L__BB12_4:
	mul.wide.s32 	%rd22, %r10, 4;
	add.s64 	%rd4, %rd1, %rd22;
	ld.global.f32 	%f27, [%rd4+-4];
	ld.global.f32 	%f718, [%rd4];
	max.f32 	%f28, %f27, %f718;
	cvt.rn.f32.u32 	%f29, %r90;
	add.f32 	%f30, %f28, %f29;
	setp.eq.f32 	%p3, %f30, 0f42FE0000;
	mov.f32 	%f719, %f718;
	@%p3 bra 	$L__BB12_6;
	ld.global.f32 	%f31, [%rd4+4];
	max.f32 	%f719, %f718, %f31;
$L__BB12_6:
	fma.rn.f32 	%f32, %f719, 0f3F000000, 0f3C23D70A;
	mul.wide.u32 	%rd25, %r90, 4;
	add.s64 	%rd5, %rd2, %rd25;
	st.local.f32 	[%rd5], %f32;
	add.f32 	%f7, %f717, %f32;
	add.s32 	%r39, %r90, 1;
	cvt.s64.s32 	%rd27, %r90;
	add.s64 	%rd28, %rd27, %rd26;
	shl.b64 	%rd29, %rd28, 2;
	add.s64 	%rd6, %rd1, %rd29;
	ld.global.f32 	%f8, [%rd6+4];
	max.f32 	%f33, %f718, %f8;
	cvt.rn.f32.u32 	%f34, %r39;
	add.f32 	%f35, %f33, %f34;
	setp.neu.f32 	%p4, %f35, 0f42FE0000;
	@%p4 bra 	$L__BB12_8;
	ld.global.f32 	%f720, [%rd6+8];
	mov.f32 	%f721, %f8;
	bra.uni 	$L__BB12_9;
$L__BB12_8:
	ld.global.f32 	%f720, [%rd6+8];
	max.f32 	%f721, %f8, %f720;
$L__BB12_9:
	fma.rn.f32 	%f36, %f721, 0f3F000000, 0f3C23D70A;
	st.local.f32 	[%rd5+4], %f36;
	add.f32 	%f14, %f7, %f36;
	add.s32 	%r40, %r90, 2;
	max.f32 	%f37, %f8, %f720;
	cvt.rn.f32.u32 	%f38, %r40;
	add.f32 	%f39, %f37, %f38;
	setp.neu.f32 	%p5, %f39, 0f42FE0000;
	@%p5 bra 	$L__BB12_11;
	ld.global.f32 	%f724, [%rd6+12];
	mov.f32 	%f723, %f720;
	bra.uni 	$L__BB12_12;
$L__BB12_11:
	ld.global.f32 	%f724, [%rd6+12];
	max.f32 	%f723, %f720, %f724;
$L__BB12_12:
	fma.rn.f32 	%f40, %f723, 0f3F000000, 0f3C23D70A;
	st.local.f32 	[%rd5+8], %f40;
	add.f32 	%f20, %f14, %f40;
	add.s32 	%r41, %r90, 3;
	max.f32 	%f41, %f720, %f724;
	cvt.rn.f32.u32 	%f42, %r41;
	add.f32 	%f43, %f41, %f42;
	setp.eq.f32 	%p6, %f43, 0f42FE0000;
	@%p6 bra 	$L__BB12_14;
	ld.global.f32 	%f44, [%rd6+16];
	max.f32 	%f724, %f724, %f44;
$L__BB12_14:
	fma.rn.f32 	%f45, %f724, 0f3F000000, 0f3C23D70A;
	st.local.f32 	[%rd5+12], %f45;
	add.f32 	%f717, %f20, %f45;
	add.s32 	%r90, %r90, 4;
	setp.ne.s32 	%p7, %r90, 128;
	@%p7 bra 	$L__BB12_2;
	mov.f32 	%f46, 0f3727C5AC;
	sub.f32 	%f47, %f46, %f717;
	max.f32 	%f48, %f47, 0f00000000;
	mul.f32 	%f49, %f48, 0f3C000000;
	ld.local.f32 	%f50, [%rd2];
	add.f32 	%f51, %f49, %f50;
	st.local.f32 	[%rd2], %f51;
	ld.local.f32 	%f52, [%rd2+4];
	add.f32 	%f53, %f49, %f52;
	st.local.f32 	[%rd2+4], %f53;
	add.s64 	%rd39, %rd2, 8;
	ld.local.f32 	%f54, [%rd2+8];
	add.f32 	%f55, %f49, %f54;
	st.local.f32 	[%rd2+8], %f55;
	ld.local.f32 	%f56, [%rd2+12];
	add.f32 	%f57, %f49, %f56;
	st.local.f32 	[%rd2+12], %f57;
	ld.local.f32 	%f58, [%rd2+16];
	add.f32 	%f59, %f49, %f58;
	st.local.f32 	[%rd2+16], %f59;
	ld.local.f32 	%f60, [%rd2+20];
	add.f32 	%f61, %f49, %f60;
	st.local.f32 	[%rd2+20], %f61;
	ld.local.f32 	%f62, [%rd2+24];
	add.f32 	%f63, %f49, %f62;
	st.local.f32 	[%rd2+24], %f63;
	ld.local.f32 	%f64, [%rd2+28];
	add.f32 	%f65, %f49, %f64;
	st.local.f32 	[%rd2+28], %f65;
	ld.local.f32 	%f66, [%rd2+32];
	add.f32 	%f67, %f49, %f66;
	st.local.f32 	[%rd2+32], %f67;
	ld.local.f32 	%f68, [%rd2+36];
	add.f32 	%f69, %f49, %f68;
	st.local.f32 	[%rd2+36], %f69;
	ld.local.f32 	%f70, [%rd2+40];
	add.f32 	%f71, %f49, %f70;
	st.local.f32 	[%rd2+40], %f71;
	ld.local.f32 	%f72, [%rd2+44];
	add.f32 	%f73, %f49, %f72;
	st.local.f32 	[%rd2+44], %f73;
	ld.local.f32 	%f74, [%rd2+48];
	add.f32 	%f75, %f49, %f74;
	st.local.f32 	[%rd2+48], %f75;
	ld.local.f32 	%f76, [%rd2+52];
	add.f32 	%f77, %f49, %f76;
	st.local.f32 	[%rd2+52], %f77;
	ld.local.f32 	%f78, [%rd2+56];
	add.f32 	%f79, %f49, %f78;
	st.local.f32 	[%rd2+56], %f79;
	ld.local.f32 	%f80, [%rd2+60];
	add.f32 	%f81, %f49, %f80;
	st.local.f32 	[%rd2+60], %f81;
	ld.local.f32 	%f82, [%rd2+64];
	add.f32 	%f83, %f49, %f82;
	st.local.f32 	[%rd2+64], %f83;
	ld.local.f32 	%f84, [%rd2+68];
	add.f32 	%f85, %f49, %f84;
	st.local.f32 	[%rd2+68], %f85;
	ld.local.f32 	%f86, [%rd2+72];
	add.f32 	%f87, %f49, %f86;
	st.local.f32 	[%rd2+72], %f87;
	ld.local.f32 	%f88, [%rd2+76];
	add.f32 	%f89, %f49, %f88;
	st.local.f32 	[%rd2+76], %f89;
	ld.local.f32 	%f90, [%rd2+80];
	add.f32 	%f91, %f49, %f90;
	st.local.f32 	[%rd2+80], %f91;
	ld.local.f32 	%f92, [%rd2+84];
	add.f32 	%f93, %f49, %f92;
	st.local.f32 	[%rd2+84], %f93;
	ld.local.f32 	%f94, [%rd2+88];
	add.f32 	%f95, %f49, %f94;
	st.local.f32 	[%rd2+88], %f95;
	ld.local.f32 	%f96, [%rd2+92];
	add.f32 	%f97, %f49, %f96;
	st.local.f32 	[%rd2+92], %f97;
	ld.local.f32 	%f98, [%rd2+96];
	add.f32 	%f99, %f49, %f98;
	st.local.f32 	[%rd2+96], %f99;
	ld.local.f32 	%f100, [%rd2+100];
	add.f32 	%f101, %f49, %f100;
	st.local.f32 	[%rd2+100], %f101;
	ld.local.f32 	%f102, [%rd2+104];
	add.f32 	%f103, %f49, %f102;
	st.local.f32 	[%rd2+104], %f103;
	ld.local.f32 	%f104, [%rd2+108];
	add.f32 	%f105, %f49, %f104;
	st.local.f32 	[%rd2+108], %f105;
	ld.local.f32 	%f106, [%rd2+112];
	add.f32 	%f107, %f49, %f106;
	st.local.f32 	[%rd2+112], %f107;
	ld.local.f32 	%f108, [%rd2+116];
	add.f32 	%f109, %f49, %f108;
	st.local.f32 	[%rd2+116], %f109;
	ld.local.f32 	%f110, [%rd2+120];
	add.f32 	%f111, %f49, %f110;
	st.local.f32 	[%rd2+120], %f111;
	ld.local.f32 	%f112, [%rd2+124];
	add.f32 	%f113, %f49, %f112;
	st.local.f32 	[%rd2+124], %f113;
	ld.local.f32 	%f114, [%rd2+128];
	add.f32 	%f115, %f49, %f114;
	st.local.f32 	[%rd2+128], %f115;
	ld.local.f32 	%f116, [%rd2+132];
	add.f32 	%f117, %f49, %f116;
	st.local.f32 	[%rd2+132], %f117;
	ld.local.f32 	%f118, [%rd2+136];
	add.f32 	%f119, %f49, %f118;
	st.local.f32 	[%rd2+136], %f119;
	ld.local.f32 	%f120, [%rd2+140];
	add.f32 	%f121, %f49, %f120;
	st.local.f32 	[%rd2+140], %f121;
	ld.local.f32 	%f122, [%rd2+144];
	add.f32 	%f123, %f49, %f122;
	st.local.f32 	[%rd2+144], %f123;
	ld.local.f32 	%f124, [%rd2+148];
	add.f32 	%f125, %f49, %f124;
	st.local.f32 	[%rd2+148], %f125;
	ld.local.f32 	%f126, [%rd2+152];
	add.f32 	%f127, %f49, %f126;
	st.local.f32 	[%rd2+152], %f127;
	ld.local.f32 	%f128, [%rd2+156];
	add.f32 	%f129, %f49, %f128;
	st.local.f32 	[%rd2+156], %f129;
	ld.local.f32 	%f130, [%rd2+160];
	add.f32 	%f131, %f49, %f130;
	st.local.f32 	[%rd2+160], %f131;
	ld.local.f32 	%f132, [%rd2+164];
	add.f32 	%f133, %f49, %f132;
	st.local.f32 	[%rd2+164], %f133;
	ld.local.f32 	%f134, [%rd2+168];
	add.f32 	%f135, %f49, %f134;
	st.local.f32 	[%rd2+168], %f135;
	ld.local.f32 	%f136, [%rd2+172];
	add.f32 	%f137, %f49, %f136;
	st.local.f32 	[%rd2+172], %f137;
	ld.local.f32 	%f138, [%rd2+176];
	add.f32 	%f139, %f49, %f138;
	st.local.f32 	[%rd2+176], %f139;
	ld.local.f32 	%f140, [%rd2+180];
	add.f32 	%f141, %f49, %f140;
	st.local.f32 	[%rd2+180], %f141;
	ld.local.f32 	%f142, [%rd2+184];
	add.f32 	%f143, %f49, %f142;
	st.local.f32 	[%rd2+184], %f143;
	ld.local.f32 	%f144, [%rd2+188];
	add.f32 	%f145, %f49, %f144;
	st.local.f32 	[%rd2+188], %f145;
	ld.local.f32 	%f146, [%rd2+192];
	add.f32 	%f147, %f49, %f146;
	st.local.f32 	[%rd2+192], %f147;
	ld.local.f32 	%f148, [%rd2+196];
	add.f32 	%f149, %f49, %f148;
	st.local.f32 	[%rd2+196], %f149;
	ld.local.f32 	%f150, [%rd2+200];
	add.f32 	%f151, %f49, %f150;
	st.local.f32 	[%rd2+200], %f151;
	ld.local.f32 	%f152, [%rd2+204];
	add.f32 	%f153, %f49, %f152;
	st.local.f32 	[%rd2+204], %f153;
	ld.local.f32 	%f154, [%rd2+208];
	add.f32 	%f155, %f49, %f154;
	st.local.f32 	[%rd2+208], %f155;
	ld.local.f32 	%f156, [%rd2+212];
	add.f32 	%f157, %f49, %f156;
	st.local.f32 	[%rd2+212], %f157;
	ld.local.f32 	%f158, [%rd2+216];
	add.f32 	%f159, %f49, %f158;
	st.local.f32 	[%rd2+216], %f159;
	ld.local.f32 	%f160, [%rd2+220];
	add.f32 	%f161, %f49, %f160;
	st.local.f32 	[%rd2+220], %f161;
	ld.local.f32 	%f162, [%rd2+224];
	add.f32 	%f163, %f49, %f162;
	st.local.f32 	[%rd2+224], %f163;
	ld.local.f32 	%f164, [%rd2+228];
	add.f32 	%f165, %f49, %f164;
	st.local.f32 	[%rd2+228], %f165;
	ld.local.f32 	%f166, [%rd2+232];
	add.f32 	%f167, %f49, %f166;
	st.local.f32 	[%rd2+232], %f167;
	ld.local.f32 	%f168, [%rd2+236];
	add.f32 	%f169, %f49, %f168;
	st.local.f32 	[%rd2+236], %f169;
	ld.local.f32 	%f170, [%rd2+240];
	add.f32 	%f171, %f49, %f170;
	st.local.f32 	[%rd2+240], %f171;
	ld.local.f32 	%f172, [%rd2+244];
	add.f32 	%f173, %f49, %f172;
	st.local.f32 	[%rd2+244], %f173;
	ld.local.f32 	%f174, [%rd2+248];
	add.f32 	%f175, %f49, %f174;
	st.local.f32 	[%rd2+248], %f175;
	ld.local.f32 	%f176, [%rd2+252];
	add.f32 	%f177, %f49, %f176;
	st.local.f32 	[%rd2+252], %f177;
	ld.local.f32 	%f178, [%rd2+256];
	add.f32 	%f179, %f49, %f178;
	st.local.f32 	[%rd2+256], %f179;
	ld.local.f32 	%f180, [%rd2+260];
	add.f32 	%f181, %f49, %f180;
	st.local.f32 	[%rd2+260], %f181;
	ld.local.f32 	%f182, [%rd2+264];
	add.f32 	%f183, %f49, %f182;
	st.local.f32 	[%rd2+264], %f183;
	ld.local.f32 	%f184, [%rd2+268];
	add.f32 	%f185, %f49, %f184;
	st.local.f32 	[%rd2+268], %f185;
	ld.local.f32 	%f186, [%rd2+272];
	add.f32 	%f187, %f49, %f186;
	st.local.f32 	[%rd2+272], %f187;
	ld.local.f32 	%f188, [%rd2+276];
	add.f32 	%f189, %f49, %f188;
	st.local.f32 	[%rd2+276], %f189;
	ld.local.f32 	%f190, [%rd2+280];
	add.f32 	%f191, %f49, %f190;
	st.local.f32 	[%rd2+280], %f191;
	ld.local.f32 	%f192, [%rd2+284];
	add.f32 	%f193, %f49, %f192;
	st.local.f32 	[%rd2+284], %f193;
	ld.local.f32 	%f194, [%rd2+288];
	add.f32 	%f195, %f49, %f194;
	st.local.f32 	[%rd2+288], %f195;
	ld.local.f32 	%f196, [%rd2+292];
	add.f32 	%f197, %f49, %f196;
	st.local.f32 	[%rd2+292], %f197;
	ld.local.f32 	%f198, [%rd2+296];
	add.f32 	%f199, %f49, %f198;
	st.local.f32 	[%rd2+296], %f199;
	ld.local.f32 	%f200, [%rd2+300];
	add.f32 	%f201, %f49, %f200;
	st.local.f32 	[%rd2+300], %f201;
	ld.local.f32 	%f202, [%rd2+304];
	add.f32 	%f203, %f49, %f202;
	st.local.f32 	[%rd2+304], %f203;
	ld.local.f32 	%f204, [%rd2+308];
	add.f32 	%f205, %f49, %f204;
	st.local.f32 	[%rd2+308], %f205;
	ld.local.f32 	%f206, [%rd2+312];
	add.f32 	%f207, %f49, %f206;
	st.local.f32 	[%rd2+312], %f207;
	ld.local.f32 	%f208, [%rd2+316];
	add.f32 	%f209, %f49, %f208;
	st.local.f32 	[%rd2+316], %f209;
	ld.local.f32 	%f210, [%rd2+320];
	add.f32 	%f211, %f49, %f210;
	st.local.f32 	[%rd2+320], %f211;
	ld.local.f32 	%f212, [%rd2+324];
	add.f32 	%f213, %f49, %f212;
	st.local.f32 	[%rd2+324], %f213;
	ld.local.f32 	%f214, [%rd2+328];
	add.f32 	%f215, %f49, %f214;
	st.local.f32 	[%rd2+328], %f215;
	ld.local.f32 	%f216, [%rd2+332];
	add.f32 	%f217, %f49, %f216;
	st.local.f32 	[%rd2+332], %f217;
	ld.local.f32 	%f218, [%rd2+336];
	add.f32 	%f219, %f49, %f218;
	st.local.f32 	[%rd2+336], %f219;
	ld.local.f32 	%f220, [%rd2+340];
	add.f32 	%f221, %f49, %f220;
	st.local.f32 	[%rd2+340], %f221;
	ld.local.f32 	%f222, [%rd2+344];
	add.f32 	%f223, %f49, %f222;
	st.local.f32 	[%rd2+344], %f223;
	ld.local.f32 	%f224, [%rd2+348];
	add.f32 	%f225, %f49, %f224;
	st.local.f32 	[%rd2+348], %f225;
	ld.local.f32 	%f226, [%rd2+352];
	add.f32 	%f227, %f49, %f226;
	st.local.f32 	[%rd2+352], %f227;
	ld.local.f32 	%f228, [%rd2+356];
	add.f32 	%f229, %f49, %f228;
	st.local.f32 	[%rd2+356], %f229;
	ld.local.f32 	%f230, [%rd2+360];
	add.f32 	%f231, %f49, %f230;
	st.local.f32 	[%rd2+360], %f231;
	ld.local.f32 	%f232, [%rd2+364];
	add.f32 	%f233, %f49, %f232;
	st.local.f32 	[%rd2+364], %f233;
	ld.local.f32 	%f234, [%rd2+368];
	add.f32 	%f235, %f49, %f234;
	st.local.f32 	[%rd2+368], %f235;
	ld.local.f32 	%f236, [%rd2+372];
	add.f32 	%f237, %f49, %f236;
	st.local.f32 	[%rd2+372], %f237;
	ld.local.f32 	%f238, [%rd2+376];
	add.f32 	%f239, %f49, %f238;
	st.local.f32 	[%rd2+376], %f239;
	ld.local.f32 	%f240, [%rd2+380];
	add.f32 	%f241, %f49, %f240;
	st.local.f32 	[%rd2+380], %f241;
	ld.local.f32 	%f242, [%rd2+384];
	add.f32 	%f243, %f49, %f242;
	st.local.f32 	[%rd2+384], %f243;
	ld.local.f32 	%f244, [%rd2+388];
	add.f32 	%f245, %f49, %f244;
	st.local.f32 	[%rd2+388], %f245;
	ld.local.f32 	%f246, [%rd2+392];
	add.f32 	%f247, %f49, %f246;
	st.local.f32 	[%rd2+392], %f247;
	ld.local.f32 	%f248, [%rd2+396];
	add.f32 	%f249, %f49, %f248;
	st.local.f32 	[%rd2+396], %f249;
	ld.local.f32 	%f250, [%rd2+400];
	add.f32 	%f251, %f49, %f250;
	st.local.f32 	[%rd2+400], %f251;
	ld.local.f32 	%f252, [%rd2+404];
	add.f32 	%f253, %f49, %f252;
	st.local.f32 	[%rd2+404], %f253;
	ld.local.f32 	%f254, [%rd2+408];
	add.f32 	%f255, %f49, %f254;
	st.local.f32 	[%rd2+408], %f255;
	ld.local.f32 	%f256, [%rd2+412];
	add.f32 	%f257, %f49, %f256;
	st.local.f32 	[%rd2+412], %f257;
	ld.local.f32 	%f258, [%rd2+416];
	add.f32 	%f259, %f49, %f258;
	st.local.f32 	[%rd2+416], %f259;
	ld.local.f32 	%f260, [%rd2+420];
	add.f32 	%f261, %f49, %f260;
	st.local.f32 	[%rd2+420], %f261;
	ld.local.f32 	%f262, [%rd2+424];
	add.f32 	%f263, %f49, %f262;
	st.local.f32 	[%rd2+424], %f263;
	ld.local.f32 	%f264, [%rd2+428];
	add.f32 	%f265, %f49, %f264;
	st.local.f32 	[%rd2+428], %f265;
	ld.local.f32 	%f266, [%rd2+432];
	add.f32 	%f267, %f49, %f266;
	st.local.f32 	[%rd2+432], %f267;
	ld.local.f32 	%f268, [%rd2+436];
	add.f32 	%f269, %f49, %f268;
	st.local.f32 	[%rd2+436], %f269;
	ld.local.f32 	%f270, [%rd2+440];
	add.f32 	%f271, %f49, %f270;
	st.local.f32 	[%rd2+440], %f271;
	ld.local.f32 	%f272, [%rd2+444];
	add.f32 	%f273, %f49, %f272;
	st.local.f32 	[%rd2+444], %f273;
	ld.local.f32 	%f274, [%rd2+448];
	add.f32 	%f275, %f49, %f274;
	st.local.f32 	[%rd2+448], %f275;
	ld.local.f32 	%f276, [%rd2+452];
	add.f32 	%f277, %f49, %f276;
	st.local.f32 	[%rd2+452], %f277;
	ld.local.f32 	%f278, [%rd2+456];
	add.f32 	%f279, %f49, %f278;
	st.local.f32 	[%rd2+456], %f279;
	ld.local.f32 	%f280, [%rd2+460];
	add.f32 	%f281, %f49, %f280;
	st.local.f32 	[%rd2+460], %f281;
	ld.local.f32 	%f282, [%rd2+464];
	add.f32 	%f283, %f49, %f282;
	st.local.f32 	[%rd2+464], %f283;
	ld.local.f32 	%f284, [%rd2+468];
	add.f32 	%f285, %f49, %f284;
	st.local.f32 	[%rd2+468], %f285;
	ld.local.f32 	%f286, [%rd2+472];
	add.f32 	%f287, %f49, %f286;
	st.local.f32 	[%rd2+472], %f287;
	ld.local.f32 	%f288, [%rd2+476];
	add.f32 	%f289, %f49, %f288;
	ld.local.f32 	%f290, [%rd2+480];
	add.f32 	%f291, %f49, %f290;
	ld.local.f32 	%f292, [%rd2+484];
	add.f32 	%f293, %f49, %f292;
	ld.local.f32 	%f294, [%rd2+488];
	add.f32 	%f295, %f49, %f294;
	ld.local.f32 	%f296, [%rd2+492];
	add.f32 	%f297, %f49, %f296;
	ld.local.f32 	%f298, [%rd2+496];
	add.f32 	%f299, %f49, %f298;
	ld.local.f32 	%f300, [%rd2+500];
	add.f32 	%f301, %f49, %f300;
	ld.local.f32 	%f302, [%rd2+504];
	add.f32 	%f303, %f49, %f302;
	add.f32 	%f304, %f717, %f48;
	mov.b32 	%r43, 1065353216;
	st.local.u32 	[%rd3+4], %r43;
	div.rn.f32 	%f305, %f53, %f304;
	add.f32 	%f306, %f305, 0f3F800000;
	min.f32 	%f307, %f306, 0f3F800000;
	st.local.f32 	[%rd3+8], %f307;
	div.rn.f32 	%f308, %f55, %f304;
	add.f32 	%f309, %f307, %f308;
	min.f32 	%f310, %f309, 0f3F800000;
	st.local.f32 	[%rd3+12], %f310;
	div.rn.f32 	%f311, %f57, %f304;
	add.f32 	%f312, %f310, %f311;
	min.f32 	%f313, %f312, 0f3F800000;
	st.local.f32 	[%rd3+16], %f313;
	div.rn.f32 	%f314, %f59, %f304;
	add.f32 	%f315, %f313, %f314;
	min.f32 	%f316, %f315, 0f3F800000;
	st.local.f32 	[%rd3+20], %f316;
	div.rn.f32 	%f317, %f61, %f304;
	add.f32 	%f318, %f316, %f317;
	min.f32 	%f319, %f318, 0f3F800000;
	st.local.f32 	[%rd3+24], %f319;
	div.rn.f32 	%f320, %f63, %f304;
	add.f32 	%f321, %f319, %f320;
	min.f32 	%f322, %f321, 0f3F800000;
	st.local.f32 	[%rd3+28], %f322;
	div.rn.f32 	%f323, %f65, %f304;
	add.f32 	%f324, %f322, %f323;
	min.f32 	%f325, %f324, 0f3F800000;
	st.local.f32 	[%rd3+32], %f325;
	div.rn.f32 	%f326, %f67, %f304;
	add.f32 	%f327, %f325, %f326;
	min.f32 	%f328, %f327, 0f3F800000;
	st.local.f32 	[%rd3+36], %f328;
	div.rn.f32 	%f329, %f69, %f304;
	add.f32 	%f330, %f328, %f329;
	min.f32 	%f331, %f330, 0f3F800000;
	st.local.f32 	[%rd3+40], %f331;
	div.rn.f32 	%f332, %f71, %f304;
	add.f32 	%f333, %f331, %f332;
	min.f32 	%f334, %f333, 0f3F800000;
	st.local.f32 	[%rd3+44], %f334;
	div.rn.f32 	%f335, %f73, %f304;
	add.f32 	%f336, %f334, %f335;
	min.f32 	%f337, %f336, 0f3F800000;
	st.local.f32 	[%rd3+48], %f337;
	div.rn.f32 	%f338, %f75, %f304;
	add.f32 	%f339, %f337, %f338;
	min.f32 	%f340, %f339, 0f3F800000;
	st.local.f32 	[%rd3+52], %f340;
	div.rn.f32 	%f341, %f77, %f304;
	add.f32 	%f342, %f340, %f341;
	min.f32 	%f343, %f342, 0f3F800000;
	st.local.f32 	[%rd3+56], %f343;
	div.rn.f32 	%f344, %f79, %f304;
	add.f32 	%f345, %f343, %f344;
	min.f32 	%f346, %f345, 0f3F800000;
	st.local.f32 	[%rd3+60], %f346;
	div.rn.f32 	%f347, %f81, %f304;
	add.f32 	%f348, %f346, %f347;
	min.f32 	%f349, %f348, 0f3F800000;
	st.local.f32 	[%rd3+64], %f349;
	div.rn.f32 	%f350, %f83, %f304;
	add.f32 	%f351, %f349, %f350;
	min.f32 	%f352, %f351, 0f3F800000;
	st.local.f32 	[%rd3+68], %f352;
	div.rn.f32 	%f353, %f85, %f304;
	add.f32 	%f354, %f352, %f353;
	min.f32 	%f355, %f354, 0f3F800000;
	st.local.f32 	[%rd3+72], %f355;
	div.rn.f32 	%f356, %f87, %f304;
	add.f32 	%f357, %f355, %f356;
	min.f32 	%f358, %f357, 0f3F800000;
	st.local.f32 	[%rd3+76], %f358;
	div.rn.f32 	%f359, %f89, %f304;
	add.f32 	%f360, %f358, %f359;
	min.f32 	%f361, %f360, 0f3F800000;
	st.local.f32 	[%rd3+80], %f361;
	div.rn.f32 	%f362, %f91, %f304;
	add.f32 	%f363, %f361, %f362;
	min.f32 	%f364, %f363, 0f3F800000;
	st.local.f32 	[%rd3+84], %f364;
	div.rn.f32 	%f365, %f93, %f304;
	add.f32 	%f366, %f364, %f365;
	min.f32 	%f367, %f366, 0f3F800000;
	st.local.f32 	[%rd3+88], %f367;
	div.rn.f32 	%f368, %f95, %f304;
	add.f32 	%f369, %f367, %f368;
	min.f32 	%f370, %f369, 0f3F800000;
	st.local.f32 	[%rd3+92], %f370;
	div.rn.f32 	%f371, %f97, %f304;
	add.f32 	%f372, %f370, %f371;
	min.f32 	%f373, %f372, 0f3F800000;
	st.local.f32 	[%rd3+96], %f373;
	div.rn.f32 	%f374, %f99, %f304;
	add.f32 	%f375, %f373, %f374;
	min.f32 	%f376, %f375, 0f3F800000;
	st.local.f32 	[%rd3+100], %f376;
	div.rn.f32 	%f377, %f101, %f304;
	add.f32 	%f378, %f376, %f377;
	min.f32 	%f379, %f378, 0f3F800000;
	st.local.f32 	[%rd3+104], %f379;
	div.rn.f32 	%f380, %f103, %f304;
	add.f32 	%f381, %f379, %f380;
	min.f32 	%f382, %f381, 0f3F800000;
	st.local.f32 	[%rd3+108], %f382;
	div.rn.f32 	%f383, %f105, %f304;
	add.f32 	%f384, %f382, %f383;
	min.f32 	%f385, %f384, 0f3F800000;
	st.local.f32 	[%rd3+112], %f385;
	div.rn.f32 	%f386, %f107, %f304;
	add.f32 	%f387, %f385, %f386;
	min.f32 	%f388, %f387, 0f3F800000;
	st.local.f32 	[%rd3+116], %f388;
	div.rn.f32 	%f389, %f109, %f304;
	add.f32 	%f390, %f388, %f389;
	min.f32 	%f391, %f390, 0f3F800000;
	st.local.f32 	[%rd3+120], %f391;
	div.rn.f32 	%f392, %f111, %f304;
	add.f32 	%f393, %f391, %f392;
	min.f32 	%f394, %f393, 0f3F800000;
	st.local.f32 	[%rd3+124], %f394;
	div.rn.f32 	%f395, %f113, %f304;
	add.f32 	%f396, %f394, %f395;
	min.f32 	%f397, %f396, 0f3F800000;
	st.local.f32 	[%rd3+128], %f397;
	div.rn.f32 	%f398, %f115, %f304;
	add.f32 	%f399, %f397, %f398;
	min.f32 	%f400, %f399, 0f3F800000;
	st.local.f32 	[%rd3+132], %f400;
	div.rn.f32 	%f401, %f117, %f304;
	add.f32 	%f402, %f400, %f401;
	min.f32 	%f403, %f402, 0f3F800000;
	st.local.f32 	[%rd3+136], %f403;
	div.rn.f32 	%f404, %f119, %f304;
	add.f32 	%f405, %f403, %f404;
	min.f32 	%f406, %f405, 0f3F800000;
	st.local.f32 	[%rd3+140], %f406;
	div.rn.f32 	%f407, %f121, %f304;
	add.f32 	%f408, %f406, %f407;
	min.f32 	%f409, %f408, 0f3F800000;
	st.local.f32 	[%rd3+144], %f409;
	div.rn.f32 	%f410, %f123, %f304;
	add.f32 	%f411, %f409, %f410;
	min.f32 	%f412, %f411, 0f3F800000;
	st.local.f32 	[%rd3+148], %f412;
	div.rn.f32 	%f413, %f125, %f304;
	add.f32 	%f414, %f412, %f413;
	min.f32 	%f415, %f414, 0f3F800000;
	st.local.f32 	[%rd3+152], %f415;
	div.rn.f32 	%f416, %f127, %f304;
	add.f32 	%f417, %f415, %f416;
	min.f32 	%f418, %f417, 0f3F800000;
	st.local.f32 	[%rd3+156], %f418;
	div.rn.f32 	%f419, %f129, %f304;
	add.f32 	%f420, %f418, %f419;
	min.f32 	%f421, %f420, 0f3F800000;
	st.local.f32 	[%rd3+160], %f421;
	div.rn.f32 	%f422, %f131, %f304;
	add.f32 	%f423, %f421, %f422;
	min.f32 	%f424, %f423, 0f3F800000;
	st.local.f32 	[%rd3+164], %f424;
	div.rn.f32 	%f425, %f133, %f304;
	add.f32 	%f426, %f424, %f425;
	min.f32 	%f427, %f426, 0f3F800000;
	st.local.f32 	[%rd3+168], %f427;
	div.rn.f32 	%f428, %f135, %f304;
	add.f32 	%f429, %f427, %f428;
	min.f32 	%f430, %f429, 0f3F800000;
	st.local.f32 	[%rd3+172], %f430;
	div.rn.f32 	%f431, %f137, %f304;
	add.f32 	%f432, %f430, %f431;
	min.f32 	%f433, %f432, 0f3F800000;
	st.local.f32 	[%rd3+176], %f433;
	div.rn.f32 	%f434, %f139, %f304;
	add.f32 	%f435, %f433, %f434;
	min.f32 	%f436, %f435, 0f3F800000;
	st.local.f32 	[%rd3+180], %f436;
	div.rn.f32 	%f437, %f141, %f304;
	add.f32 	%f438, %f436, %f437;
	min.f32 	%f439, %f438, 0f3F800000;
	st.local.f32 	[%rd3+184], %f439;
	div.rn.f32 	%f440, %f143, %f304;
	add.f32 	%f441, %f439, %f440;
	min.f32 	%f442, %f441, 0f3F800000;
	st.local.f32 	[%rd3+188], %f442;
	div.rn.f32 	%f443, %f145, %f304;
	add.f32 	%f444, %f442, %f443;
	min.f32 	%f445, %f444, 0f3F800000;
	st.local.f32 	[%rd3+192], %f445;
	div.rn.f32 	%f446, %f147, %f304;
	add.f32 	%f447, %f445, %f446;
	min.f32 	%f448, %f447, 0f3F800000;
	st.local.f32 	[%rd3+196], %f448;
	div.rn.f32 	%f449, %f149, %f304;
	add.f32 	%f450, %f448, %f449;
	min.f32 	%f451, %f450, 0f3F800000;
	st.local.f32 	[%rd3+200], %f451;
	div.rn.f32 	%f452, %f151, %f304;
	add.f32 	%f453, %f451, %f452;
	min.f32 	%f454, %f453, 0f3F800000;
	st.local.f32 	[%rd3+204], %f454;
	div.rn.f32 	%f455, %f153, %f304;
	add.f32 	%f456, %f454, %f455;
	min.f32 	%f457, %f456, 0f3F800000;
	st.local.f32 	[%rd3+208], %f457;
	div.rn.f32 	%f458, %f155, %f304;
	add.f32 	%f459, %f457, %f458;
	min.f32 	%f460, %f459, 0f3F800000;
	st.local.f32 	[%rd3+212], %f460;
	div.rn.f32 	%f461, %f157, %f304;
	add.f32 	%f462, %f460, %f461;
	min.f32 	%f463, %f462, 0f3F800000;
	st.local.f32 	[%rd3+216], %f463;
	div.rn.f32 	%f464, %f159, %f304;
	add.f32 	%f465, %f463, %f464;
	min.f32 	%f466, %f465, 0f3F800000;
	st.local.f32 	[%rd3+220], %f466;
	div.rn.f32 	%f467, %f161, %f304;
	add.f32 	%f468, %f466, %f467;
	min.f32 	%f469, %f468, 0f3F800000;
	st.local.f32 	[%rd3+224], %f469;
	div.rn.f32 	%f470, %f163, %f304;
	add.f32 	%f471, %f469, %f470;
	min.f32 	%f472, %f471, 0f3F800000;
	st.local.f32 	[%rd3+228], %f472;
	div.rn.f32 	%f473, %f165, %f304;
	add.f32 	%f474, %f472, %f473;
	min.f32 	%f475, %f474, 0f3F800000;
	st.local.f32 	[%rd3+232], %f475;
	div.rn.f32 	%f476, %f167, %f304;
	add.f32 	%f477, %f475, %f476;
	min.f32 	%f478, %f477, 0f3F800000;
	st.local.f32 	[%rd3+236], %f478;
	div.rn.f32 	%f479, %f169, %f304;
	add.f32 	%f480, %f478, %f479;
	min.f32 	%f481, %f480, 0f3F800000;
	st.local.f32 	[%rd3+240], %f481;
	div.rn.f32 	%f482, %f171, %f304;
	add.f32 	%f483, %f481, %f482;
	min.f32 	%f484, %f483, 0f3F800000;
	st.local.f32 	[%rd3+244], %f484;
	div.rn.f32 	%f485, %f173, %f304;
	add.f32 	%f486, %f484, %f485;
	min.f32 	%f487, %f486, 0f3F800000;
	st.local.f32 	[%rd3+248], %f487;
	div.rn.f32 	%f488, %f175, %f304;
	add.f32 	%f489, %f487, %f488;
	min.f32 	%f490, %f489, 0f3F800000;
	st.local.f32 	[%rd3+252], %f490;
	div.rn.f32 	%f491, %f177, %f304;
	add.f32 	%f492, %f490, %f491;
	min.f32 	%f493, %f492, 0f3F800000;
	st.local.f32 	[%rd3+256], %f493;
	div.rn.f32 	%f494, %f179, %f304;
	add.f32 	%f495, %f493, %f494;
	min.f32 	%f496, %f495, 0f3F800000;
	st.local.f32 	[%rd3+260], %f496;
	div.rn.f32 	%f497, %f181, %f304;
	add.f32 	%f498, %f496, %f497;
	min.f32 	%f499, %f498, 0f3F800000;
	st.local.f32 	[%rd3+264], %f499;
	div.rn.f32 	%f500, %f183, %f304;
	add.f32 	%f501, %f499, %f500;
	min.f32 	%f502, %f501, 0f3F800000;
	st.local.f32 	[%rd3+268], %f502;
	div.rn.f32 	%f503, %f185, %f304;
	add.f32 	%f504, %f502, %f503;
	min.f32 	%f505, %f504, 0f3F800000;
	st.local.f32 	[%rd3+272], %f505;
	div.rn.f32 	%f506, %f187, %f304;
	add.f32 	%f507, %f505, %f506;
	min.f32 	%f508, %f507, 0f3F800000;
	st.local.f32 	[%rd3+276], %f508;
	div.rn.f32 	%f509, %f189, %f304;
	add.f32 	%f510, %f508, %f509;
	min.f32 	%f511, %f510, 0f3F800000;
	st.local.f32 	[%rd3+280], %f511;
	div.rn.f32 	%f512, %f191, %f304;
	add.f32 	%f513, %f511, %f512;
	min.f32 	%f514, %f513, 0f3F800000;
	st.local.f32 	[%rd3+284], %f514;
	div.rn.f32 	%f515, %f193, %f304;
	add.f32 	%f516, %f514, %f515;
	min.f32 	%f517, %f516, 0f3F800000;
	st.local.f32 	[%rd3+288], %f517;
	div.rn.f32 	%f518, %f195, %f304;
	add.f32 	%f519, %f517, %f518;
	min.f32 	%f520, %f519, 0f3F800000;
	st.local.f32 	[%rd3+292], %f520;
	div.rn.f32 	%f521, %f197, %f304;
	add.f32 	%f522, %f520, %f521;
	min.f32 	%f523, %f522, 0f3F800000;
	st.local.f32 	[%rd3+296], %f523;
	div.rn.f32 	%f524, %f199, %f304;
	add.f32 	%f525, %f523, %f524;
	min.f32 	%f526, %f525, 0f3F800000;
	st.local.f32 	[%rd3+300], %f526;
	div.rn.f32 	%f527, %f201, %f304;
	add.f32 	%f528, %f526, %f527;
	min.f32 	%f529, %f528, 0f3F800000;
	st.local.f32 	[%rd3+304], %f529;
	div.rn.f32 	%f530, %f203, %f304;
	add.f32 	%f531, %f529, %f530;
	min.f32 	%f532, %f531, 0f3F800000;
	st.local.f32 	[%rd3+308], %f532;
	div.rn.f32 	%f533, %f205, %f304;
	add.f32 	%f534, %f532, %f533;
	min.f32 	%f535, %f534, 0f3F800000;
	st.local.f32 	[%rd3+312], %f535;
	div.rn.f32 	%f536, %f207, %f304;
	add.f32 	%f537, %f535, %f536;
	min.f32 	%f538, %f537, 0f3F800000;
	st.local.f32 	[%rd3+316], %f538;
	div.rn.f32 	%f539, %f209, %f304;
	add.f32 	%f540, %f538, %f539;
	min.f32 	%f541, %f540, 0f3F800000;
	st.local.f32 	[%rd3+320], %f541;
	div.rn.f32 	%f542, %f211, %f304;
	add.f32 	%f543, %f541, %f542;
	min.f32 	%f544, %f543, 0f3F800000;
	st.local.f32 	[%rd3+324], %f544;
	div.rn.f32 	%f545, %f213, %f304;
	add.f32 	%f546, %f544, %f545;
	min.f32 	%f547, %f546, 0f3F800000;
	st.local.f32 	[%rd3+328], %f547;
	div.rn.f32 	%f548, %f215, %f304;
	add.f32 	%f549, %f547, %f548;
	min.f32 	%f550, %f549, 0f3F800000;
	st.local.f32 	[%rd3+332], %f550;
	div.rn.f32 	%f551, %f217, %f304;
	add.f32 	%f552, %f550, %f551;
	min.f32 	%f553, %f552, 0f3F800000;
	st.local.f32 	[%rd3+336], %f553;
	div.rn.f32 	%f554, %f219, %f304;
	add.f32 	%f555, %f553, %f554;
	min.f32 	%f556, %f555, 0f3F800000;
	st.local.f32 	[%rd3+340], %f556;
	div.rn.f32 	%f557, %f221, %f304;
	add.f32 	%f558, %f556, %f557;
	min.f32 	%f559, %f558, 0f3F800000;
	st.local.f32 	[%rd3+344], %f559;
	div.rn.f32 	%f560, %f223, %f304;
	add.f32 	%f561, %f559, %f560;
	min.f32 	%f562, %f561, 0f3F800000;
	st.local.f32 	[%rd3+348], %f562;
	div.rn.f32 	%f563, %f225, %f304;
	add.f32 	%f564, %f562, %f563;
	min.f32 	%f565, %f564, 0f3F800000;
	st.local.f32 	[%rd3+352], %f565;
	div.rn.f32 	%f566, %f227, %f304;
	add.f32 	%f567, %f565, %f566;
	min.f32 	%f568, %f567, 0f3F800000;
	st.local.f32 	[%rd3+356], %f568;
	div.rn.f32 	%f569, %f229, %f304;
	add.f32 	%f570, %f568, %f569;
	min.f32 	%f571, %f570, 0f3F800000;
	st.local.f32 	[%rd3+360], %f571;
	div.rn.f32 	%f572, %f231, %f304;
	add.f32 	%f573, %f571, %f572;
	min.f32 	%f574, %f573, 0f3F800000;
	st.local.f32 	[%rd3+364], %f574;
	div.rn.f32 	%f575, %f233, %f304;
	add.f32 	%f576, %f574, %f575;
	min.f32 	%f577, %f576, 0f3F800000;
	st.local.f32 	[%rd3+368], %f577;
	div.rn.f32 	%f578, %f235, %f304;
	add.f32 	%f579, %f577, %f578;
	min.f32 	%f580, %f579, 0f3F800000;
	st.local.f32 	[%rd3+372], %f580;
	div.rn.f32 	%f581, %f237, %f304;
	add.f32 	%f582, %f580, %f581;
	min.f32 	%f583, %f582, 0f3F800000;
	st.local.f32 	[%rd3+376], %f583;
	div.rn.f32 	%f584, %f239, %f304;
	add.f32 	%f585, %f583, %f584;
	min.f32 	%f586, %f585, 0f3F800000;
	st.local.f32 	[%rd3+380], %f586;
	div.rn.f32 	%f587, %f241, %f304;
	add.f32 	%f588, %f586, %f587;
	min.f32 	%f589, %f588, 0f3F800000;
	st.local.f32 	[%rd3+384], %f589;
	div.rn.f32 	%f590, %f243, %f304;
	add.f32 	%f591, %f589, %f590;
	min.f32 	%f592, %f591, 0f3F800000;
	st.local.f32 	[%rd3+388], %f592;
	div.rn.f32 	%f593, %f245, %f304;
	add.f32 	%f594, %f592, %f593;
	min.f32 	%f595, %f594, 0f3F800000;
	st.local.f32 	[%rd3+392], %f595;
	div.rn.f32 	%f596, %f247, %f304;
	add.f32 	%f597, %f595, %f596;
	min.f32 	%f598, %f597, 0f3F800000;
	st.local.f32 	[%rd3+396], %f598;
	div.rn.f32 	%f599, %f249, %f304;
	add.f32 	%f600, %f598, %f599;
	min.f32 	%f601, %f600, 0f3F800000;
	st.local.f32 	[%rd3+400], %f601;
	div.rn.f32 	%f602, %f251, %f304;
	add.f32 	%f603, %f601, %f602;
	min.f32 	%f604, %f603, 0f3F800000;
	st.local.f32 	[%rd3+404], %f604;
	div.rn.f32 	%f605, %f253, %f304;
	add.f32 	%f606, %f604, %f605;
	min.f32 	%f607, %f606, 0f3F800000;
	st.local.f32 	[%rd3+408], %f607;
	div.rn.f32 	%f608, %f255, %f304;
	add.f32 	%f609, %f607, %f608;
	min.f32 	%f610, %f609, 0f3F800000;
	st.local.f32 	[%rd3+412], %f610;
	div.rn.f32 	%f611, %f257, %f304;
	add.f32 	%f612, %f610, %f611;
	min.f32 	%f613, %f612, 0f3F800000;
	st.local.f32 	[%rd3+416], %f613;
	div.rn.f32 	%f614, %f259, %f304;
	add.f32 	%f615, %f613, %f614;
	min.f32 	%f616, %f615, 0f3F800000;
	st.local.f32 	[%rd3+420], %f616;
	div.rn.f32 	%f617, %f261, %f304;
	add.f32 	%f618, %f616, %f617;
	min.f32 	%f619, %f618, 0f3F800000;
	st.local.f32 	[%rd3+424], %f619;
	div.rn.f32 	%f620, %f263, %f304;
	add.f32 	%f621, %f619, %f620;
	min.f32 	%f622, %f621, 0f3F800000;
	st.local.f32 	[%rd3+428], %f622;
	div.rn.f32 	%f623, %f265, %f304;
	add.f32 	%f624, %f622, %f623;
	min.f32 	%f625, %f624, 0f3F800000;
	st.local.f32 	[%rd3+432], %f625;
	div.rn.f32 	%f626, %f267, %f304;
	add.f32 	%f627, %f625, %f626;
	min.f32 	%f628, %f627, 0f3F800000;
	st.local.f32 	[%rd3+436], %f628;
	div.rn.f32 	%f629, %f269, %f304;
	add.f32 	%f630, %f628, %f629;
	min.f32 	%f631, %f630, 0f3F800000;
	st.local.f32 	[%rd3+440], %f631;
	div.rn.f32 	%f632, %f271, %f304;
	add.f32 	%f633, %f631, %f632;
	min.f32 	%f634, %f633, 0f3F800000;
	st.local.f32 	[%rd3+444], %f634;
	div.rn.f32 	%f635, %f273, %f304;
	add.f32 	%f636, %f634, %f635;
	min.f32 	%f637, %f636, 0f3F800000;
	st.local.f32 	[%rd3+448], %f637;
	div.rn.f32 	%f638, %f275, %f304;
	add.f32 	%f639, %f637, %f638;
	min.f32 	%f640, %f639, 0f3F800000;
	st.local.f32 	[%rd3+452], %f640;
	div.rn.f32 	%f641, %f277, %f304;
	add.f32 	%f642, %f640, %f641;
	min.f32 	%f643, %f642, 0f3F800000;
	st.local.f32 	[%rd3+456], %f643;
	div.rn.f32 	%f644, %f279, %f304;
	add.f32 	%f645, %f643, %f644;
	min.f32 	%f646, %f645, 0f3F800000;
	st.local.f32 	[%rd3+460], %f646;
	div.rn.f32 	%f647, %f281, %f304;
	add.f32 	%f648, %f646, %f647;
	min.f32 	%f649, %f648, 0f3F800000;
	st.local.f32 	[%rd3+464], %f649;
	div.rn.f32 	%f650, %f283, %f304;
	add.f32 	%f651, %f649, %f650;
	min.f32 	%f652, %f651, 0f3F800000;
	st.local.f32 	[%rd3+468], %f652;
	div.rn.f32 	%f653, %f285, %f304;
	add.f32 	%f654, %f652, %f653;
	min.f32 	%f655, %f654, 0f3F800000;
	st.local.f32 	[%rd3+472], %f655;
	div.rn.f32 	%f656, %f287, %f304;
	add.f32 	%f657, %f655, %f656;
	min.f32 	%f658, %f657, 0f3F800000;
	st.local.f32 	[%rd3+476], %f658;
	div.rn.f32 	%f659, %f289, %f304;
	add.f32 	%f660, %f658, %f659;
	min.f32 	%f661, %f660, 0f3F800000;
	st.local.f32 	[%rd3+480], %f661;
	div.rn.f32 	%f662, %f291, %f304;
	add.f32 	%f663, %f661, %f662;
	min.f32 	%f664, %f663, 0f3F800000;
	st.local.f32 	[%rd3+484], %f664;
	div.rn.f32 	%f665, %f293, %f304;
	add.f32 	%f666, %f664, %f665;
	min.f32 	%f667, %f666, 0f3F800000;
	st.local.f32 	[%rd3+488], %f667;
	div.rn.f32 	%f668, %f295, %f304;
	add.f32 	%f669, %f667, %f668;
	min.f32 	%f670, %f669, 0f3F800000;
	st.local.f32 	[%rd3+492], %f670;
	div.rn.f32 	%f671, %f297, %f304;
	add.f32 	%f672, %f670, %f671;
	min.f32 	%f673, %f672, 0f3F800000;
	st.local.f32 	[%rd3+496], %f673;
	div.rn.f32 	%f674, %f299, %f304;
	add.f32 	%f675, %f673, %f674;
	min.f32 	%f676, %f675, 0f3F800000;
	st.local.f32 	[%rd3+500], %f676;
	div.rn.f32 	%f677, %f301, %f304;
	add.f32 	%f678, %f676, %f677;
	min.f32 	%f679, %f678, 0f3F800000;
	st.local.f32 	[%rd3+504], %f679;
	div.rn.f32 	%f680, %f303, %f304;
	add.f32 	%f681, %f679, %f680;
	min.f32 	%f682, %f681, 0f3F800000;
	st.local.f32 	[%rd3+508], %f682;
	st.local.u32 	[%rd3+512], %r43;
	add.s32 	%r91, %r3, 1449748;
	mov.b32 	%r92, 0;
$L__BB12_16:
	mov.u32 	%r19, %r96;
	cvt.rn.f32.u32 	%f683, %r92;
	shr.u32 	%r44, %r97, 2;
	xor.b32  	%r45, %r44, %r97;
	shl.b32 	%r46, %r19, 4;
	shl.b32 	%r47, %r45, 1;
	xor.b32  	%r48, %r46, %r47;
	xor.b32  	%r49, %r48, %r19;
	xor.b32  	%r20, %r49, %r45;
	add.s32 	%r50, %r91, %r20;
	add.s32 	%r51, %r50, -1087311;
	cvt.rn.f32.u32 	%f684, %r51;
	fma.rn.f32 	%f685, %f684, 0f2F800000, 0f2F000000;
	add.f32 	%f686, %f685, %f683;
	div.rn.f32 	%f687, %f686, 0f43010000;
	min.f32 	%f688, %f687, 0f3F7FFFFE;
	st.local.f32 	[%rd39+-8], %f688;
	add.s32 	%r21, %r92, 1;
	setp.eq.s32 	%p8, %r21, 129;
	@%p8 bra 	$L__BB12_18;
	cvt.rn.f32.u32 	%f689, %r21;
	shr.u32 	%r52, %r93, 2;
	xor.b32  	%r53, %r52, %r93;
	shl.b32 	%r54, %r20, 4;
	shl.b32 	%r55, %r53, 1;
	xor.b32  	%r56, %r54, %r55;
	xor.b32  	%r57, %r56, %r20;
	xor.b32  	%r22, %r57, %r53;
	add.s32 	%r58, %r91, %r22;
	add.s32 	%r59, %r58, -724874;
	cvt.rn.f32.u32 	%f690, %r59;
	fma.rn.f32 	%f691, %f690, 0f2F800000, 0f2F000000;
	add.f32 	%f692, %f691, %f689;
	div.rn.f32 	%f693, %f692, 0f43010000;
	min.f32 	%f694, %f693, 0f3F7FFFFE;
	st.local.f32 	[%rd39+-4], %f694;
	add.s32 	%r60, %r21, 1;
	cvt.rn.f32.u32 	%f695, %r60;
	shr.u32 	%r61, %r94, 2;
	xor.b32  	%r62, %r61, %r94;
	shl.b32 	%r63, %r22, 4;
	shl.b32 	%r64, %r62, 1;
	xor.b32  	%r65, %r63, %r64;
	xor.b32  	%r66, %r65, %r22;
	xor.b32  	%r23, %r66, %r62;
	add.s32 	%r67, %r91, %r23;
	add.s32 	%r68, %r67, -362437;
	cvt.rn.f32.u32 	%f696, %r68;
	fma.rn.f32 	%f697, %f696, 0f2F800000, 0f2F000000;
	add.f32 	%f698, %f697, %f695;
	div.rn.f32 	%f699, %f698, 0f43010000;
	min.f32 	%f700, %f699, 0f3F7FFFFE;
	st.local.f32 	[%rd39], %f700;
	add.s32 	%r69, %r21, 2;
	cvt.rn.f32.u32 	%f701, %r69;
	shr.u32 	%r70, %r95, 2;
	xor.b32  	%r71, %r70, %r95;
	shl.b32 	%r72, %r23, 4;
	shl.b32 	%r73, %r71, 1;
	xor.b32  	%r74, %r72, %r73;
	xor.b32  	%r75, %r74, %r23;
	xor.b32  	%r96, %r75, %r71;
	add.s32 	%r76, %r91, %r96;
	cvt.rn.f32.u32 	%f702, %r76;
	fma.rn.f32 	%f703, %f702, 0f2F800000, 0f2F000000;
	add.f32 	%f704, %f703, %f701;
	div.rn.f32 	%f705, %f704, 0f43010000;
	min.f32 	%f706, %f705, 0f3F7FFFFE;
	st.local.f32 	[%rd39+4], %f706;
	add.s32 	%r91, %r91, 1449748;
	add.s64 	%rd39, %rd39, 16;
	add.s32 	%r92, %r21, 3;
	mov.u32 	%r93, %r20;
	mov.u32 	%r94, %r22;
	mov.u32 	%r95, %r23;
	mov.u32 	%r97, %r19;
	bra.uni 	$L__BB12_16;
$L__BB12_18:
	ld.param.u64 	%rd38, [_Z20get_resampled_t_valsPK17curandStateXORWOWPKfS3_Pf_param_3];
	ld.param.u64 	%rd37, [_Z20get_resampled_t_valsPK17curandStateXORWOWPKfS3_Pf_param_1];
	mov.u32 	%r79, %ctaid.x;
	mov.u32 	%r80, %ntid.x;
	mov.u32 	%r81, %tid.x;
	mad.lo.s32 	%r82, %r79, %r80, %r81;
	mul.lo.s32 	%r27, %r82, 129;
	cvta.to.global.u64 	%rd10, %rd37;
	cvta.to.global.u64 	%rd11, %rd38;
	mov.b32 	%r100, 0;
	mov.b32 	%r101, 1;
$L__BB12_19:
	mul.wide.s32 	%rd30, %r100, 4;
	add.s64 	%rd31, %rd2, %rd30;
	ld.local.f32 	%f24, [%rd31];
	mul.wide.s32 	%rd32, %r101, 4;
	add.s64 	%rd12, %rd3, %rd32;
	ld.local.f32 	%f25, [%rd12];
	setp.lt.f32 	%p9, %f24, %f25;
	@%p9 bra 	$L__BB12_21;
	shl.b32 	%r87, %r82, 7;
	add.s32 	%r88, %r87, %r100;
	add.s32 	%r89, %r101, %r27;
	mul.wide.s32 	%rd33, %r89, 4;
	add.s64 	%rd34, %rd10, %rd33;
	ld.global.f32 	%f707, [%rd34+-4];
	ld.global.f32 	%f708, [%rd34];
	add.s32 	%r101, %r101, -1;
	ld.local.f32 	%f709, [%rd12+-4];
	sub.f32 	%f710, %f24, %f709;
	sub.f32 	%f711, %f25, %f709;
	div.rn.f32 	%f712, %f710, %f711;
	min.f32 	%f713, %f712, 0f3F800000;
	max.f32 	%f714, %f713, 0f00000000;
	sub.f32 	%f715, %f708, %f707;
	fma.rn.f32 	%f716, %f715, %f714, %f707;
	mul.wide.s32 	%rd35, %r88, 4;
	add.s64 	%rd36, %rd11, %rd35;
	st.global.f32 	[%rd36], %f716;
	add.s32 	%r100, %r100, 1;
$L__BB12_21:
	add.s32 	%r34, %r101, 1;
	setp.lt.s32 	%p10, %r101, 128;
	setp.lt.s32 	%p11, %r100, 129;
	and.pred  	%p12, %p10, %p11;
	mov.u32 	%r101, %r34;
	@%p12 bra 	$L__BB12_19;
$L__BB12_22:
	ret;

}
	// .globl	_Z9cast_raysPKfPK6float3S3_PS1_S4_S0_
.visible .entry _Z9cast_raysPKfPK6float3S3_PS1_S4_S0_(
	.param .u64 .ptr .align 1 _Z9cast_raysPKfPK6float3S3_PS1_S4_S0__param_0,
	.param .u64 .ptr .align 1 _Z9cast_raysPKfPK6float3S3_PS1_S4_S0__param_1,
	.param .u64 .ptr .align 1 _Z9cast_raysPKfPK6float3S3_PS1_S4_S0__param_2,
	.param .u64 .ptr .align 1 _Z9cast_raysPKfPK6float3S3_PS1_S4_S0__param_3,
	.param .u64 .ptr .align 1 _Z9cast_raysPKfPK6float3S3_PS1_S4_S0__param_4,
	.param .u64 .ptr .align 1 _Z9cast_raysPKfPK6float3S3_PS1_S4_S0__param_5
)
{
	.reg .pred 	%p<4>;
	.reg .b32 	%r<12>;
	.reg .b32 	%f<59>;
	.reg .b64 	%rd<24>;

	ld.param.u64 	%rd2, [_Z9cast_raysPKfPK6float3S3_PS1_S4_S0__param_1];
	ld.param.u64 	%rd3, [_Z9cast_raysPKfPK6float3S3_PS1_S4_S0__param_2];
	ld.param.u64 	%rd4, [_Z9cast_raysPKfPK6float3S3_PS1_S4_S0__param_3];
	ld.param.u64 	%rd5, [_Z9cast_raysPKfPK6float3S3_PS1_S4_S0__param_4];
	ld.param.u64 	%rd6, [_Z9cast_raysPKfPK6float3S3_PS1_S4_S0__param_5];
	mov.u32 	%r3, %ctaid.x;
	mov.u32 	%r4, %ntid.x;
	mov.u32 	%r5, %tid.x;
	mad.lo.s32 	%r1, %r3, %r4, %r5;
	mov.u32 	%r6, %ctaid.y;
	mov.u32 	%r7, %ntid.y;
	mov.u32 	%r8, %tid.y;
	mad.lo.s32 	%r9, %r6, %r7, %r8;
	setp.gt.s32 	%p1, %r1, 1023;
	setp.gt.u32 	%p2, %r9, 127;
	or.pred  	%p3, %p1, %p2;
	@%p3 bra 	$L__BB13_2;
	ld.param.u64 	%rd23, [_Z9cast_raysPKfPK6float3S3_PS1_S4_S0__param_0];
	cvta.to.global.u64 	%rd7, %rd23;
	cvta.to.global.u64 	%rd8, %rd6;
	cvta.to.global.u64 	%rd9, %rd3;
	cvta.to.global.u64 	%rd10, %rd2;
	cvta.to.global.u64 	%rd11, %rd4;
	cvta.to.global.u64 	%rd12, %rd5;
	mad.lo.s32 	%r10, %r1, 129, %r9;
	mul.wide.s32 	%rd13, %r10, 4;
	add.s64 	%rd14, %rd7, %rd13;
	ld.global.f32 	%f1, [%rd14];
	ld.global.f32 	%f2, [%rd14+4];
	mul.wide.s32 	%rd15, %r1, 4;
	add.s64 	%rd16, %rd8, %rd15;
	ld.global.f32 	%f3, [%rd16];
	add.f32 	%f4, %f1, %f2;
	mul.f32 	%f5, %f4, 0f3F000000;
	sub.f32 	%f6, %f2, %f1;
	mul.f32 	%f7, %f6, 0f3F000000;
	mul.f32 	%f8, %f5, %f5;
	mul.f32 	%f9, %f7, %f7;
	fma.rn.f32 	%f10, %f8, 0f40400000, %f9;
	add.f32 	%f11, %f5, %f5;
	mul.f32 	%f12, %f11, %f9;
	div.rn.f32 	%f13, %f12, %f10;
	add.f32 	%f14, %f5, %f13;
	div.rn.f32 	%f15, %f9, 0f40400000;
	mul.f32 	%f16, %f9, %f9;
	mul.f32 	%f17, %f8, 0f41400000;
	sub.f32 	%f18, %f17, %f9;
	mul.f32 	%f19, %f16, %f18;
	mul.f32 	%f20, %f19, 0f3E888889;
	mul.f32 	%f21, %f10, %f10;
	div.rn.f32 	%f22, %f20, %f21;
	sub.f32 	%f23, %f15, %f22;
	mul.f32 	%f24, %f3, %f3;
	mul.f32 	%f25, %f9, 0f3ED55555;
	fma.rn.f32 	%f26, %f8, 0f3E800000, %f25;
	mul.f32 	%f27, %f16, 0f3E888889;
	div.rn.f32 	%f28, %f27, %f10;
	sub.f32 	%f29, %f26, %f28;
	mul.f32 	%f30, %f24, %f29;
	mul.wide.s32 	%rd17, %r1, 12;
	add.s64 	%rd18, %rd9, %rd17;
	ld.global.f32 	%f31, [%rd18];
	ld.global.f32 	%f32, [%rd18+4];
	ld.global.f32 	%f33, [%rd18+8];
	add.s64 	%rd19, %rd10, %rd17;
	ld.global.f32 	%f34, [%rd19];
	fma.rn.f32 	%f35, %f31, %f14, %f34;
	ld.global.f32 	%f36, [%rd19+4];
	fma.rn.f32 	%f37, %f32, %f14, %f36;
	ld.global.f32 	%f38, [%rd19+8];
	fma.rn.f32 	%f39, %f33, %f14, %f38;
	sub.s32 	%r11, %r10, %r1;
	mul.wide.s32 	%rd20, %r11, 12;
	add.s64 	%rd21, %rd11, %rd20;
	st.global.f32 	[%rd21], %f35;
	st.global.f32 	[%rd21+4], %f37;
	st.global.f32 	[%rd21+8], %f39;
	mul.f32 	%f40, %f31, %f31;
	mul.f32 	%f41, %f32, %f32;
	add.f32 	%f42, %f40, %f41;
	mul.f32 	%f43, %f33, %f33;
	add.f32 	%f44, %f42, %f43;
	max.f32 	%f45, %f44, 0f2EDBE6FF;
	div.rn.f32 	%f46, %f40, %f45;
	mov.f32 	%f47, 0f3F800000;
	sub.f32 	%f48, %f47, %f46;
	div.rn.f32 	%f49, %f41, %f45;
	sub.f32 	%f50, %f47, %f49;
	div.rn.f32 	%f51, %f43, %f45;
	sub.f32 	%f52, %f47, %f51;
	mul.f32 	%f53, %f30, %f48;
	mul.f32 	%f54, %f30, %f50;
	mul.f32 	%f55, %f30, %f52;
	fma.rn.f32 	%f56, %f40, %f23, %f53;
	fma.rn.f32 	%f57, %f41, %f23, %f54;
	fma.rn.f32 	%f58, %f43, %f23, %f55;
	add.s64 	%rd22, %rd12, %rd20;
	st.global.f32 	[%rd22], %f56;
	st.global.f32 	[%rd22+4], %f57;
	st.global.f32 	[%rd22+8], %f58;
$L__BB13_2:
	ret;

}
	// .globl	_Z20volumetric_renderingPK6float3PKfS3_S1_PS_PfS5_S5_
.visible .entry _Z20volumetric_renderingPK6float3PKfS3_S1_PS_PfS5_S5_(
	.param .u64 .ptr .align 1 _Z20volumetric_renderingPK6float3PKfS3_S1_PS_PfS5_S5__param_0,
	.param .u64 .ptr .align 1 _Z20volumetric_renderingPK6float3PKfS3_S1_PS_PfS5_S5__param_1,
	.param .u64 .ptr .align 1 _Z20volumetric_renderingPK6float3PKfS3_S1_PS_PfS5_S5__param_2,
	.param .u64 .ptr .align 1 _Z20volumetric_renderingPK6float3PKfS3_S1_PS_PfS5_S5__param_3,
	.param .u64 .ptr .align 1 _Z20volumetric_renderingPK6float3PKfS3_S1_PS_PfS5_S5__param_4,
	.param .u64 .ptr .align 1 _Z20volumetric_renderingPK6float3PKfS3_S1_PS_PfS5_S5__param_5,
	.param .u64 .ptr .align 1 _Z20volumetric_renderingPK6float3PKfS3_S1_PS_PfS5_S5__param_6,
	.param .u64 .ptr .align 1 _Z20volumetric_renderingPK6float3PKfS3_S1_PS_PfS5_S5__param_7
)
{
	.reg .pred 	%p<4>;
	.reg .b32 	%r<17>;
	.reg .b32 	%f<100>;
	.reg .b64 	%rd<41>;

	ld.param.u64 	%rd11, [_Z20volumetric_renderingPK6float3PKfS3_S1_PS_PfS5_S5__param_0];
	ld.param.u64 	%rd16, [_Z20volumetric_renderingPK6float3PKfS3_S1_PS_PfS5_S5__param_1];
	ld.param.u64 	%rd12, [_Z20volumetric_renderingPK6float3PKfS3_S1_PS_PfS5_S5__param_2];
	ld.param.u64 	%rd13, [_Z20volumetric_renderingPK6float3PKfS3_S1_PS_PfS5_S5__param_3];
	ld.param.u64 	%rd17, [_Z20volumetric_renderingPK6float3PKfS3_S1_PS_PfS5_S5__param_5];
	ld.param.u64 	%rd18, [_Z20volumetric_renderingPK6float3PKfS3_S1_PS_PfS5_S5__param_6];
	ld.param.u64 	%rd15, [_Z20volumetric_renderingPK6float3PKfS3_S1_PS_PfS5_S5__param_7];
	cvta.to.global.u64 	%rd1, %rd18;
	cvta.to.global.u64 	%rd2, %rd17;
	cvta.to.global.u64 	%rd3, %rd16;
	mov.u32 	%r5, %ctaid.x;
	mov.u32 	%r6, %ntid.x;
	mov.u32 	%r7, %tid.x;
	mad.lo.s32 	%r1, %r5, %r6, %r7;
	setp.gt.s32 	%p1, %r1, 1023;
	@%p1 bra 	$L__BB14_6;
	cvta.to.global.u64 	%rd4, %rd11;
	cvta.to.global.u64 	%rd5, %rd15;
	cvta.to.global.u64 	%rd19, %rd13;
	mul.wide.s32 	%rd20, %r1, 12;
	add.s64 	%rd6, %rd19, %rd20;
	cvta.to.global.u64 	%rd7, %rd12;
	mov.b32 	%r16, 0;
	mov.f32 	%f95, 0f00000000;
	shl.b32 	%r9, %r1, 7;
	mov.f32 	%f96, %f95;
	mov.f32 	%f97, %f95;
	mov.f32 	%f98, %f95;
$L__BB14_2:
	add.s32 	%r3, %r16, %r9;
	add.s32 	%r10, %r3, %r1;
	mul.wide.s32 	%rd21, %r3, 4;
	add.s64 	%rd22, %rd3, %rd21;
	ld.global.f32 	%f13, [%rd22];
	neg.f32 	%f14, %f13;
	mul.wide.s32 	%rd23, %r10, 4;
	add.s64 	%rd8, %rd7, %rd23;
	ld.global.f32 	%f15, [%rd8+4];
	ld.global.f32 	%f16, [%rd8];
	sub.f32 	%f17, %f15, %f16;
	mul.f32 	%f18, %f17, %f14;
	ld.global.f32 	%f19, [%rd6];
	ld.global.f32 	%f20, [%rd6+4];
	mul.f32 	%f21, %f20, %f20;
	fma.rn.f32 	%f22, %f19, %f19, %f21;
	ld.global.f32 	%f23, [%rd6+8];
	fma.rn.f32 	%f24, %f23, %f23, %f22;
	sqrt.rn.f32 	%f25, %f24;
	mul.f32 	%f26, %f18, %f25;
	fma.rn.f32 	%f27, %f26, 0f3BBB989D, 0f3F000000;
	cvt.sat.f32.f32 	%f28, %f27;
	mov.f32 	%f29, 0f4B400001;
	mov.f32 	%f30, 0f437C0000;
	fma.rm.f32 	%f31, %f28, %f30, %f29;
	add.f32 	%f32, %f31, 0fCB40007F;
	neg.f32 	%f33, %f32;
	fma.rn.f32 	%f34, %f26, 0f3FB8AA3B, %f33;
	fma.rn.f32 	%f35, %f26, 0f32A57060, %f34;
	mov.b32 	%r11, %f31;
	shl.b32 	%r12, %r11, 23;
	mov.b32 	%f36, %r12;
	ex2.approx.ftz.f32 	%f37, %f35;
	mul.f32 	%f38, %f37, %f36;
	mov.f32 	%f99, 0f3F800000;
	sub.f32 	%f39, %f99, %f38;
	add.s64 	%rd9, %rd2, %rd21;
	st.global.f32 	[%rd9], %f39;
	setp.eq.s32 	%p2, %r16, 0;
	add.s64 	%rd10, %rd1, %rd21;
	@%p2 bra 	$L__BB14_4;
	ld.global.f32 	%f40, [%rd10+-4];
	ld.global.f32 	%f41, [%rd9+-4];
	mov.f32 	%f42, 0f3F800000;
	sub.f32 	%f43, %f42, %f41;
	mul.f32 	%f99, %f40, %f43;
$L__BB14_4:
	st.global.f32 	[%rd10], %f99;
	ld.global.f32 	%f44, [%rd9];
	mul.f32 	%f45, %f99, %f44;
	mul.wide.s32 	%rd24, %r3, 4;
	add.s64 	%rd25, %rd5, %rd24;
	st.global.f32 	[%rd25], %f45;
	mul.wide.s32 	%rd26, %r3, 12;
	add.s64 	%rd27, %rd4, %rd26;
	ld.global.f32 	%f46, [%rd27];
	fma.rn.f32 	%f47, %f45, %f46, %f95;
	ld.global.f32 	%f48, [%rd27+4];
	fma.rn.f32 	%f49, %f45, %f48, %f96;
	ld.global.f32 	%f50, [%rd27+8];
	fma.rn.f32 	%f51, %f45, %f50, %f97;
	add.f32 	%f52, %f98, %f45;
	cvt.s64.s32 	%rd28, %r9;
	cvt.u64.u32 	%rd29, %r16;
	add.s64 	%rd30, %rd29, %rd28;
	shl.b64 	%rd31, %rd30, 2;
	add.s64 	%rd32, %rd3, %rd31;
	ld.global.f32 	%f53, [%rd32+4];
	neg.f32 	%f54, %f53;
	ld.global.f32 	%f55, [%rd8+8];
	ld.global.f32 	%f56, [%rd8+4];
	sub.f32 	%f57, %f55, %f56;
	mul.f32 	%f58, %f57, %f54;
	ld.global.f32 	%f59, [%rd6];
	ld.global.f32 	%f60, [%rd6+4];
	mul.f32 	%f61, %f60, %f60;
	fma.rn.f32 	%f62, %f59, %f59, %f61;
	ld.global.f32 	%f63, [%rd6+8];
	fma.rn.f32 	%f64, %f63, %f63, %f62;
	sqrt.rn.f32 	%f65, %f64;
	mul.f32 	%f66, %f58, %f65;
	fma.rn.f32 	%f67, %f66, 0f3BBB989D, 0f3F000000;
	cvt.sat.f32.f32 	%f68, %f67;
	mov.f32 	%f69, 0f4B400001;
	mov.f32 	%f70, 0f437C0000;
	fma.rm.f32 	%f71, %f68, %f70, %f69;
	add.f32 	%f72, %f71, 0fCB40007F;
	neg.f32 	%f73, %f72;
	fma.rn.f32 	%f74, %f66, 0f3FB8AA3B, %f73;
	fma.rn.f32 	%f75, %f66, 0f32A57060, %f74;
	mov.b32 	%r14, %f71;
	shl.b32 	%r15, %r14, 23;
	mov.b32 	%f76, %r15;
	ex2.approx.ftz.f32 	%f77, %f75;
	mul.f32 	%f78, %f77, %f76;
	mov.f32 	%f79, 0f3F800000;
	sub.f32 	%f80, %f79, %f78;
	add.s64 	%rd33, %rd2, %rd31;
	st.global.f32 	[%rd33+4], %f80;
	ld.global.f32 	%f81, [%rd10];
	ld.global.f32 	%f82, [%rd9];
	sub.f32 	%f83, %f79, %f82;
	mul.f32 	%f84, %f81, %f83;
	add.s64 	%rd34, %rd1, %rd31;
	st.global.f32 	[%rd34+4], %f84;
	ld.global.f32 	%f85, [%rd33+4];
	mul.f32 	%f86, %f84, %f85;
	add.s64 	%rd35, %rd5, %rd31;
	st.global.f32 	[%rd35+4], %f86;
	mad.lo.s64 	%rd36, %rd30, 12, %rd4;
	ld.global.f32 	%f87, [%rd36+12];
	fma.rn.f32 	%f95, %f86, %f87, %f47;
	ld.global.f32 	%f88, [%rd36+16];
	fma.rn.f32 	%f96, %f86, %f88, %f49;
	ld.global.f32 	%f89, [%rd36+20];
	fma.rn.f32 	%f97, %f86, %f89, %f51;
	add.f32 	%f98, %f52, %f86;
	add.s32 	%r16, %r16, 2;
	setp.ne.s32 	%p3, %r16, 128;
	@%p3 bra 	$L__BB14_2;
	ld.param.u64 	%rd40, [_Z20volumetric_renderingPK6float3PKfS3_S1_PS_PfS5_S5__param_4];
	mov.f32 	%f90, 0f3F800000;
	sub.f32 	%f91, %f90, %f98;
	add.f32 	%f92, %f95, %f91;
	add.f32 	%f93, %f96, %f91;
	add.f32 	%f94, %f97, %f91;
	cvta.to.global.u64 	%rd37, %rd40;
	mul.wide.s32 	%rd38, %r1, 12;
	add.s64 	%rd39, %rd37, %rd38;
	st.global.f32 	[%rd39], %f92;
	st.global.f32 	[%rd39+4], %f93;
	st.global.f32 	[%rd39+8], %f94;
$L__BB14_6:
	ret;

}
	// .globl	_Z19get_output_gradientPK6float3S1_PKfPS_fi
.visible .entry _Z19get_output_gradientPK6float3S1_PKfPS_fi(
	.param .u64 .ptr .align 1 _Z19get_output_gradientPK6float3S1_PKfPS_fi_param_0,
	.param .u64 .ptr .align 1 _Z19get_output_gradientPK6float3S1_PKfPS_fi_param_1,
	.param .u64 .ptr .align 1 _Z19get_output_gradientPK6float3S1_PKfPS_fi_param_2,
	.param .u64 .ptr .align 1 _Z19get_output_gradientPK6float3S1_PKfPS_fi_param_3,
	.param .f32 _Z19get_output_gradientPK6float3S1_PKfPS_fi_param_4,
	.param .u32 _Z19get_output_gradientPK6float3S1_PKfPS_fi_param_5
)
{
	.reg .pred 	%p<4>;
	.reg .b32 	%r<6>;
	.reg .b32 	%f<31>;
	.reg .b64 	%rd<15>;

	ld.param.u64 	%rd2, [_Z19get_output_gradientPK6float3S1_PKfPS_fi_param_0];
	ld.param.u64 	%rd3, [_Z19get_output_gradientPK6float3S1_PKfPS_fi_param_1];
	ld.param.u64 	%rd4, [_Z19get_output_gradientPK6float3S1_PKfPS_fi_param_2];
	ld.param.u64 	%rd5, [_Z19get_output_gradientPK6float3S1_PKfPS_fi_param_3];
	ld.param.f32 	%f14, [_Z19get_output_gradientPK6float3S1_PKfPS_fi_param_4];
	ld.param.u32 	%r2, [_Z19get_output_gradientPK6float3S1_PKfPS_fi_param_5];
	mov.u32 	%r3, %ctaid.x;
	mov.u32 	%r4, %ntid.x;
	mov.u32 	%r5, %tid.x;
	mad.lo.s32 	%r1, %r3, %r4, %r5;
	setp.gt.s32 	%p1, %r1, 1023;
	@%p1 bra 	$L__BB15_4;
	cvta.to.global.u64 	%rd6, %rd5;
	cvta.to.global.u64 	%rd7, %rd2;
	cvta.to.global.u64 	%rd8, %rd3;
	cvta.to.global.u64 	%rd9, %rd4;
	mul.wide.s32 	%rd10, %r1, 12;
	add.s64 	%rd11, %rd7, %rd10;
	ld.global.f32 	%f1, [%rd11];
	ld.global.f32 	%f2, [%rd11+4];
	ld.global.f32 	%f3, [%rd11+8];
	add.s64 	%rd12, %rd8, %rd10;
	ld.global.f32 	%f4, [%rd12];
	ld.global.f32 	%f5, [%rd12+4];
	ld.global.f32 	%f6, [%rd12+8];
	mul.wide.s32 	%rd13, %r1, 4;
	add.s64 	%rd14, %rd9, %rd13;
	ld.global.f32 	%f7, [%rd14];
	setp.eq.s32 	%p2, %r2, 0;
	add.s64 	%rd1, %rd6, %rd10;
	mov.f32 	%f28, 0f00000000;
	mov.f32 	%f29, %f28;
	mov.f32 	%f30, %f28;
	@%p2 bra 	$L__BB15_3;
	ld.global.f32 	%f30, [%rd1];
	ld.global.f32 	%f29, [%rd1+4];
	ld.global.f32 	%f28, [%rd1+8];
$L__BB15_3:
	add.f32 	%f16, %f7, %f7;
	div.rn.f32 	%f17, %f16, %f14;
	sub.f32 	%f18, %f1, %f4;
	mul.f32 	%f19, %f18, %f17;
	setp.lt.s32 	%p3, %r2, 1;
	selp.f32 	%f20, 0f3DCCCCCD, 0f3F800000, %p3;
	fma.rn.f32 	%f21, %f20, %f19, %f30;
	sub.f32 	%f22, %f2, %f5;
	mul.f32 	%f23, %f22, %f17;
	fma.rn.f32 	%f24, %f20, %f23, %f29;
	sub.f32 	%f25, %f3, %f6;
	mul.f32 	%f26, %f25, %f17;
	fma.rn.f32 	%f27, %f20, %f26, %f28;
	st.global.f32 	[%rd1], %f21;
	st.global.f32 	[%rd1+4], %f24;
	st.global.f32 	[%rd1+8], %f27;
$L__BB15_4:
	ret;

}
	// .globl	_Z29volumetric_rendering_gradientPK6float3PKfS3_S3_S1_S3_S1_PS_Pf
.visible .entry _Z29volumetric_rendering_gradientPK6float3PKfS3_S3_S1_S3_S1_PS_Pf(
	.param .u64 .ptr .align 1 _Z29volumetric_rendering_gradientPK6float3PKfS3_S3_S1_S3_S1_PS_Pf_param_0,
	.param .u64 .ptr .align 1 _Z29volumetric_rendering_gradientPK6float3PKfS3_S3_S1_S3_S1_PS_Pf_param_1,
	.param .u64 .ptr .align 1 _Z29volumetric_rendering_gradientPK6float3PKfS3_S3_S1_S3_S1_PS_Pf_param_2,
	.param .u64 .ptr .align 1 _Z29volumetric_rendering_gradientPK6float3PKfS3_S3_S1_S3_S1_PS_Pf_param_3,
	.param .u64 .ptr .align 1 _Z29volumetric_rendering_gradientPK6float3PKfS3_S3_S1_S3_S1_PS_Pf_param_4,
	.param .u64 .ptr .align 1 _Z29volumetric_rendering_gradientPK6float3PKfS3_S3_S1_S3_S1_PS_Pf_param_5,
	.param .u64 .ptr .align 1 _Z29volumetric_rendering_gradientPK6float3PKfS3_S3_S1_S3_S1_PS_Pf_param_6,
	.param .u64 .ptr .align 1 _Z29volumetric_rendering_gradientPK6float3PKfS3_S3_S1_S3_S1_PS_Pf_param_7,
	.param .u64 .ptr .align 1 _Z29volumetric_rendering_gradientPK6float3PKfS3_S3_S1_S3_S1_PS_Pf_param_8
)
{
	.reg .pred 	%p<3>;
	.reg .b32 	%r<19>;
	.reg .b32 	%f<74>;
	.reg .b64 	%rd<41>;

	ld.param.u64 	%rd15, [_Z29volumetric_rendering_gradientPK6float3PKfS3_S3_S1_S3_S1_PS_Pf_param_0];
	ld.param.u64 	%rd16, [_Z29volumetric_rendering_gradientPK6float3PKfS3_S3_S1_S3_S1_PS_Pf_param_1];
	ld.param.u64 	%rd19, [_Z29volumetric_rendering_gradientPK6float3PKfS3_S3_S1_S3_S1_PS_Pf_param_4];
	ld.param.u64 	%rd23, [_Z29volumetric_rendering_gradientPK6float3PKfS3_S3_S1_S3_S1_PS_Pf_param_5];
	ld.param.u64 	%rd20, [_Z29volumetric_rendering_gradientPK6float3PKfS3_S3_S1_S3_S1_PS_Pf_param_6];
	ld.param.u64 	%rd22, [_Z29volumetric_rendering_gradientPK6float3PKfS3_S3_S1_S3_S1_PS_Pf_param_8];
	cvta.to.global.u64 	%rd1, %rd23;
	mov.u32 	%r10, %ctaid.x;
	mov.u32 	%r11, %ntid.x;
	mov.u32 	%r12, %tid.x;
	mad.lo.s32 	%r1, %r10, %r11, %r12;
	setp.gt.s32 	%p1, %r1, 1023;
	@%p1 bra 	$L__BB16_4;
	cvta.to.global.u64 	%rd24, %rd15;
	cvta.to.global.u64 	%rd25, %rd20;
	mul.wide.s32 	%rd26, %r1, 12;
	add.s64 	%rd27, %rd24, %rd26;
	ld.global.f32 	%f1, [%rd27];
	ld.global.f32 	%f2, [%rd27+4];
	ld.global.f32 	%f3, [%rd27+8];
	add.s64 	%rd28, %rd25, %rd26;
	ld.global.f32 	%f9, [%rd28];
	ld.global.f32 	%f10, [%rd28+4];
	ld.global.f32 	%f11, [%rd28+8];
	mul.f32 	%f12, %f10, %f10;
	fma.rn.f32 	%f13, %f9, %f9, %f12;
	fma.rn.f32 	%f14, %f11, %f11, %f13;
	sqrt.rn.f32 	%f4, %f14;
	shl.b32 	%r14, %r1, 7;
	mul.lo.s32 	%r15, %r1, 129;
	mul.wide.s32 	%rd29, %r15, 4;
	add.s64 	%rd30, %rd29, %rd1;
	add.s64 	%rd40, %rd30, 500;
	or.b32  	%r17, %r14, 126;
	add.s32 	%r16, %r15, 126;
	cvta.to.global.u64 	%rd3, %rd19;
	cvta.to.global.u64 	%rd4, %rd16;
	cvta.to.global.u64 	%rd5, %rd22;
	mov.f32 	%f73, 0f00000000;
	mov.b32 	%r18, 2;
$L__BB16_2:
	ld.param.u64 	%rd39, [_Z29volumetric_rendering_gradientPK6float3PKfS3_S3_S1_S3_S1_PS_Pf_param_7];
	ld.param.u64 	%rd38, [_Z29volumetric_rendering_gradientPK6float3PKfS3_S3_S1_S3_S1_PS_Pf_param_3];
	ld.param.u64 	%rd37, [_Z29volumetric_rendering_gradientPK6float3PKfS3_S3_S1_S3_S1_PS_Pf_param_2];
	mul.wide.s32 	%rd31, %r17, 12;
	add.s64 	%rd7, %rd3, %rd31;
	mul.wide.s32 	%rd32, %r16, 4;
	add.s64 	%rd8, %rd1, %rd32;
	mul.wide.s32 	%rd33, %r17, 4;
	cvta.to.global.u64 	%rd34, %rd37;
	add.s64 	%rd9, %rd34, %rd33;
	add.s64 	%rd10, %rd5, %rd33;
	add.s64 	%rd11, %rd4, %rd33;
	cvta.to.global.u64 	%rd35, %rd38;
	add.s64 	%rd12, %rd35, %rd33;
	cvta.to.global.u64 	%rd36, %rd39;
	add.s64 	%rd13, %rd36, %rd31;
	ld.global.f32 	%f15, [%rd7];
	ld.global.f32 	%f16, [%rd7+4];
	ld.global.f32 	%f17, [%rd7+8];
	ld.global.f32 	%f18, [%rd9];
	ld.global.f32 	%f19, [%rd11];
	mul.f32 	%f20, %f2, %f16;
	fma.rn.f32 	%f21, %f1, %f15, %f20;
	fma.rn.f32 	%f22, %f3, %f17, %f21;
	add.f32 	%f23, %f1, %f2;
	add.f32 	%f24, %f23, %f3;
	sub.f32 	%f25, %f22, %f24;
	ld.global.f32 	%f26, [%rd12];
	mul.f32 	%f27, %f1, %f26;
	mul.f32 	%f28, %f2, %f26;
	mul.f32 	%f29, %f3, %f26;
	st.global.f32 	[%rd13], %f27;
	st.global.f32 	[%rd13+4], %f28;
	st.global.f32 	[%rd13+8], %f29;
	mul.f32 	%f30, %f18, %f25;
	mul.f32 	%f31, %f18, %f73;
	sub.f32 	%f32, %f30, %f31;
	mov.f32 	%f33, 0f3F800000;
	sub.f32 	%f34, %f33, %f19;
	mul.f32 	%f35, %f34, %f73;
	fma.rn.f32 	%f6, %f19, %f25, %f35;
	ld.global.f32 	%f36, [%rd8];
	ld.global.f32 	%f37, [%rd8+4];
	sub.f32 	%f38, %f37, %f36;
	ld.global.f32 	%f39, [%rd11];
	sub.f32 	%f40, %f33, %f39;
	mul.f32 	%f41, %f38, %f40;
	mul.f32 	%f42, %f4, %f41;
	mul.f32 	%f43, %f32, %f42;
	st.global.f32 	[%rd10], %f43;
	add.s32 	%r18, %r18, -2;
	setp.eq.s32 	%p2, %r18, -126;
	@%p2 bra 	$L__BB16_4;
	ld.global.f32 	%f44, [%rd7+-12];
	ld.global.f32 	%f45, [%rd7+-8];
	ld.global.f32 	%f46, [%rd7+-4];
	ld.global.f32 	%f47, [%rd9+-4];
	ld.global.f32 	%f48, [%rd11+-4];
	mul.f32 	%f49, %f2, %f45;
	fma.rn.f32 	%f50, %f1, %f44, %f49;
	fma.rn.f32 	%f51, %f3, %f46, %f50;
	add.f32 	%f52, %f1, %f2;
	add.f32 	%f53, %f52, %f3;
	sub.f32 	%f54, %f51, %f53;
	ld.global.f32 	%f55, [%rd12+-4];
	mul.f32 	%f56, %f1, %f55;
	mul.f32 	%f57, %f2, %f55;
	mul.f32 	%f58, %f3, %f55;
	st.global.f32 	[%rd13+-12], %f56;
	st.global.f32 	[%rd13+-8], %f57;
	st.global.f32 	[%rd13+-4], %f58;
	mul.f32 	%f59, %f47, %f54;
	mul.f32 	%f60, %f47, %f6;
	sub.f32 	%f61, %f59, %f60;
	mov.f32 	%f62, 0f3F800000;
	sub.f32 	%f63, %f62, %f48;
	mul.f32 	%f64, %f63, %f6;
	fma.rn.f32 	%f73, %f48, %f54, %f64;
	ld.global.f32 	%f65, [%rd40];
	ld.global.f32 	%f66, [%rd8];
	sub.f32 	%f67, %f66, %f65;
	ld.global.f32 	%f68, [%rd11+-4];
	sub.f32 	%f69, %f62, %f68;
	mul.f32 	%f70, %f67, %f69;
	mul.f32 	%f71, %f4, %f70;
	mul.f32 	%f72, %f61, %f71;
	st.global.f32 	[%rd10+-4], %f72;
	add.s64 	%rd40, %rd40, -8;
	add.s32 	%r17, %r17, -2;
	add.s32 	%r16, %r16, -2;
	bra.uni 	$L__BB16_2;
$L__BB16_4:
	ret;

}
	// .globl	_Z19adam_optimizer_stepPfPKfS_S_fffffi
.visible .entry _Z19adam_optimizer_stepPfPKfS_S_fffffi(
	.param .u64 .ptr .align 1 _Z19adam_optimizer_stepPfPKfS_S_fffffi_param_0,
	.param .u64 .ptr .align 1 _Z19adam_optimizer_stepPfPKfS_S_fffffi_param_1,
	.param .u64 .ptr .align 1 _Z19adam_optimizer_stepPfPKfS_S_fffffi_param_2,
	.param .u64 .ptr .align 1 _Z19adam_optimizer_stepPfPKfS_S_fffffi_param_3,
	.param .f32 _Z19adam_optimizer_stepPfPKfS_S_fffffi_param_4,
	.param .f32 _Z19adam_optimizer_stepPfPKfS_S_fffffi_param_5,
	.param .f32 _Z19adam_optimizer_stepPfPKfS_S_fffffi_param_6,
	.param .f32 _Z19adam_optimizer_stepPfPKfS_S_fffffi_param_7,
	.param .f32 _Z19adam_optimizer_stepPfPKfS_S_fffffi_param_8,
	.param .u32 _Z19adam_optimizer_stepPfPKfS_S_fffffi_param_9
)
{
	.reg .pred 	%p<2>;
	.reg .b32 	%r<6>;
	.reg .b32 	%f<24>;
	.reg .b64 	%rd<14>;

	ld.param.u64 	%rd1, [_Z19adam_optimizer_stepPfPKfS_S_fffffi_param_0];
	ld.param.u64 	%rd2, [_Z19adam_optimizer_stepPfPKfS_S_fffffi_param_1];
	ld.param.u64 	%rd3, [_Z19adam_optimizer_stepPfPKfS_S_fffffi_param_2];
	ld.param.u64 	%rd4, [_Z19adam_optimizer_stepPfPKfS_S_fffffi_param_3];
	ld.param.f32 	%f1, [_Z19adam_optimizer_stepPfPKfS_S_fffffi_param_4];
	ld.param.f32 	%f2, [_Z19adam_optimizer_stepPfPKfS_S_fffffi_param_5];
	ld.param.f32 	%f3, [_Z19adam_optimizer_stepPfPKfS_S_fffffi_param_6];
	ld.param.f32 	%f4, [_Z19adam_optimizer_stepPfPKfS_S_fffffi_param_7];
	ld.param.f32 	%f5, [_Z19adam_optimizer_stepPfPKfS_S_fffffi_param_8];
	ld.param.u32 	%r2, [_Z19adam_optimizer_stepPfPKfS_S_fffffi_param_9];
	mov.u32 	%r3, %ctaid.x;
	mov.u32 	%r4, %ntid.x;
	mov.u32 	%r5, %tid.x;
	mad.lo.s32 	%r1, %r3, %r4, %r5;
	setp.ge.s32 	%p1, %r1, %r2;
	@%p1 bra 	$L__BB17_2;
	cvta.to.global.u64 	%rd5, %rd2;
	cvta.to.global.u64 	%rd6, %rd3;
	cvta.to.global.u64 	%rd7, %rd4;
	cvta.to.global.u64 	%rd8, %rd1;
	mul.wide.s32 	%rd9, %r1, 4;
	add.s64 	%rd10, %rd5, %rd9;
	ld.global.f32 	%f6, [%rd10];
	add.s64 	%rd11, %rd6, %rd9;
	ld.global.f32 	%f7, [%rd11];
	mul.f32 	%f8, %f2, %f7;
	mov.f32 	%f9, 0f3F800000;
	sub.f32 	%f10, %f9, %f2;
	fma.rn.f32 	%f11, %f10, %f6, %f8;
	add.s64 	%rd12, %rd7, %rd9;
	ld.global.f32 	%f12, [%rd12];
	mul.f32 	%f13, %f3, %f12;
	sub.f32 	%f14, %f9, %f3;
	mul.f32 	%f15, %f14, %f6;
	fma.rn.f32 	%f16, %f6, %f15, %f13;
	st.global.f32 	[%rd11], %f11;
	st.global.f32 	[%rd12], %f16;
	mul.f32 	%f17, %f4, %f11;
	mul.f32 	%f18, %f1, %f17;
	fma.rn.f32 	%f19, %f5, %f16, 0f322BCC77;
	rsqrt.approx.f32 	%f20, %f19;
	mul.f32 	%f21, %f18, %f20;
	add.s64 	%rd13, %rd8, %rd9;
	ld.global.f32 	%f22, [%rd13];
	sub.f32 	%f23, %f22, %f21;
	st.global.f32 	[%rd13], %f23;
$L__BB17_2:
	ret;

}


// ===== COMPILED SASS (sm_100) =====

	.target	sm_100

	.elftype	@"ET_EXEC"


//--------------------- .note.nv.tkinfo           --------------------------
	.section	.note.nv.tkinfo,"",@"SHT_NOTE"
	.sectionflags	@"SHF_NOTE_NV_TKINFO"
	.tkinfo
        /*0018*/ 	.word	0x00000002
        /*0030*/ 	.string	""
        /*0030*/ 	.string	"ptxas"
        /*0030*/ 	.string	"Cuda compilation tools, release 13.0, V13.0.88"
        /*0030*/ 	.string	"Build cuda_13.0.r13.0/compiler.36424714_0"
        /*0030*/ 	.string	"-arch sm_100 -m 64 "



//--------------------- .note.nv.cuinfo           --------------------------
	.section	.note.nv.cuinfo,"",@"SHT_NOTE"
	.sectionflags	@"SHF_NOTE_NV_CUINFO"
        /*0018*/ 	.short	0x0002
        /*001a*/ 	.short	0x0064
        /*001c*/ 	.short	0x0082
	.zero		2


//--------------------- .nv.info                  --------------------------
	.section	.nv.info,"",@"SHT_CUDA_INFO"
	.align	4


	//----- nvinfo : EIATTR_REGCOUNT
	.align		4
        /*0000*/ 	.byte	0x04, 0x2f
        /*0002*/ 	.short	(.L_11 - .L_10)
	.align		4
.L_10:
        /*0004*/ 	.word	index@(_Z17initialize_curandP17curandStateXORWOWyi)
        /*0008*/ 	.word	0x0000001f


	//----- nvinfo : EIATTR_FRAME_SIZE
	.align		4
.L_11:
        /*000c*/ 	.byte	0x04, 0x11
        /*000e*/ 	.short	(.L_13 - .L_12)
	.align		4
.L_12:
        /*0010*/ 	.word	index@(_Z17initialize_curandP17curandStateXORWOWyi)
        /*0014*/ 	.word	0x00000000


	//----- nvinfo : EIATTR_REGCOUNT
	.align		4
.L_13:
        /*0018*/ 	.byte	0x04, 0x2f
        /*001a*/ 	.short	(.L_15 - .L_14)
	.align		4
.L_14:
        /*001c*/ 	.word	index@(_Z17initialize_glorotPK17curandStateXORWOWPfS2_ii)
        /*0020*/ 	.word	0x00000013


	//----- nvinfo : EIATTR_FRAME_SIZE
	.align		4
.L_15:
        /*0024*/ 	.byte	0x04, 0x11
        /*0026*/ 	.short	(.L_17 - .L_16)
	.align		4
.L_16:
        /*0028*/ 	.word	index@($__internal_9_$__cuda_sm3x_div_rn_noftz_f32_slowpath)
        /*002c*/ 	.word	0x00000000


	//----- nvinfo : EIATTR_FRAME_SIZE
	.align		4
.L_17:
        /*0030*/ 	.byte	0x04, 0x11
        /*0032*/ 	.short	(.L_19 - .L_18)
	.align		4
.L_18:
        /*0034*/ 	.word	index@($__internal_8_$__cuda_sm20_sqrt_rn_f32_slowpath)
        /*0038*/ 	.word	0x00000000


	//----- nvinfo : EIATTR_FRAME_SIZE
	.align		4
.L_19:
        /*003c*/ 	.byte	0x04, 0x11
        /*003e*/ 	.short	(.L_21 - .L_20)
	.align		4
.L_20:
        /*0040*/ 	.word	index@(_Z17initialize_glorotPK17curandStateXORWOWPfS2_ii)
        /*0044*/ 	.word	0x00000000


	//----- nvinfo : EIATTR_REGCOUNT
	.align		4
.L_21:
        /*0048*/ 	.byte	0x04, 0x2f
        /*004a*/ 	.short	(.L_23 - .L_22)
	.align		4
.L_22:
        /*004c*/ 	.word	index@(_Z17get_neuron_outputPKfS0_S0_PfS1_ii)
        /*0050*/ 	.word	0x0000001f


	//----- nvinfo : EIATTR_FRAME_SIZE
	.align		4
.L_23:
        /*0054*/ 	.byte	0x04, 0x11
        /*0056*/ 	.short	(.L_25 - .L_24)
	.align		4
.L_24:
        /*0058*/ 	.word	index@(_Z17get_neuron_outputPKfS0_S0_PfS1_ii)
        /*005c*/ 	.word	0x00000000


	//----- nvinfo : EIATTR_REGCOUNT
	.align		4
.L_25:
        /*0060*/ 	.byte	0x04, 0x2f
        /*0062*/ 	.short	(.L_27 - .L_26)
	.align		4
.L_26:
        /*0064*/ 	.word	index@(_Z25get_neuron_output_sigmoidPKfS0_S0_PfS1_ii)
        /*0068*/ 	.word	0x0000001f


	//----- nvinfo : EIATTR_FRAME_SIZE
	.align		4
.L_27:
        /*006c*/ 	.byte	0x04, 0x11
        /*006e*/ 	.short	(.L_29 - .L_28)
	.align		4
.L_28:
        /*0070*/ 	.word	index@($__internal_7_$__cuda_sm20_rcp_rn_f32_slowpath)
        /*0074*/ 	.word	0x00000000


	//----- nvinfo : EIATTR_FRAME_SIZE
	.align		4
.L_29:
        /*0078*/ 	.byte	0x04, 0x11
        /*007a*/ 	.short	(.L_31 - .L_30)
	.align		4
.L_30:
        /*007c*/ 	.word	index@(_Z25get_neuron_output_sigmoidPKfS0_S0_PfS1_ii)
        /*0080*/ 	.word	0x00000000


	//----- nvinfo : EIATTR_REGCOUNT
	.align		4
.L_31:
        /*0084*/ 	.byte	0x04, 0x2f
        /*0086*/ 	.short	(.L_33 - .L_32)
	.align		4
.L_32:
        /*0088*/ 	.word	index@(_Z27get_neuron_output_soft_plusPKfS0_S0_PfS1_ii)
        /*008c*/ 	.word	0x0000001f


	//----- nvinfo : EIATTR_FRAME_SIZE
	.align		4
.L_33:
        /*0090*/ 	.byte	0x04, 0x11
        /*0092*/ 	.short	(.L_35 - .L_34)
	.align		4
.L_34:
        /*0094*/ 	.word	index@(_Z27get_neuron_output_soft_plusPKfS0_S0_PfS1_ii)
        /*0098*/ 	.word	0x00000000


	//----- nvinfo : EIATTR_REGCOUNT
	.align		4
.L_35:
        /*009c*/ 	.byte	0x04, 0x2f
        /*009e*/ 	.short	(.L_37 - .L_36)
	.align		4
.L_36:
        /*00a0*/ 	.word	index@(_Z34get_neuron_output_conjoined_inputsPKfS0_S0_S0_PfS1_iii)
        /*00a4*/ 	.word	0x00000020


	//----- nvinfo : EIATTR_FRAME_SIZE
	.align		4
.L_37:
        /*00a8*/ 	.byte	0x04, 0x11
        /*00aa*/ 	.short	(.L_39 - .L_38)
	.align		4
.L_38:
        /*00ac*/ 	.word	index@(_Z34get_neuron_output_conjoined_inputsPKfS0_S0_S0_PfS1_iii)
        /*00b0*/ 	.word	0x00000000


	//----- nvinfo : EIATTR_REGCOUNT
	.align		4
.L_39:
        /*00b4*/ 	.byte	0x04, 0x2f
        /*00b6*/ 	.short	(.L_41 - .L_40)
	.align		4
.L_40:
        /*00b8*/ 	.word	index@(_Z20backpropagate_neuronPKfS0_S0_S0_PfS1_S1_ii)
        /*00bc*/ 	.word	0x00000020


	//----- nvinfo : EIATTR_FRAME_SIZE
	.align		4
.L_41:
        /*00c0*/ 	.byte	0x04, 0x11
        /*00c2*/ 	.short	(.L_43 - .L_42)
	.align		4
.L_42:
        /*00c4*/ 	.word	index@(_Z20backpropagate_neuronPKfS0_S0_S0_PfS1_S1_ii)
        /*00c8*/ 	.word	0x00000000


	//----- nvinfo : EIATTR_REGCOUNT
	.align		4
.L_43:
        /*00cc*/ 	.byte	0x04, 0x2f
        /*00ce*/ 	.short	(.L_45 - .L_44)
	.align		4
.L_44:
        /*00d0*/ 	.word	index@(_Z28backpropagate_neuron_sigmoidPKfS0_S0_S0_PfS1_S1_ii)
        /*00d4*/ 	.word	0x00000020


	//----- nvinfo : EIATTR_FRAME_SIZE
	.align		4
.L_45:
        /*00d8*/ 	.byte	0x04, 0x11
        /*00da*/ 	.short	(.L_47 - .L_46)
	.align		4
.L_46:
        /*00dc*/ 	.word	index@($__internal_6_$__cuda_sm20_rcp_rn_f32_slowpath)
        /*00e0*/ 	.word	0x00000000


	//----- nvinfo : EIATTR_FRAME_SIZE
	.align		4
.L_47:
        /*00e4*/ 	.byte	0x04, 0x11
        /*00e6*/ 	.short	(.L_49 - .L_48)
	.align		4
.L_48:
        /*00e8*/ 	.word	index@(_Z28backpropagate_neuron_sigmoidPKfS0_S0_S0_PfS1_S1_ii)
        /*00ec*/ 	.word	0x00000000


	//----- nvinfo : EIATTR_REGCOUNT
	.align		4
.L_49:
        /*00f0*/ 	.byte	0x04, 0x2f
        /*00f2*/ 	.short	(.L_51 - .L_50)
	.align		4
.L_50:
        /*00f4*/ 	.word	index@(_Z30backpropagate_neuron_soft_plusPKfS0_S0_S0_PfS1_S1_ii)
        /*00f8*/ 	.word	0x00000020


	//----- nvinfo : EIATTR_FRAME_SIZE
	.align		4
.L_51:
        /*00fc*/ 	.byte	0x04, 0x11
        /*00fe*/ 	.short	(.L_53 - .L_52)
	.align		4
.L_52:
        /*0100*/ 	.word	index@($__internal_5_$__cuda_sm20_rcp_rn_f32_slowpath)
        /*0104*/ 	.word	0x00000000


	//----- nvinfo : EIATTR_FRAME_SIZE
	.align		4
.L_53:
        /*0108*/ 	.byte	0x04, 0x11
        /*010a*/ 	.short	(.L_55 - .L_54)
	.align		4
.L_54:
        /*010c*/ 	.word	index@(_Z30backpropagate_neuron_soft_plusPKfS0_S0_S0_PfS1_S1_ii)
        /*0110*/ 	.word	0x00000000


	//----- nvinfo : EIATTR_REGCOUNT
	.align		4
.L_55:
        /*0114*/ 	.byte	0x04, 0x2f
        /*0116*/ 	.short	(.L_57 - .L_56)
	.align		4
.L_56:
        /*0118*/ 	.word	index@(_Z38backpropagate_neuron_partial_conjoinedPKfS0_S0_S0_S0_PfS1_S1_iii)
        /*011c*/ 	.word	0x00000020


	//----- nvinfo : EIATTR_FRAME_SIZE
	.align		4
.L_57:
        /*0120*/ 	.byte	0x04, 0x11
        /*0122*/ 	.short	(.L_59 - .L_58)
	.align		4
.L_58:
        /*0124*/ 	.word	index@(_Z38backpropagate_neuron_partial_conjoinedPKfS0_S0_S0_S0_PfS1_S1_iii)
        /*0128*/ 	.word	0x00000000


	//----- nvinfo : EIATTR_REGCOUNT
	.align		4
.L_59:
        /*012c*/ 	.byte	0x04, 0x2f
        /*012e*/ 	.short	(.L_61 - .L_60)
	.align		4
.L_60:
        /*0130*/ 	.word	index@(_Z17encode_input_dataPK6float3S1_S1_PfS2_)
        /*0134*/ 	.word	0x00000023


	//----- nvinfo : EIATTR_FRAME_SIZE
	.align		4
.L_61:
        /*0138*/ 	.byte	0x04, 0x11
        /*013a*/ 	.short	(.L_63 - .L_62)
	.align		4
.L_62:
        /*013c*/ 	.word	index@(_Z17encode_input_dataPK6float3S1_S1_PfS2_)
        /*0140*/ 	.word	0x00000000


	//----- nvinfo : EIATTR_REGCOUNT
	.align		4
.L_63:
        /*0144*/ 	.byte	0x04, 0x2f
        /*0146*/ 	.short	(.L_65 - .L_64)
	.align		4
.L_64:
        /*0148*/ 	.word	index@(_Z17get_sample_t_valsPK17curandStateXORWOWPKfS3_Pf)
        /*014c*/ 	.word	0x00000013


	//----- nvinfo : EIATTR_FRAME_SIZE
	.align		4
.L_65:
        /*0150*/ 	.byte	0x04, 0x11
        /*0152*/ 	.short	(.L_67 - .L_66)
	.align		4
.L_66:
        /*0154*/ 	.word	index@(_Z17get_sample_t_valsPK17curandStateXORWOWPKfS3_Pf)
        /*0158*/ 	.word	0x00000000


	//----- nvinfo : EIATTR_REGCOUNT
	.align		4
.L_67:
        /*015c*/ 	.byte	0x04, 0x2f
        /*015e*/ 	.short	(.L_69 - .L_68)
	.align		4
.L_68:
        /*0160*/ 	.word	index@(_Z20get_resampled_t_valsPK17curandStateXORWOWPKfS3_Pf)
        /*0164*/ 	.word	0x000000a7


	//----- nvinfo : EIATTR_FRAME_SIZE
	.align		4
.L_69:
        /*0168*/ 	.byte	0x04, 0x11
        /*016a*/ 	.short	(.L_71 - .L_70)
	.align		4
.L_70:
        /*016c*/ 	.word	index@($__internal_4_$__cuda_sm3x_div_rn_noftz_f32_slowpath)
        /*0170*/ 	.word	0x00000408


	//----- nvinfo : EIATTR_FRAME_SIZE
	.align		4
.L_71:
        /*0174*/ 	.byte	0x04, 0x11
        /*0176*/ 	.short	(.L_73 - .L_72)
	.align		4
.L_72:
        /*0178*/ 	.word	index@(_Z20get_resampled_t_valsPK17curandStateXORWOWPKfS3_Pf)
        /*017c*/ 	.word	0x00000408


	//----- nvinfo : EIATTR_REGCOUNT
	.align		4
.L_73:
        /*0180*/ 	.byte	0x04, 0x2f
        /*0182*/ 	.short	(.L_75 - .L_74)
	.align		4
.L_74:
        /*0184*/ 	.word	index@(_Z9cast_raysPKfPK6float3S3_PS1_S4_S0_)
        /*0188*/ 	.word	0x0000001e


	//----- nvinfo : EIATTR_FRAME_SIZE
	.align		4
.L_75:
        /*018c*/ 	.byte	0x04, 0x11
        /*018e*/ 	.short	(.L_77 - .L_76)
	.align		4
.L_76:
        /*0190*/ 	.word	index@($__internal_3_$__cuda_sm3x_div_rn_noftz_f32_slowpath)
        /*0194*/ 	.word	0x00000000


	//----- nvinfo : EIATTR_FRAME_SIZE
	.align		4
.L_77:
        /*0198*/ 	.byte	0x04, 0x11
        /*019a*/ 	.short	(.L_79 - .L_78)
	.align		4
.L_78:
        /*019c*/ 	.word	index@(_Z9cast_raysPKfPK6float3S3_PS1_S4_S0_)
        /*01a0*/ 	.word	0x00000000


	//----- nvinfo : EIATTR_REGCOUNT
	.align		4
.L_79:
        /*01a4*/ 	.byte	0x04, 0x2f
        /*01a6*/ 	.short	(.L_81 - .L_80)
	.align		4
.L_80:
        /*01a8*/ 	.word	index@(_Z20volumetric_renderingPK6float3PKfS3_S1_PS_PfS5_S5_)
        /*01ac*/ 	.word	0x00000028


	//----- nvinfo : EIATTR_FRAME_SIZE
	.align		4
.L_81:
        /*01b0*/ 	.byte	0x04, 0x11
        /*01b2*/ 	.short	(.L_83 - .L_82)
	.align		4
.L_82:
        /*01b4*/ 	.word	index@($__internal_2_$__cuda_sm20_sqrt_rn_f32_slowpath)
        /*01b8*/ 	.word	0x00000000


	//----- nvinfo : EIATTR_FRAME_SIZE
	.align		4
.L_83:
        /*01bc*/ 	.byte	0x04, 0x11
        /*01be*/ 	.short	(.L_85 - .L_84)
	.align		4
.L_84:
        /*01c0*/ 	.word	index@(_Z20volumetric_renderingPK6float3PKfS3_S1_PS_PfS5_S5_)
        /*01c4*/ 	.word	0x00000000


	//----- nvinfo : EIATTR_REGCOUNT
	.align		4
.L_85:
        /*01c8*/ 	.byte	0x04, 0x2f
        /*01ca*/ 	.short	(.L_87 - .L_86)
	.align		4
.L_86:
        /*01cc*/ 	.word	index@(_Z19get_output_gradientPK6float3S1_PKfPS_fi)
        /*01d0*/ 	.word	0x00000018


	//----- nvinfo : EIATTR_FRAME_SIZE
	.align		4
.L_87:
        /*01d4*/ 	.byte	0x04, 0x11
        /*01d6*/ 	.short	(.L_89 - .L_88)
	.align		4
.L_88:
        /*01d8*/ 	.word	index@($__internal_1_$__cuda_sm3x_div_rn_noftz_f32_slowpath)
        /*01dc*/ 	.word	0x00000000


	//----- nvinfo : EIATTR_FRAME_SIZE
	.align		4
.L_89:
        /*01e0*/ 	.byte	0x04, 0x11
        /*01e2*/ 	.short	(.L_91 - .L_90)
	.align		4
.L_90:
        /*01e4*/ 	.word	index@(_Z19get_output_gradientPK6float3S1_PKfPS_fi)
        /*01e8*/ 	.word	0x00000000


	//----- nvinfo : EIATTR_REGCOUNT
	.align		4
.L_91:
        /*01ec*/ 	.byte	0x04, 0x2f
        /*01ee*/ 	.short	(.L_93 - .L_92)
	.align		4
.L_92:
        /*01f0*/ 	.word	index@(_Z29volumetric_rendering_gradientPK6float3PKfS3_S3_S1_S3_S1_PS_Pf)
        /*01f4*/ 	.word	0x00000030


	//----- nvinfo : EIATTR_FRAME_SIZE
	.align		4
.L_93:
        /*01f8*/ 	.byte	0x04, 0x11
        /*01fa*/ 	.short	(.L_95 - .L_94)
	.align		4
.L_94:
        /*01fc*/ 	.word	index@($__internal_0_$__cuda_sm20_sqrt_rn_f32_slowpath)
        /*0200*/ 	.word	0x00000000


	//----- nvinfo : EIATTR_FRAME_SIZE
	.align		4
.L_95:
        /*0204*/ 	.byte	0x04, 0x11
        /*0206*/ 	.short	(.L_97 - .L_96)
	.align		4
.L_96:
        /*0208*/ 	.word	index@(_Z29volumetric_rendering_gradientPK6float3PKfS3_S3_S1_S3_S1_PS_Pf)
        /*020c*/ 	.word	0x00000000


	//----- nvinfo : EIATTR_REGCOUNT
	.align		4
.L_97:
        /*0210*/ 	.byte	0x04, 0x2f
        /*0212*/ 	.short	(.L_99 - .L_98)
	.align		4
.L_98:
        /*0214*/ 	.word	index@(_Z19adam_optimizer_stepPfPKfS_S_fffffi)
        /*0218*/ 	.word	0x00000018


	//----- nvinfo : EIATTR_FRAME_SIZE
	.align		4
.L_99:
        /*021c*/ 	.byte	0x04, 0x11
        /*021e*/ 	.short	(.L_101 - .L_100)
	.align		4
.L_100:
        /*0220*/ 	.word	index@(_Z19adam_optimizer_stepPfPKfS_S_fffffi)
        /*0224*/ 	.word	0x00000000


	//----- nvinfo : EIATTR_MIN_STACK_SIZE
	.align		4
.L_101:
        /*0228*/ 	.byte	0x04, 0x12
        /*022a*/ 	.short	(.L_103 - .L_102)
	.align		4
.L_102:
        /*022c*/ 	.word	index@(_Z19adam_optimizer_stepPfPKfS_S_fffffi)
        /*0230*/ 	.word	0x00000000


	//----- nvinfo : EIATTR_MIN_STACK_SIZE
	.align		4
.L_103:
        /*0234*/ 	.byte	0x04, 0x12
        /*0236*/ 	.short	(.L_105 - .L_104)
	.align		4
.L_104:
        /*0238*/ 	.word	index@(_Z29volumetric_rendering_gradientPK6float3PKfS3_S3_S1_S3_S1_PS_Pf)
        /*023c*/ 	.word	0x00000000


	//----- nvinfo : EIATTR_MIN_STACK_SIZE
	.align		4
.L_105:
        /*0240*/ 	.byte	0x04, 0x12
        /*0242*/ 	.short	(.L_107 - .L_106)
	.align		4
.L_106:
        /*0244*/ 	.word	index@(_Z19get_output_gradientPK6float3S1_PKfPS_fi)
        /*0248*/ 	.word	0x00000000


	//----- nvinfo : EIATTR_MIN_STACK_SIZE
	.align		4
.L_107:
        /*024c*/ 	.byte	0x04, 0x12
        /*024e*/ 	.short	(.L_109 - .L_108)
	.align		4
.L_108:
        /*0250*/ 	.word	index@(_Z20volumetric_renderingPK6float3PKfS3_S1_PS_PfS5_S5_)
        /*0254*/ 	.word	0x00000000


	//----- nvinfo : EIATTR_MIN_STACK_SIZE
	.align		4
.L_109:
        /*0258*/ 	.byte	0x04, 0x12
        /*025a*/ 	.short	(.L_111 - .L_110)
	.align		4
.L_110:
        /*025c*/ 	.word	index@(_Z9cast_raysPKfPK6float3S3_PS1_S4_S0_)
        /*0260*/ 	.word	0x00000000


	//----- nvinfo : EIATTR_MIN_STACK_SIZE
	.align		4
.L_111:
        /*0264*/ 	.byte	0x04, 0x12
        /*0266*/ 	.short	(.L_113 - .L_112)
	.align		4
.L_112:
        /*0268*/ 	.word	index@(_Z20get_resampled_t_valsPK17curandStateXORWOWPKfS3_Pf)
        /*026c*/ 	.word	0x00000408


	//----- nvinfo : EIATTR_MIN_STACK_SIZE
	.align		4
.L_113:
        /*0270*/ 	.byte	0x04, 0x12
        /*0272*/ 	.short	(.L_115 - .L_114)
	.align		4
.L_114:
        /*0274*/ 	.word	index@(_Z17get_sample_t_valsPK17curandStateXORWOWPKfS3_Pf)
        /*0278*/ 	.word	0x00000000


	//----- nvinfo : EIATTR_MIN_STACK_SIZE
	.align		4
.L_115:
        /*027c*/ 	.byte	0x04, 0x12
        /*027e*/ 	.short	(.L_117 - .L_116)
	.align		4
.L_116:
        /*0280*/ 	.word	index@(_Z17encode_input_dataPK6float3S1_S1_PfS2_)
        /*0284*/ 	.word	0x00000000


	//----- nvinfo : EIATTR_MIN_STACK_SIZE
	.align		4
.L_117:
        /*0288*/ 	.byte	0x04, 0x12
        /*028a*/ 	.short	(.L_119 - .L_118)
	.align		4
.L_118:
        /*028c*/ 	.word	index@(_Z38backpropagate_neuron_partial_conjoinedPKfS0_S0_S0_S0_PfS1_S1_iii)
        /*0290*/ 	.word	0x00000000


	//----- nvinfo : EIATTR_MIN_STACK_SIZE
	.align		4
.L_119:
        /*0294*/ 	.byte	0x04, 0x12
        /*0296*/ 	.short	(.L_121 - .L_120)
	.align		4
.L_120:
        /*0298*/ 	.word	index@(_Z30backpropagate_neuron_soft_plusPKfS0_S0_S0_PfS1_S1_ii)
        /*029c*/ 	.word	0x00000000


	//----- nvinfo : EIATTR_MIN_STACK_SIZE
	.align		4
.L_121:
        /*02a0*/ 	.byte	0x04, 0x12
        /*02a2*/ 	.short	(.L_123 - .L_122)
	.align		4
.L_122:
        /*02a4*/ 	.word	index@(_Z28backpropagate_neuron_sigmoidPKfS0_S0_S0_PfS1_S1_ii)
        /*02a8*/ 	.word	0x00000000


	//----- nvinfo : EIATTR_MIN_STACK_SIZE
	.align		4
.L_123:
        /*02ac*/ 	.byte	0x04, 0x12
        /*02ae*/ 	.short	(.L_125 - .L_124)
	.align		4
.L_124:
        /*02b0*/ 	.word	index@(_Z20backpropagate_neuronPKfS0_S0_S0_PfS1_S1_ii)
        /*02b4*/ 	.word	0x00000000


	//----- nvinfo : EIATTR_MIN_STACK_SIZE
	.align		4
.L_125:
        /*02b8*/ 	.byte	0x04, 0x12
        /*02ba*/ 	.short	(.L_127 - .L_126)
	.align		4
.L_126:
        /*02bc*/ 	.word	index@(_Z34get_neuron_output_conjoined_inputsPKfS0_S0_S0_PfS1_iii)
        /*02c0*/ 	.word	0x00000000


	//----- nvinfo : EIATTR_MIN_STACK_SIZE
	.align		4
.L_127:
        /*02c4*/ 	.byte	0x04, 0x12
        /*02c6*/ 	.short	(.L_129 - .L_128)
	.align		4
.L_128:
        /*02c8*/ 	.word	index@(_Z27get_neuron_output_soft_plusPKfS0_S0_PfS1_ii)
        /*02cc*/ 	.word	0x00000000


	//----- nvinfo : EIATTR_MIN_STACK_SIZE
	.align		4
.L_129:
        /*02d0*/ 	.byte	0x04, 0x12
        /*02d2*/ 	.short	(.L_131 - .L_130)
	.align		4
.L_130:
        /*02d4*/ 	.word	index@(_Z25get_neuron_output_sigmoidPKfS0_S0_PfS1_ii)
        /*02d8*/ 	.word	0x00000000


	//----- nvinfo : EIATTR_MIN_STACK_SIZE
	.align		4
.L_131:
        /*02dc*/ 	.byte	0x04, 0x12
        /*02de*/ 	.short	(.L_133 - .L_132)
	.align		4
.L_132:
        /*02e0*/ 	.word	index@(_Z17get_neuron_outputPKfS0_S0_PfS1_ii)
        /*02e4*/ 	.word	0x00000000


	//----- nvinfo : EIATTR_MIN_STACK_SIZE
	.align		4
.L_133:
        /*02e8*/ 	.byte	0x04, 0x12
        /*02ea*/ 	.short	(.L_135 - .L_134)
	.align		4
.L_134:
        /*02ec*/ 	.word	index@(_Z17initialize_glorotPK17curandStateXORWOWPfS2_ii)
        /*02f0*/ 	.word	0x00000000


	//----- nvinfo : EIATTR_MIN_STACK_SIZE
	.align		4
.L_135:
        /*02f4*/ 	.byte	0x04, 0x12
        /*02f6*/ 	.short	(.L_137 - .L_136)
	.align		4
.L_136:
        /*02f8*/ 	.word	index@(_Z17initialize_curandP17curandStateXORWOWyi)
        /*02fc*/ 	.word	0x00000000
.L_137:


//--------------------- .nv.compat                --------------------------
	.section	.nv.compat,"",@"SHT_CUDA_COMPAT_INFO"
	.align	4
        /*0000*/ 	.byte	0x02, 0x09, 0x00, 0x00, 0x02, 0x02, 0x01, 0x00, 0x02, 0x05, 0x05, 0x00, 0x03, 0x07, 0x01, 0x01
        /*0010*/ 	.byte	0x02, 0x03, 0x00, 0x00, 0x02, 0x06, 0x01, 0x00, 0x04, 0x0b, 0x08, 0x00, 0x01, 0x00, 0x00, 0x00
        /*0020*/ 	.byte	0x00, 0x00, 0x00, 0x00


//--------------------- .nv.info._Z19adam_optimizer_stepPfPKfS_S_fffffi --------------------------
	.section	.nv.info._Z19adam_optimizer_stepPfPKfS_S_fffffi,"",@"SHT_CUDA_INFO"
	.sectionflags	@""
	.align	4


	//----- nvinfo : EIATTR_CUDA_API_VERSION
	.align		4
        /*0000*/ 	.byte	0x04, 0x37
        /*0002*/ 	.short	(.L_139 - .L_138)
.L_138:
        /*0004*/ 	.word	0x00000082


	//----- nvinfo : EIATTR_KPARAM_INFO
	.align		4
.L_139:
        /*0008*/ 	.byte	0x04, 0x17
        /*000a*/ 	.short	(.L_141 - .L_140)
.L_140:
        /*000c*/ 	.word	0x00000000
        /*0010*/ 	.short	0x0009
        /*0012*/ 	.short	0x0034
        /*0014*/ 	.byte	0x00, 0xf0, 0x11, 0x00


	//----- nvinfo : EIATTR_KPARAM_INFO
	.align		4
.L_141:
        /*0018*/ 	.byte	0x04, 0x17
        /*001a*/ 	.short	(.L_143 - .L_142)
.L_142:
        /*001c*/ 	.word	0x00000000
        /*0020*/ 	.short	0x0008
        /*0022*/ 	.short	0x0030
        /*0024*/ 	.byte	0x00, 0xf0, 0x11, 0x00


	//----- nvinfo : EIATTR_KPARAM_INFO
	.align		4
.L_143:
        /*0028*/ 	.byte	0x04, 0x17
        /*002a*/ 	.short	(.L_145 - .L_144)
.L_144:
        /*002c*/ 	.word	0x00000000
        /*0030*/ 	.short	0x0007
        /*0032*/ 	.short	0x002c
        /*0034*/ 	.byte	0x00, 0xf0, 0x11, 0x00


	//----- nvinfo : EIATTR_KPARAM_INFO
	.align		4
.L_145:
        /*0038*/ 	.byte	0x04, 0x17
        /*003a*/ 	.short	(.L_147 - .L_146)
.L_146:
        /*003c*/ 	.word	0x00000000
        /*0040*/ 	.short	0x0006
        /*0042*/ 	.short	0x0028
        /*0044*/ 	.byte	0x00, 0xf0, 0x11, 0x00


	//----- nvinfo : EIATTR_KPARAM_INFO
	.align		4
.L_147:
        /*0048*/ 	.byte	0x04, 0x17
        /*004a*/ 	.short	(.L_149 - .L_148)
.L_148:
        /*004c*/ 	.word	0x00000000
        /*0050*/ 	.short	0x0005
        /*0052*/ 	.short	0x0024
        /*0054*/ 	.byte	0x00, 0xf0, 0x11, 0x00


	//----- nvinfo : EIATTR_KPARAM_INFO
	.align		4
.L_149:
        /*0058*/ 	.byte	0x04, 0x17
        /*005a*/ 	.short	(.L_151 - .L_150)
.L_150:
        /*005c*/ 	.word	0x00000000
        /*0060*/ 	.short	0x0004
        /*0062*/ 	.short	0x0020
        /*0064*/ 	.byte	0x00, 0xf0, 0x11, 0x00


	//----- nvinfo : EIATTR_KPARAM_INFO
	.align		4
.L_151:
        /*0068*/ 	.byte	0x04, 0x17
        /*006a*/ 	.short	(.L_153 - .L_152)
.L_152:
        /*006c*/ 	.word	0x00000000
        /*0070*/ 	.short	0x0003
        /*0072*/ 	.short	0x0018
        /*0074*/ 	.byte	0x00, 0xf5, 0x21, 0x00


	//----- nvinfo : EIATTR_KPARAM_INFO
	.align		4
.L_153:
        /*0078*/ 	.byte	0x04, 0x17
        /*007a*/ 	.short	(.L_155 - .L_154)
.L_154:
        /*007c*/ 	.word	0x00000000
        /*0080*/ 	.short	0x0002
        /*0082*/ 	.short	0x0010
        /*0084*/ 	.byte	0x00, 0xf5, 0x21, 0x00


	//----- nvinfo : EIATTR_KPARAM_INFO
	.align		4
.L_155:
        /*0088*/ 	.byte	0x04, 0x17
        /*008a*/ 	.short	(.L_157 - .L_156)
.L_156:
        /*008c*/ 	.word	0x00000000
        /*0090*/ 	.short	0x0001
        /*0092*/ 	.short	0x0008
        /*0094*/ 	.byte	0x00, 0xf5, 0x21, 0x00


	//----- nvinfo : EIATTR_KPARAM_INFO
	.align		4
.L_157:
        /*0098*/ 	.byte	0x04, 0x17
        /*009a*/ 	.short	(.L_159 - .L_158)
.L_158:
        /*009c*/ 	.word	0x00000000
        /*00a0*/ 	.short	0x0000
        /*00a2*/ 	.short	0x0000
        /*00a4*/ 	.byte	0x00, 0xf5, 0x21, 0x00


	//----- nvinfo : EIATTR_SPARSE_MMA_MASK
	.align		4
.L_159:
        /*00a8*/ 	.byte	0x03, 0x50
        /*00aa*/ 	.short	0x0000


	//----- nvinfo : EIATTR_MAXREG_COUNT
	.align		4
        /*00ac*/ 	.byte	0x03, 0x1b
        /*00ae*/ 	.short	0x00ff


	//----- nvinfo : EIATTR_MERCURY_ISA_VERSION
	.align		4
        /*00b0*/ 	.byte	0x03, 0x5f
        /*00b2*/ 	.short	0x0101


	//----- nvinfo : EIATTR_VRC_CTA_INIT_COUNT
	.align		4
        /*00b4*/ 	.byte	0x02, 0x4a
	.zero		1
	.zero		1


	//----- nvinfo : EIATTR_EXIT_INSTR_OFFSETS
	.align		4
        /*00b8*/ 	.byte	0x04, 0x1c
        /*00ba*/ 	.short	(.L_161 - .L_160)


	//   ....[0]....
.L_160:
        /*00bc*/ 	.word	0x00000070


	//   ....[1]....
        /*00c0*/ 	.word	0x000002a0


	//----- nvinfo : EIATTR_CBANK_PARAM_SIZE
	.align		4
.L_161:
        /*00c4*/ 	.byte	0x03, 0x19
        /*00c6*/ 	.short	0x0038


	//----- nvinfo : EIATTR_PARAM_CBANK
	.align		4
        /*00c8*/ 	.byte	0x04, 0x0a
        /*00ca*/ 	.short	(.L_163 - .L_162)
	.align		4
.L_162:
        /*00cc*/ 	.word	index@(.nv.constant0._Z19adam_optimizer_stepPfPKfS_S_fffffi)
        /*00d0*/ 	.short	0x0380
        /*00d2*/ 	.short	0x0038


	//----- nvinfo : EIATTR_SW_WAR
	.align		4
.L_163:
        /*00d4*/ 	.byte	0x04, 0x36
        /*00d6*/ 	.short	(.L_165 - .L_164)
.L_164:
        /*00d8*/ 	.word	0x00000008
.L_165:


//--------------------- .nv.info._Z29volumetric_rendering_gradientPK6float3PKfS3_S3_S1_S3_S1_PS_Pf --------------------------
	.section	.nv.info._Z29volumetric_rendering_gradientPK6float3PKfS3_S3_S1_S3_S1_PS_Pf,"",@"SHT_CUDA_INFO"
	.sectionflags	@""
	.align	4


	//----- nvinfo : EIATTR_CUDA_API_VERSION
	.align		4
        /*0000*/ 	.byte	0x04, 0x37
        /*0002*/ 	.short	(.L_167 - .L_166)
.L_166:
        /*0004*/ 	.word	0x00000082


	//----- nvinfo : EIATTR_KPARAM_INFO
	.align		4
.L_167:
        /*0008*/ 	.byte	0x04, 0x17
        /*000a*/ 	.short	(.L_169 - .L_168)
.L_168:
        /*000c*/ 	.word	0x00000000
        /*0010*/ 	.short	0x0008
        /*0012*/ 	.short	0x0040
        /*0014*/ 	.byte	0x00, 0xf5, 0x21, 0x00


	//----- nvinfo : EIATTR_KPARAM_INFO
	.align		4
.L_169:
        /*0018*/ 	.byte	0x04, 0x17
        /*001a*/ 	.short	(.L_171 - .L_170)
.L_170:
        /*001c*/ 	.word	0x00000000
        /*0020*/ 	.short	0x0007
        /*0022*/ 	.short	0x0038
        /*0024*/ 	.byte	0x00, 0xf5, 0x21, 0x00


	//----- nvinfo : EIATTR_KPARAM_INFO
	.align		4
.L_171:
        /*0028*/ 	.byte	0x04, 0x17
        /*002a*/ 	.short	(.L_173 - .L_172)
.L_172:
        /*002c*/ 	.word	0x00000000
        /*0030*/ 	.short	0x0006
        /*0032*/ 	.short	0x0030
        /*0034*/ 	.byte	0x00, 0xf5, 0x21, 0x00


	//----- nvinfo : EIATTR_KPARAM_INFO
	.align		4
.L_173:
        /*0038*/ 	.byte	0x04, 0x17
        /*003a*/ 	.short	(.L_175 - .L_174)
.L_174:
        /*003c*/ 	.word	0x00000000
        /*0040*/ 	.short	0x0005
        /*0042*/ 	.short	0x0028
        /*0044*/ 	.byte	0x00, 0xf5, 0x21, 0x00


	//----- nvinfo : EIATTR_KPARAM_INFO
	.align		4
.L_175:
        /*0048*/ 	.byte	0x04, 0x17
        /*004a*/ 	.short	(.L_177 - .L_176)
.L_176:
        /*004c*/ 	.word	0x00000000
        /*0050*/ 	.short	0x0004
        /*0052*/ 	.short	0x0020
        /*0054*/ 	.byte	0x00, 0xf5, 0x21, 0x00


	//----- nvinfo : EIATTR_KPARAM_INFO
	.align		4
.L_177:
        /*0058*/ 	.byte	0x04, 0x17
        /*005a*/ 	.short	(.L_179 - .L_178)
.L_178:
        /*005c*/ 	.word	0x00000000
        /*0060*/ 	.short	0x0003
        /*0062*/ 	.short	0x0018
        /*0064*/ 	.byte	0x00, 0xf5, 0x21, 0x00


	//----- nvinfo : EIATTR_KPARAM_INFO
	.align		4
.L_179:
        /*0068*/ 	.byte	0x04, 0x17
        /*006a*/ 	.short	(.L_181 - .L_180)
.L_180:
        /*006c*/ 	.word	0x00000000
        /*0070*/ 	.short	0x0002
        /*0072*/ 	.short	0x0010
        /*0074*/ 	.byte	0x00, 0xf5, 0x21, 0x00


	//----- nvinfo : EIATTR_KPARAM_INFO
	.align		4
.L_181:
        /*0078*/ 	.byte	0x04, 0x17
        /*007a*/ 	.short	(.L_183 - .L_182)
.L_182:
        /*007c*/ 	.word	0x00000000
        /*0080*/ 	.short	0x0001
        /*0082*/ 	.short	0x0008
        /*0084*/ 	.byte	0x00, 0xf5, 0x21, 0x00


	//----- nvinfo : EIATTR_KPARAM_INFO
	.align		4
.L_183:
        /*0088*/ 	.byte	0x04, 0x17
        /*008a*/ 	.short	(.L_185 - .L_184)
.L_184:
        /*008c*/ 	.word	0x00000000
        /*0090*/ 	.short	0x0000
        /*0092*/ 	.short	0x0000
        /*0094*/ 	.byte	0x00, 0xf5, 0x21, 0x00


	//----- nvinfo : EIATTR_SPARSE_MMA_MASK
	.align		4
.L_185:
        /*0098*/ 	.byte	0x03, 0x50
        /*009a*/ 	.short	0x0000


	//----- nvinfo : EIATTR_MAXREG_COUNT
	.align		4
        /*009c*/ 	.byte	0x03, 0x1b
        /*009e*/ 	.short	0x00ff


	//----- nvinfo : EIATTR_MERCURY_ISA_VERSION
	.align		4
        /*00a0*/ 	.byte	0x03, 0x5f
        /*00a2*/ 	.short	0x0101


	//----- nvinfo : EIATTR_VRC_CTA_INIT_COUNT
	.align		4
        /*00a4*/ 	.byte	0x02, 0x4a
	.zero		1
	.zero		1


	//----- nvinfo : EIATTR_EXIT_INSTR_OFFSETS
	.align		4
        /*00a8*/ 	.byte	0x04, 0x1c
        /*00aa*/ 	.short	(.L_187 - .L_186)


	//   ....[0]....
.L_186:
        /*00ac*/ 	.word	0x00000060


	//   ....[1]....
        /*00b0*/ 	.word	0x00000a30


	//----- nvinfo : EIATTR_CRS_STACK_SIZE
	.align		4
.L_187:
        /*00b4*/ 	.byte	0x04, 0x1e
        /*00b6*/ 	.short	(.L_189 - .L_188)
.L_188:
        /*00b8*/ 	.word	0x00000000


	//----- nvinfo : EIATTR_CBANK_PARAM_SIZE
	.align		4
.L_189:
        /*00bc*/ 	.byte	0x03, 0x19
        /*00be*/ 	.short	0x0048


	//----- nvinfo : EIATTR_PARAM_CBANK
	.align		4
        /*00c0*/ 	.byte	0x04, 0x0a
        /*00c2*/ 	.short	(.L_191 - .L_190)
	.align		4
.L_190:
        /*00c4*/ 	.word	index@(.nv.constant0._Z29volumetric_rendering_gradientPK6float3PKfS3_S3_S1_S3_S1_PS_Pf)
        /*00c8*/ 	.short	0x0380
        /*00ca*/ 	.short	0x0048


	//----- nvinfo : EIATTR_SW_WAR
	.align		4
.L_191:
        /*00cc*/ 	.byte	0x04, 0x36
        /*00ce*/ 	.short	(.L_193 - .L_192)
.L_192:
        /*00d0*/ 	.word	0x00000008
.L_193:


//--------------------- .nv.info._Z19get_output_gradientPK6float3S1_PKfPS_fi --------------------------
	.section	.nv.info._Z19get_output_gradientPK6float3S1_PKfPS_fi,"",@"SHT_CUDA_INFO"
	.sectionflags	@""
	.align	4


	//----- nvinfo : EIATTR_CUDA_API_VERSION
	.align		4
        /*0000*/ 	.byte	0x04, 0x37
        /*0002*/ 	.short	(.L_195 - .L_194)
.L_194:
        /*0004*/ 	.word	0x00000082


	//----- nvinfo : EIATTR_KPARAM_INFO
	.align		4
.L_195:
        /*0008*/ 	.byte	0x04, 0x17
        /*000a*/ 	.short	(.L_197 - .L_196)
.L_196:
        /*000c*/ 	.word	0x00000000
        /*0010*/ 	.short	0x0005
        /*0012*/ 	.short	0x0024
        /*0014*/ 	.byte	0x00, 0xf0, 0x11, 0x00


	//----- nvinfo : EIATTR_KPARAM_INFO
	.align		4
.L_197:
        /*0018*/ 	.byte	0x04, 0x17
        /*001a*/ 	.short	(.L_199 - .L_198)
.L_198:
        /*001c*/ 	.word	0x00000000
        /*0020*/ 	.short	0x0004
        /*0022*/ 	.short	0x0020
        /*0024*/ 	.byte	0x00, 0xf0, 0x11, 0x00


	//----- nvinfo : EIATTR_KPARAM_INFO
	.align		4
.L_199:
        /*0028*/ 	.byte	0x04, 0x17
        /*002a*/ 	.short	(.L_201 - .L_200)
.L_200:
        /*002c*/ 	.word	0x00000000
        /*0030*/ 	.short	0x0003
        /*0032*/ 	.short	0x0018
        /*0034*/ 	.byte	0x00, 0xf5, 0x21, 0x00


	//----- nvinfo : EIATTR_KPARAM_INFO
	.align		4
.L_201:
        /*0038*/ 	.byte	0x04, 0x17
        /*003a*/ 	.short	(.L_203 - .L_202)
.L_202:
        /*003c*/ 	.word	0x00000000
        /*0040*/ 	.short	0x0002
        /*0042*/ 	.short	0x0010
        /*0044*/ 	.byte	0x00, 0xf5, 0x21, 0x00


	//----- nvinfo : EIATTR_KPARAM_INFO
	.align		4
.L_203:
        /*0048*/ 	.byte	0x04, 0x17
        /*004a*/ 	.short	(.L_205 - .L_204)
.L_204:
        /*004c*/ 	.word	0x00000000
        /*0050*/ 	.short	0x0001
        /*0052*/ 	.short	0x0008
        /*0054*/ 	.byte	0x00, 0xf5, 0x21, 0x00


	//----- nvinfo : EIATTR_KPARAM_INFO
	.align		4
.L_205:
        /*0058*/ 	.byte	0x04, 0x17
        /*005a*/ 	.short	(.L_207 - .L_206)
.L_206:
        /*005c*/ 	.word	0x00000000
        /*0060*/ 	.short	0x0000
        /*0062*/ 	.short	0x0000
        /*0064*/ 	.byte	0x00, 0xf5, 0x21, 0x00


	//----- nvinfo : EIATTR_SPARSE_MMA_MASK
	.align		4
.L_207:
        /*0068*/ 	.byte	0x03, 0x50
        /*006a*/ 	.short	0x0000


	//----- nvinfo : EIATTR_MAXREG_COUNT
	.align		4
        /*006c*/ 	.byte	0x03, 0x1b
        /*006e*/ 	.short	0x00ff


	//----- nvinfo : EIATTR_MERCURY_ISA_VERSION
	.align		4
        /*0070*/ 	.byte	0x03, 0x5f
        /*0072*/ 	.short	0x0101


	//----- nvinfo : EIATTR_VRC_CTA_INIT_COUNT
	.align		4
        /*0074*/ 	.byte	0x02, 0x4a
	.zero		1
	.zero		1


	//----- nvinfo : EIATTR_EXIT_INSTR_OFFSETS
	.align		4
        /*0078*/ 	.byte	0x04, 0x1c
        /*007a*/ 	.short	(.L_209 - .L_208)


	//   ....[0]....
.L_208:
        /*007c*/ 	.word	0x00000060


	//   ....[1]....
        /*0080*/ 	.word	0x000003d0


	//----- nvinfo : EIATTR_CRS_STACK_SIZE
	.align		4
.L_209:
        /*0084*/ 	.byte	0x04, 0x1e
        /*0086*/ 	.short	(.L_211 - .L_210)
.L_210:
        /*0088*/ 	.word	0x00000000


	//----- nvinfo : EIATTR_CBANK_PARAM_SIZE
	.align		4
.L_211:
        /*008c*/ 	.byte	0x03, 0x19
        /*008e*/ 	.short	0x0028


	//----- nvinfo : EIATTR_PARAM_CBANK
	.align		4
        /*0090*/ 	.byte	0x04, 0x0a
        /*0092*/ 	.short	(.L_213 - .L_212)
	.align		4
.L_212:
        /*0094*/ 	.word	index@(.nv.constant0._Z19get_output_gradientPK6float3S1_PKfPS_fi)
        /*0098*/ 	.short	0x0380
        /*009a*/ 	.short	0x0028


	//----- nvinfo : EIATTR_SW_WAR
	.align		4
.L_213:
        /*009c*/ 	.byte	0x04, 0x36
        /*009e*/ 	.short	(.L_215 - .L_214)
.L_214:
        /*00a0*/ 	.word	0x00000008
.L_215:


//--------------------- .nv.info._Z20volumetric_renderingPK6float3PKfS3_S1_PS_PfS5_S5_ --------------------------
	.section	.nv.info._Z20volumetric_renderingPK6float3PKfS3_S1_PS_PfS5_S5_,"",@"SHT_CUDA_INFO"
	.sectionflags	@""
	.align	4


	//----- nvinfo : EIATTR_CUDA_API_VERSION
	.align		4
        /*0000*/ 	.byte	0x04, 0x37
        /*0002*/ 	.short	(.L_217 - .L_216)
.L_216:
        /*0004*/ 	.word	0x00000082


	//----- nvinfo : EIATTR_KPARAM_INFO
	.align		4
.L_217:
        /*0008*/ 	.byte	0x04, 0x17
        /*000a*/ 	.short	(.L_219 - .L_218)
.L_218:
        /*000c*/ 	.word	0x00000000
        /*0010*/ 	.short	0x0007
        /*0012*/ 	.short	0x0038
        /*0014*/ 	.byte	0x00, 0xf5, 0x21, 0x00


	//----- nvinfo : EIATTR_KPARAM_INFO
	.align		4
.L_219:
        /*0018*/ 	.byte	0x04, 0x17
        /*001a*/ 	.short	(.L_221 - .L_220)
.L_220:
        /*001c*/ 	.word	0x00000000
        /*0020*/ 	.short	0x0006
        /*0022*/ 	.short	0x0030
        /*0024*/ 	.byte	0x00, 0xf5, 0x21, 0x00


	//----- nvinfo : EIATTR_KPARAM_INFO
	.align		4
.L_221:
        /*0028*/ 	.byte	0x04, 0x17
        /*002a*/ 	.short	(.L_223 - .L_222)
.L_222:
        /*002c*/ 	.word	0x00000000
        /*0030*/ 	.short	0x0005
        /*0032*/ 	.short	0x0028
        /*0034*/ 	.byte	0x00, 0xf5, 0x21, 0x00


	//----- nvinfo : EIATTR_KPARAM_INFO
	.align		4
.L_223:
        /*0038*/ 	.byte	0x04, 0x17
        /*003a*/ 	.short	(.L_225 - .L_224)
.L_224:
        /*003c*/ 	.word	0x00000000
        /*0040*/ 	.short	0x0004
        /*0042*/ 	.short	0x0020
        /*0044*/ 	.byte	0x00, 0xf5, 0x21, 0x00


	//----- nvinfo : EIATTR_KPARAM_INFO
	.align		4
.L_225:
        /*0048*/ 	.byte	0x04, 0x17
        /*004a*/ 	.short	(.L_227 - .L_226)
.L_226:
        /*004c*/ 	.word	0x00000000
        /*0050*/ 	.short	0x0003
        /*0052*/ 	.short	0x0018
        /*0054*/ 	.byte	0x00, 0xf5, 0x21, 0x00


	//----- nvinfo : EIATTR_KPARAM_INFO
	.align		4
.L_227:
        /*0058*/ 	.byte	0x04, 0x17
        /*005a*/ 	.short	(.L_229 - .L_228)
.L_228:
        /*005c*/ 	.word	0x00000000
        /*0060*/ 	.short	0x0002
        /*0062*/ 	.short	0x0010
        /*0064*/ 	.byte	0x00, 0xf5, 0x21, 0x00


	//----- nvinfo : EIATTR_KPARAM_INFO
	.align		4
.L_229:
        /*0068*/ 	.byte	0x04, 0x17
        /*006a*/ 	.short	(.L_231 - .L_230)
.L_230:
        /*006c*/ 	.word	0x00000000
        /*0070*/ 	.short	0x0001
        /*0072*/ 	.short	0x0008
        /*0074*/ 	.byte	0x00, 0xf5, 0x21, 0x00


	//----- nvinfo : EIATTR_KPARAM_INFO
	.align		4
.L_231:
        /*0078*/ 	.byte	0x04, 0x17
        /*007a*/ 	.short	(.L_233 - .L_232)
.L_232:
        /*007c*/ 	.word	0x00000000
        /*0080*/ 	.short	0x0000
        /*0082*/ 	.short	0x0000
        /*0084*/ 	.byte	0x00, 0xf5, 0x21, 0x00


	//----- nvinfo : EIATTR_SPARSE_MMA_MASK
	.align		4
.L_233:
        /*0088*/ 	.byte	0x03, 0x50
        /*008a*/ 	.short	0x0000


	//----- nvinfo : EIATTR_MAXREG_COUNT
	.align		4
        /*008c*/ 	.byte	0x03, 0x1b
        /*008e*/ 	.short	0x00ff


	//----- nvinfo : EIATTR_MERCURY_ISA_VERSION
	.align		4
        /*0090*/ 	.byte	0x03, 0x5f
        /*0092*/ 	.short	0x0101


	//----- nvinfo : EIATTR_VRC_CTA_INIT_COUNT
	.align		4
        /*0094*/ 	.byte	0x02, 0x4a
	.zero		1
	.zero		1


	//----- nvinfo : EIATTR_EXIT_INSTR_OFFSETS
	.align		4
        /*0098*/ 	.byte	0x04, 0x1c
        /*009a*/ 	.short	(.L_235 - .L_234)


	//   ....[0]....
.L_234:
        /*009c*/ 	.word	0x00000060


	//   ....[1]....
        /*00a0*/ 	.word	0x00000aa0


	//----- nvinfo : EIATTR_CRS_STACK_SIZE
	.align		4
.L_235:
        /*00a4*/ 	.byte	0x04, 0x1e
        /*00a6*/ 	.short	(.L_237 - .L_236)
.L_236:
        /*00a8*/ 	.word	0x00000000


	//----- nvinfo : EIATTR_CBANK_PARAM_SIZE
	.align		4
.L_237:
        /*00ac*/ 	.byte	0x03, 0x19
        /*00ae*/ 	.short	0x0040


	//----- nvinfo : EIATTR_PARAM_CBANK
	.align		4
        /*00b0*/ 	.byte	0x04, 0x0a
        /*00b2*/ 	.short	(.L_239 - .L_238)
	.align		4
.L_238:
        /*00b4*/ 	.word	index@(.nv.constant0._Z20volumetric_renderingPK6float3PKfS3_S1_PS_PfS5_S5_)
        /*00b8*/ 	.short	0x0380
        /*00ba*/ 	.short	0x0040


	//----- nvinfo : EIATTR_SW_WAR
	.align		4
.L_239:
        /*00bc*/ 	.byte	0x04, 0x36
        /*00be*/ 	.short	(.L_241 - .L_240)
.L_240:
        /*00c0*/ 	.word	0x00000008
.L_241:


//--------------------- .nv.info._Z9cast_raysPKfPK6float3S3_PS1_S4_S0_ --------------------------
	.section	.nv.info._Z9cast_raysPKfPK6float3S3_PS1_S4_S0_,"",@"SHT_CUDA_INFO"
	.sectionflags	@""
	.align	4


	//----- nvinfo : EIATTR_CUDA_API_VERSION
	.align		4
        /*0000*/ 	.byte	0x04, 0x37
        /*0002*/ 	.short	(.L_243 - .L_242)
.L_242:
        /*0004*/ 	.word	0x00000082


	//----- nvinfo : EIATTR_KPARAM_INFO
	.align		4
.L_243:
        /*0008*/ 	.byte	0x04, 0x17
        /*000a*/ 	.short	(.L_245 - .L_244)
.L_244:
        /*000c*/ 	.word	0x00000000
        /*0010*/ 	.short	0x0005
        /*0012*/ 	.short	0x0028
        /*0014*/ 	.byte	0x00, 0xf5, 0x21, 0x00


	//----- nvinfo : EIATTR_KPARAM_INFO
	.align		4
.L_245:
        /*0018*/ 	.byte	0x04, 0x17
        /*001a*/ 	.short	(.L_247 - .L_246)
.L_246:
        /*001c*/ 	.word	0x00000000
        /*0020*/ 	.short	0x0004
        /*0022*/ 	.short	0x0020
        /*0024*/ 	.byte	0x00, 0xf5, 0x21, 0x00


	//----- nvinfo : EIATTR_KPARAM_INFO
	.align		4
.L_247:
        /*0028*/ 	.byte	0x04, 0x17
        /*002a*/ 	.short	(.L_249 - .L_248)
.L_248:
        /*002c*/ 	.word	0x00000000
        /*0030*/ 	.short	0x0003
        /*0032*/ 	.short	0x0018
        /*0034*/ 	.byte	0x00, 0xf5, 0x21, 0x00


	//----- nvinfo : EIATTR_KPARAM_INFO
	.align		4
.L_249:
        /*0038*/ 	.byte	0x04, 0x17
        /*003a*/ 	.short	(.L_251 - .L_250)
.L_250:
        /*003c*/ 	.word	0x00000000
        /*0040*/ 	.short	0x0002
        /*0042*/ 	.short	0x0010
        /*0044*/ 	.byte	0x00, 0xf5, 0x21, 0x00


	//----- nvinfo : EIATTR_KPARAM_INFO
	.align		4
.L_251:
        /*0048*/ 	.byte	0x04, 0x17
        /*004a*/ 	.short	(.L_253 - .L_252)
.L_252:
        /*004c*/ 	.word	0x00000000
        /*0050*/ 	.short	0x0001
        /*0052*/ 	.short	0x0008
        /*0054*/ 	.byte	0x00, 0xf5, 0x21, 0x00


	//----- nvinfo : EIATTR_KPARAM_INFO
	.align		4
.L_253:
        /*0058*/ 	.byte	0x04, 0x17
        /*005a*/ 	.short	(.L_255 - .L_254)
.L_254:
        /*005c*/ 	.word	0x00000000
        /*0060*/ 	.short	0x0000
        /*0062*/ 	.short	0x0000
        /*0064*/ 	.byte	0x00, 0xf5, 0x21, 0x00


	//----- nvinfo : EIATTR_SPARSE_MMA_MASK
	.align		4
.L_255:
        /*0068*/ 	.byte	0x03, 0x50
        /*006a*/ 	.short	0x0000


	//----- nvinfo : EIATTR_MAXREG_COUNT
	.align		4
        /*006c*/ 	.byte	0x03, 0x1b
        /*006e*/ 	.short	0x00ff


	//----- nvinfo : EIATTR_MERCURY_ISA_VERSION
	.align		4
        /*0070*/ 	.byte	0x03, 0x5f
        /*0072*/ 	.short	0x0101


	//----- nvinfo : EIATTR_VRC_CTA_INIT_COUNT
	.align		4
        /*0074*/ 	.byte	0x02, 0x4a
	.zero		1
	.zero		1


	//----- nvinfo : EIATTR_EXIT_INSTR_OFFSETS
	.align		4
        /*0078*/ 	.byte	0x04, 0x1c
        /*007a*/ 	.short	(.L_257 - .L_256)


	//   ....[0]....
.L_256:
        /*007c*/ 	.word	0x000000b0


	//   ....[1]....
        /*0080*/ 	.word	0x00000b70


	//----- nvinfo : EIATTR_CRS_STACK_SIZE
	.align		4
.L_257:
        /*0084*/ 	.byte	0x04, 0x1e
        /*0086*/ 	.short	(.L_259 - .L_258)
.L_258:
        /*0088*/ 	.word	0x00000000


	//----- nvinfo : EIATTR_CBANK_PARAM_SIZE
	.align		4
.L_259:
        /*008c*/ 	.byte	0x03, 0x19
        /*008e*/ 	.short	0x0030


	//----- nvinfo : EIATTR_PARAM_CBANK
	.align		4
        /*0090*/ 	.byte	0x04, 0x0a
        /*0092*/ 	.short	(.L_261 - .L_260)
	.align		4
.L_260:
        /*0094*/ 	.word	index@(.nv.constant0._Z9cast_raysPKfPK6float3S3_PS1_S4_S0_)
        /*0098*/ 	.short	0x0380
        /*009a*/ 	.short	0x0030


	//----- nvinfo : EIATTR_SW_WAR
	.align		4
.L_261:
        /*009c*/ 	.byte	0x04, 0x36
        /*009e*/ 	.short	(.L_263 - .L_262)
.L_262:
        /*00a0*/ 	.word	0x00000008
.L_263:


//--------------------- .nv.info._Z20get_resampled_t_valsPK17curandStateXORWOWPKfS3_Pf --------------------------
	.section	.nv.info._Z20get_resampled_t_valsPK17curandStateXORWOWPKfS3_Pf,"",@"SHT_CUDA_INFO"
	.sectionflags	@""
	.align	4


	//----- nvinfo : EIATTR_CUDA_API_VERSION
	.align		4
        /*0000*/ 	.byte	0x04, 0x37
        /*0002*/ 	.short	(.L_265 - .L_264)
.L_264:
        /*0004*/ 	.word	0x00000082


	//----- nvinfo : EIATTR_KPARAM_INFO
	.align		4
.L_265:
        /*0008*/ 	.byte	0x04, 0x17
        /*000a*/ 	.short	(.L_267 - .L_266)
.L_266:
        /*000c*/ 	.word	0x00000000
        /*0010*/ 	.short	0x0003
        /*0012*/ 	.short	0x0018
        /*0014*/ 	.byte	0x00, 0xf5, 0x21, 0x00


	//----- nvinfo : EIATTR_KPARAM_INFO
	.align		4
.L_267:
        /*0018*/ 	.byte	0x04, 0x17
        /*001a*/ 	.short	(.L_269 - .L_268)
.L_268:
        /*001c*/ 	.word	0x00000000
        /*0020*/ 	.short	0x0002
        /*0022*/ 	.short	0x0010
        /*0024*/ 	.byte	0x00, 0xf5, 0x21, 0x00


	//----- nvinfo : EIATTR_KPARAM_INFO
	.align		4
.L_269:
        /*0028*/ 	.byte	0x04, 0x17
        /*002a*/ 	.short	(.L_271 - .L_270)
.L_270:
        /*002c*/ 	.word	0x00000000
        /*0030*/ 	.short	0x0001
        /*0032*/ 	.short	0x0008
        /*0034*/ 	.byte	0x00, 0xf5, 0x21, 0x00


	//----- nvinfo : EIATTR_KPARAM_INFO
	.align		4
.L_271:
        /*0038*/ 	.byte	0x04, 0x17
        /*003a*/ 	.short	(.L_273 - .L_272)
.L_272:
        /*003c*/ 	.word	0x00000000
        /*0040*/ 	.short	0x0000
        /*0042*/ 	.short	0x0000
        /*0044*/ 	.byte	0x00, 0xf5, 0x21, 0x00


	//----- nvinfo : EIATTR_SPARSE_MMA_MASK
	.align		4
.L_273:
        /*0048*/ 	.byte	0x03, 0x50
        /*004a*/ 	.short	0x0000


	//----- nvinfo : EIATTR_MAXREG_COUNT
	.align		4
        /*004c*/ 	.byte	0x03, 0x1b
        /*004e*/ 	.short	0x00ff


	//----- nvinfo : EIATTR_MERCURY_ISA_VERSION
	.align		4
        /*0050*/ 	.byte	0x03, 0x5f
        /*0052*/ 	.short	0x0101


	//----- nvinfo : EIATTR_VRC_CTA_INIT_COUNT
	.align		4
        /*0054*/ 	.byte	0x02, 0x4a
	.zero		1
	.zero		1


	//----- nvinfo : EIATTR_EXIT_INSTR_OFFSETS
	.align		4
        /*0058*/ 	.byte	0x04, 0x1c
        /*005a*/ 	.short	(.L_275 - .L_274)


	//   ....[0]....
.L_274:
        /*005c*/ 	.word	0x00000070


	//   ....[1]....
        /*0060*/ 	.word	0x0000a5f0


	//----- nvinfo : EIATTR_CRS_STACK_SIZE
	.align		4
.L_275:
        /*0064*/ 	.byte	0x04, 0x1e
        /*0066*/ 	.short	(.L_277 - .L_276)
.L_276:
        /*0068*/ 	.word	0x00000000


	//----- nvinfo : EIATTR_CBANK_PARAM_SIZE
	.align		4
.L_277:
        /*006c*/ 	.byte	0x03, 0x19
        /*006e*/ 	.short	0x0020


	//----- nvinfo : EIATTR_PARAM_CBANK
	.align		4
        /*0070*/ 	.byte	0x04, 0x0a
        /*0072*/ 	.short	(.L_279 - .L_278)
	.align		4
.L_278:
        /*0074*/ 	.word	index@(.nv.constant0._Z20get_resampled_t_valsPK17curandStateXORWOWPKfS3_Pf)
        /*0078*/ 	.short	0x0380
        /*007a*/ 	.short	0x0020


	//----- nvinfo : EIATTR_SW_WAR
	.align		4
.L_279:
        /*007c*/ 	.byte	0x04, 0x36
        /*007e*/ 	.short	(.L_281 - .L_280)
.L_280:
        /*0080*/ 	.word	0x00000008
.L_281:


//--------------------- .nv.info._Z17get_sample_t_valsPK17curandStateXORWOWPKfS3_Pf --------------------------
	.section	.nv.info._Z17get_sample_t_valsPK17curandStateXORWOWPKfS3_Pf,"",@"SHT_CUDA_INFO"
	.sectionflags	@""
	.align	4


	//----- nvinfo : EIATTR_CUDA_API_VERSION
	.align		4
        /*0000*/ 	.byte	0x04, 0x37
        /*0002*/ 	.short	(.L_283 - .L_282)
.L_282:
        /*0004*/ 	.word	0x00000082


	//----- nvinfo : EIATTR_KPARAM_INFO
	.align		4
.L_283:
        /*0008*/ 	.byte	0x04, 0x17
        /*000a*/ 	.short	(.L_285 - .L_284)
.L_284:
        /*000c*/ 	.word	0x00000000
        /*0010*/ 	.short	0x0003
        /*0012*/ 	.short	0x0018
        /*0014*/ 	.byte	0x00, 0xf5, 0x21, 0x00


	//----- nvinfo : EIATTR_KPARAM_INFO
	.align		4
.L_285:
        /*0018*/ 	.byte	0x04, 0x17
        /*001a*/ 	.short	(.L_287 - .L_286)
.L_286:
        /*001c*/ 	.word	0x00000000
        /*0020*/ 	.short	0x0002
        /*0022*/ 	.short	0x0010
        /*0024*/ 	.byte	0x00, 0xf5, 0x21, 0x00


	//----- nvinfo : EIATTR_KPARAM_INFO
	.align		4
.L_287:
        /*0028*/ 	.byte	0x04, 0x17
        /*002a*/ 	.short	(.L_289 - .L_288)
.L_288:
        /*002c*/ 	.word	0x00000000
        /*0030*/ 	.short	0x0001
        /*0032*/ 	.short	0x0008
        /*0034*/ 	.byte	0x00, 0xf5, 0x21, 0x00


	//----- nvinfo : EIATTR_KPARAM_INFO
	.align		4
.L_289:
        /*0038*/ 	.byte	0x04, 0x17
        /*003a*/ 	.short	(.L_291 - .L_290)
.L_290:
        /*003c*/ 	.word	0x00000000
        /*0040*/ 	.short	0x0000
        /*0042*/ 	.short	0x0000
        /*0044*/ 	.byte	0x00, 0xf5, 0x21, 0x00


	//----- nvinfo : EIATTR_SPARSE_MMA_MASK
	.align		4
.L_291:
        /*0048*/ 	.byte	0x03, 0x50
        /*004a*/ 	.short	0x0000


	//----- nvinfo : EIATTR_MAXREG_COUNT
	.align		4
        /*004c*/ 	.byte	0x03, 0x1b
        /*004e*/ 	.short	0x00ff


	//----- nvinfo : EIATTR_MERCURY_ISA_VERSION
	.align		4
        /*0050*/ 	.byte	0x03, 0x5f
        /*0052*/ 	.short	0x0101


	//----- nvinfo : EIATTR_VRC_CTA_INIT_COUNT
	.align		4
        /*0054*/ 	.byte	0x02, 0x4a
	.zero		1
	.zero		1


	//----- nvinfo : EIATTR_EXIT_INSTR_OFFSETS
	.align		4
        /*0058*/ 	.byte	0x04, 0x1c
        /*005a*/ 	.short	(.L_293 - .L_292)


	//   ....[0]....
.L_292:
        /*005c*/ 	.word	0x000000b0


	//   ....[1]....
        /*0060*/ 	.word	0x000003d0


	//----- nvinfo : EIATTR_CBANK_PARAM_SIZE
	.align		4
.L_293:
        /*0064*/ 	.byte	0x03, 0x19
        /*0066*/ 	.short	0x0020


	//----- nvinfo : EIATTR_PARAM_CBANK
	.align		4
        /*0068*/ 	.byte	0x04, 0x0a
        /*006a*/ 	.short	(.L_295 - .L_294)
	.align		4
.L_294:
        /*006c*/ 	.word	index@(.nv.constant0._Z17get_sample_t_valsPK17curandStateXORWOWPKfS3_Pf)
        /*0070*/ 	.short	0x0380
        /*0072*/ 	.short	0x0020


	//----- nvinfo : EIATTR_SW_WAR
	.align		4
.L_295:
        /*0074*/ 	.byte	0x04, 0x36
        /*0076*/ 	.short	(.L_297 - .L_296)
.L_296:
        /*0078*/ 	.word	0x00000008
.L_297:


//--------------------- .nv.info._Z17encode_input_dataPK6float3S1_S1_PfS2_ --------------------------
	.section	.nv.info._Z17encode_input_dataPK6float3S1_S1_PfS2_,"",@"SHT_CUDA_INFO"
	.sectionflags	@""
	.align	4


	//----- nvinfo : EIATTR_CUDA_API_VERSION
	.align		4
        /*0000*/ 	.byte	0x04, 0x37
        /*0002*/ 	.short	(.L_299 - .L_298)
.L_298:
        /*0004*/ 	.word	0x00000082


	//----- nvinfo : EIATTR_KPARAM_INFO
	.align		4
.L_299:
        /*0008*/ 	.byte	0x04, 0x17
        /*000a*/ 	.short	(.L_301 - .L_300)
.L_300:
        /*000c*/ 	.word	0x00000000
        /*0010*/ 	.short	0x0004
        /*0012*/ 	.short	0x0020
        /*0014*/ 	.byte	0x00, 0xf5, 0x21, 0x00


	//----- nvinfo : EIATTR_KPARAM_INFO
	.align		4
.L_301:
        /*0018*/ 	.byte	0x04, 0x17
        /*001a*/ 	.short	(.L_303 - .L_302)
.L_302:
        /*001c*/ 	.word	0x00000000
        /*0020*/ 	.short	0x0003
        /*0022*/ 	.short	0x0018
        /*0024*/ 	.byte	0x00, 0xf5, 0x21, 0x00


	//----- nvinfo : EIATTR_KPARAM_INFO
	.align		4
.L_303:
        /*0028*/ 	.byte	0x04, 0x17
        /*002a*/ 	.short	(.L_305 - .L_304)
.L_304:
        /*002c*/ 	.word	0x00000000
        /*0030*/ 	.short	0x0002
        /*0032*/ 	.short	0x0010
        /*0034*/ 	.byte	0x00, 0xf5, 0x21, 0x00


	//----- nvinfo : EIATTR_KPARAM_INFO
	.align		4
.L_305:
        /*0038*/ 	.byte	0x04, 0x17
        /*003a*/ 	.short	(.L_307 - .L_306)
.L_306:
        /*003c*/ 	.word	0x00000000
        /*0040*/ 	.short	0x0001
        /*0042*/ 	.short	0x0008
        /*0044*/ 	.byte	0x00, 0xf5, 0x21, 0x00


	//----- nvinfo : EIATTR_KPARAM_INFO
	.align		4
.L_307:
        /*0048*/ 	.byte	0x04, 0x17
        /*004a*/ 	.short	(.L_309 - .L_308)
.L_308:
        /*004c*/ 	.word	0x00000000
        /*0050*/ 	.short	0x0000
        /*0052*/ 	.short	0x0000
        /*0054*/ 	.byte	0x00, 0xf5, 0x21, 0x00


	//----- nvinfo : EIATTR_SPARSE_MMA_MASK
	.align		4
.L_309:
        /*0058*/ 	.byte	0x03, 0x50
        /*005a*/ 	.short	0x0000


	//----- nvinfo : EIATTR_MAXREG_COUNT
	.align		4
        /*005c*/ 	.byte	0x03, 0x1b
        /*005e*/ 	.short	0x00ff


	//----- nvinfo : EIATTR_MERCURY_ISA_VERSION
	.align		4
        /*0060*/ 	.byte	0x03, 0x5f
        /*0062*/ 	.short	0x0101


	//----- nvinfo : EIATTR_VRC_CTA_INIT_COUNT
	.align		4
        /*0064*/ 	.byte	0x02, 0x4a
	.zero		1
	.zero		1


	//----- nvinfo : EIATTR_EXIT_INSTR_OFFSETS
	.align		4
        /*0068*/ 	.byte	0x04, 0x1c
        /*006a*/ 	.short	(.L_311 - .L_310)


	//   ....[0]....
.L_310:
        /*006c*/ 	.word	0x00000100


	//   ....[1]....
        /*0070*/ 	.word	0x00003280


	//   ....[2]....
        /*0074*/ 	.word	0x00006020


	//   ....[3]....
        /*0078*/ 	.word	0x00006080


	//----- nvinfo : EIATTR_CRS_STACK_SIZE
	.align		4
.L_311:
        /*007c*/ 	.byte	0x04, 0x1e
        /*007e*/ 	.short	(.L_313 - .L_312)
.L_312:
        /*0080*/ 	.word	0x00000000


	//----- nvinfo : EIATTR_CBANK_PARAM_SIZE
	.align		4
.L_313:
        /*0084*/ 	.byte	0x03, 0x19
        /*0086*/ 	.short	0x0028


	//----- nvinfo : EIATTR_PARAM_CBANK
	.align		4
        /*0088*/ 	.byte	0x04, 0x0a
        /*008a*/ 	.short	(.L_315 - .L_314)
	.align		4
.L_314:
        /*008c*/ 	.word	index@(.nv.constant0._Z17encode_input_dataPK6float3S1_S1_PfS2_)
        /*0090*/ 	.short	0x0380
        /*0092*/ 	.short	0x0028


	//----- nvinfo : EIATTR_SW_WAR
	.align		4
.L_315:
        /*0094*/ 	.byte	0x04, 0x36
        /*0096*/ 	.short	(.L_317 - .L_316)
.L_316:
        /*0098*/ 	.word	0x00000008
.L_317:


//--------------------- .nv.info._Z38backpropagate_neuron_partial_conjoinedPKfS0_S0_S0_S0_PfS1_S1_iii --------------------------
	.section	.nv.info._Z38backpropagate_neuron_partial_conjoinedPKfS0_S0_S0_S0_PfS1_S1_iii,"",@"SHT_CUDA_INFO"
	.sectionflags	@""
	.align	4


	//----- nvinfo : EIATTR_CUDA_API_VERSION
	.align		4
        /*0000*/ 	.byte	0x04, 0x37
        /*0002*/ 	.short	(.L_319 - .L_318)
.L_318:
        /*0004*/ 	.word	0x00000082


	//----- nvinfo : EIATTR_KPARAM_INFO
	.align		4
.L_319:
        /*0008*/ 	.byte	0x04, 0x17
        /*000a*/ 	.short	(.L_321 - .L_320)
.L_320:
        /*000c*/ 	.word	0x00000000
        /*0010*/ 	.short	0x000a
        /*0012*/ 	.short	0x0048
        /*0014*/ 	.byte	0x00, 0xf0, 0x11, 0x00


	//----- nvinfo : EIATTR_KPARAM_INFO
	.align		4
.L_321:
        /*0018*/ 	.byte	0x04, 0x17
        /*001a*/ 	.short	(.L_323 - .L_322)
.L_322:
        /*001c*/ 	.word	0x00000000
        /*0020*/ 	.short	0x0009
        /*0022*/ 	.short	0x0044
        /*0024*/ 	.byte	0x00, 0xf0, 0x11, 0x00


	//----- nvinfo : EIATTR_KPARAM_INFO
	.align		4
.L_323:
        /*0028*/ 	.byte	0x04, 0x17
        /*002a*/ 	.short	(.L_325 - .L_324)
.L_324:
        /*002c*/ 	.word	0x00000000
        /*0030*/ 	.short	0x0008
        /*0032*/ 	.short	0x0040
        /*0034*/ 	.byte	0x00, 0xf0, 0x11, 0x00


	//----- nvinfo : EIATTR_KPARAM_INFO
	.align		4
.L_325:
        /*0038*/ 	.byte	0x04, 0x17
        /*003a*/ 	.short	(.L_327 - .L_326)
.L_326:
        /*003c*/ 	.word	0x00000000
        /*0040*/ 	.short	0x0007
        /*0042*/ 	.short	0x0038
        /*0044*/ 	.byte	0x00, 0xf5, 0x21, 0x00


	//----- nvinfo : EIATTR_KPARAM_INFO
	.align		4
.L_327:
        /*0048*/ 	.byte	0x04, 0x17
        /*004a*/ 	.short	(.L_329 - .L_328)
.L_328:
        /*004c*/ 	.word	0x00000000
        /*0050*/ 	.short	0x0006
        /*0052*/ 	.short	0x0030
        /*0054*/ 	.byte	0x00, 0xf5, 0x21, 0x00


	//----- nvinfo : EIATTR_KPARAM_INFO
	.align		4
.L_329:
        /*0058*/ 	.byte	0x04, 0x17
        /*005a*/ 	.short	(.L_331 - .L_330)
.L_330:
        /*005c*/ 	.word	0x00000000
        /*0060*/ 	.short	0x0005
        /*0062*/ 	.short	0x0028
        /*0064*/ 	.byte	0x00, 0xf5, 0x21, 0x00


	//----- nvinfo : EIATTR_KPARAM_INFO
	.align		4
.L_331:
        /*0068*/ 	.byte	0x04, 0x17
        /*006a*/ 	.short	(.L_333 - .L_332)
.L_332:
        /*006c*/ 	.word	0x00000000
        /*0070*/ 	.short	0x0004
        /*0072*/ 	.short	0x0020
        /*0074*/ 	.byte	0x00, 0xf5, 0x21, 0x00


	//----- nvinfo : EIATTR_KPARAM_INFO
	.align		4
.L_333:
        /*0078*/ 	.byte	0x04, 0x17
        /*007a*/ 	.short	(.L_335 - .L_334)
.L_334:
        /*007c*/ 	.word	0x00000000
        /*0080*/ 	.short	0x0003
        /*0082*/ 	.short	0x0018
        /*0084*/ 	.byte	0x00, 0xf5, 0x21, 0x00


	//----- nvinfo : EIATTR_KPARAM_INFO
	.align		4
.L_335:
        /*0088*/ 	.byte	0x04, 0x17
        /*008a*/ 	.short	(.L_337 - .L_336)
.L_336:
        /*008c*/ 	.word	0x00000000
        /*0090*/ 	.short	0x0002
        /*0092*/ 	.short	0x0010
        /*0094*/ 	.byte	0x00, 0xf5, 0x21, 0x00


	//----- nvinfo : EIATTR_KPARAM_INFO
	.align		4
.L_337:
        /*0098*/ 	.byte	0x04, 0x17
        /*009a*/ 	.short	(.L_339 - .L_338)
.L_338:
        /*009c*/ 	.word	0x00000000
        /*00a0*/ 	.short	0x0001
        /*00a2*/ 	.short	0x0008
        /*00a4*/ 	.byte	0x00, 0xf5, 0x21, 0x00


	//----- nvinfo : EIATTR_KPARAM_INFO
	.align		4
.L_339:
        /*00a8*/ 	.byte	0x04, 0x17
        /*00aa*/ 	.short	(.L_341 - .L_340)
.L_340:
        /*00ac*/ 	.word	0x00000000
        /*00b0*/ 	.short	0x0000
        /*00b2*/ 	.short	0x0000
        /*00b4*/ 	.byte	0x00, 0xf5, 0x21, 0x00


	//----- nvinfo : EIATTR_SPARSE_MMA_MASK
	.align		4
.L_341:
        /*00b8*/ 	.byte	0x03, 0x50
        /*00ba*/ 	.short	0x0000


	//----- nvinfo : EIATTR_MAXREG_COUNT
	.align		4
        /*00bc*/ 	.byte	0x03, 0x1b
        /*00be*/ 	.short	0x00ff


	//----- nvinfo : EIATTR_MERCURY_ISA_VERSION
	.align		4
        /*00c0*/ 	.byte	0x03, 0x5f
        /*00c2*/ 	.short	0x0101


	//----- nvinfo : EIATTR_VRC_CTA_INIT_COUNT
	.align		4
        /*00c4*/ 	.byte	0x02, 0x4a
	.zero		1
	.zero		1


	//----- nvinfo : EIATTR_EXIT_INSTR_OFFSETS
	.align		4
        /*00c8*/ 	.byte	0x04, 0x1c
        /*00ca*/ 	.short	(.L_343 - .L_342)


	//   ....[0]....
.L_342:
        /*00cc*/ 	.word	0x00000110


	//   ....[1]....
        /*00d0*/ 	.word	0x00003180


	//----- nvinfo : EIATTR_CBANK_PARAM_SIZE
	.align		4
.L_343:
        /*00d4*/ 	.byte	0x03, 0x19
        /*00d6*/ 	.short	0x004c


	//----- nvinfo : EIATTR_PARAM_CBANK
	.align		4
        /*00d8*/ 	.byte	0x04, 0x0a
        /*00da*/ 	.short	(.L_345 - .L_344)
	.align		4
.L_344:
        /*00dc*/ 	.word	index@(.nv.constant0._Z38backpropagate_neuron_partial_conjoinedPKfS0_S0_S0_S0_PfS1_S1_iii)
        /*00e0*/ 	.short	0x0380
        /*00e2*/ 	.short	0x004c


	//----- nvinfo : EIATTR_SW_WAR
	.align		4
.L_345:
        /*00e4*/ 	.byte	0x04, 0x36
        /*00e6*/ 	.short	(.L_347 - .L_346)
.L_346:
        /*00e8*/ 	.word	0x00000008
.L_347:


//--------------------- .nv.info._Z30backpropagate_neuron_soft_plusPKfS0_S0_S0_PfS1_S1_ii --------------------------
	.section	.nv.info._Z30backpropagate_neuron_soft_plusPKfS0_S0_S0_PfS1_S1_ii,"",@"SHT_CUDA_INFO"
	.sectionflags	@""
	.align	4


	//----- nvinfo : EIATTR_CUDA_API_VERSION
	.align		4
        /*0000*/ 	.byte	0x04, 0x37
        /*0002*/ 	.short	(.L_349 - .L_348)
.L_348:
        /*0004*/ 	.word	0x00000082


	//----- nvinfo : EIATTR_KPARAM_INFO
	.align		4
.L_349:
        /*0008*/ 	.byte	0x04, 0x17
        /*000a*/ 	.short	(.L_351 - .L_350)
.L_350:
        /*000c*/ 	.word	0x00000000
        /*0010*/ 	.short	0x0008
        /*0012*/ 	.short	0x003c
        /*0014*/ 	.byte	0x00, 0xf0, 0x11, 0x00


	//----- nvinfo : EIATTR_KPARAM_INFO
	.align		4
.L_351:
        /*0018*/ 	.byte	0x04, 0x17
        /*001a*/ 	.short	(.L_353 - .L_352)
.L_352:
        /*001c*/ 	.word	0x00000000
        /*0020*/ 	.short	0x0007
        /*0022*/ 	.short	0x0038
        /*0024*/ 	.byte	0x00, 0xf0, 0x11, 0x00


	//----- nvinfo : EIATTR_KPARAM_INFO
	.align		4
.L_353:
        /*0028*/ 	.byte	0x04, 0x17
        /*002a*/ 	.short	(.L_355 - .L_354)
.L_354:
        /*002c*/ 	.word	0x00000000
        /*0030*/ 	.short	0x0006
        /*0032*/ 	.short	0x0030
        /*0034*/ 	.byte	0x00, 0xf5, 0x21, 0x00


	//----- nvinfo : EIATTR_KPARAM_INFO
	.align		4
.L_355:
        /*0038*/ 	.byte	0x04, 0x17
        /*003a*/ 	.short	(.L_357 - .L_356)
.L_356:
        /*003c*/ 	.word	0x00000000
        /*0040*/ 	.short	0x0005
        /*0042*/ 	.short	0x0028
        /*0044*/ 	.byte	0x00, 0xf5, 0x21, 0x00


	//----- nvinfo : EIATTR_KPARAM_INFO
	.align		4
.L_357:
        /*0048*/ 	.byte	0x04, 0x17
        /*004a*/ 	.short	(.L_359 - .L_358)
.L_358:
        /*004c*/ 	.word	0x00000000
        /*0050*/ 	.short	0x0004
        /*0052*/ 	.short	0x0020
        /*0054*/ 	.byte	0x00, 0xf5, 0x21, 0x00


	//----- nvinfo : EIATTR_KPARAM_INFO
	.align		4
.L_359:
        /*0058*/ 	.byte	0x04, 0x17
        /*005a*/ 	.short	(.L_361 - .L_360)
.L_360:
        /*005c*/ 	.word	0x00000000
        /*0060*/ 	.short	0x0003
        /*0062*/ 	.short	0x0018
        /*0064*/ 	.byte	0x00, 0xf5, 0x21, 0x00


	//----- nvinfo : EIATTR_KPARAM_INFO
	.align		4
.L_361:
        /*0068*/ 	.byte	0x04, 0x17
        /*006a*/ 	.short	(.L_363 - .L_362)
.L_362:
        /*006c*/ 	.word	0x00000000
        /*0070*/ 	.short	0x0002
        /*0072*/ 	.short	0x0010
        /*0074*/ 	.byte	0x00, 0xf5, 0x21, 0x00


	//----- nvinfo : EIATTR_KPARAM_INFO
	.align		4
.L_363:
        /*0078*/ 	.byte	0x04, 0x17
        /*007a*/ 	.short	(.L_365 - .L_364)
.L_364:
        /*007c*/ 	.word	0x00000000
        /*0080*/ 	.short	0x0001
        /*0082*/ 	.short	0x0008
        /*0084*/ 	.byte	0x00, 0xf5, 0x21, 0x00


	//----- nvinfo : EIATTR_KPARAM_INFO
	.align		4
.L_365:
        /*0088*/ 	.byte	0x04, 0x17
        /*008a*/ 	.short	(.L_367 - .L_366)
.L_366:
        /*008c*/ 	.word	0x00000000
        /*0090*/ 	.short	0x0000
        /*0092*/ 	.short	0x0000
        /*0094*/ 	.byte	0x00, 0xf5, 0x21, 0x00


	//----- nvinfo : EIATTR_SPARSE_MMA_MASK
	.align		4
.L_367:
        /*0098*/ 	.byte	0x03, 0x50
        /*009a*/ 	.short	0x0000


	//----- nvinfo : EIATTR_MAXREG_COUNT
	.align		4
        /*009c*/ 	.byte	0x03, 0x1b
        /*009e*/ 	.short	0x00ff


	//----- nvinfo : EIATTR_MERCURY_ISA_VERSION
	.align		4
        /*00a0*/ 	.byte	0x03, 0x5f
        /*00a2*/ 	.short	0x0101


	//----- nvinfo : EIATTR_VRC_CTA_INIT_COUNT
	.align		4
        /*00a4*/ 	.byte	0x02, 0x4a
	.zero		1
	.zero		1


	//----- nvinfo : EIATTR_EXIT_INSTR_OFFSETS
	.align		4
        /*00a8*/ 	.byte	0x04, 0x1c
        /*00aa*/ 	.short	(.L_369 - .L_368)


	//   ....[0]....
.L_368:
        /*00ac*/ 	.word	0x00000110


	//   ....[1]....
        /*00b0*/ 	.word	0x00001f60


	//----- nvinfo : EIATTR_CRS_STACK_SIZE
	.align		4
.L_369:
        /*00b4*/ 	.byte	0x04, 0x1e
        /*00b6*/ 	.short	(.L_371 - .L_370)
.L_370:
        /*00b8*/ 	.word	0x00000000


	//----- nvinfo : EIATTR_CBANK_PARAM_SIZE
	.align		4
.L_371:
        /*00bc*/ 	.byte	0x03, 0x19
        /*00be*/ 	.short	0x0040


	//----- nvinfo : EIATTR_PARAM_CBANK
	.align		4
        /*00c0*/ 	.byte	0x04, 0x0a
        /*00c2*/ 	.short	(.L_373 - .L_372)
	.align		4
.L_372:
        /*00c4*/ 	.word	index@(.nv.constant0._Z30backpropagate_neuron_soft_plusPKfS0_S0_S0_PfS1_S1_ii)
        /*00c8*/ 	.short	0x0380
        /*00ca*/ 	.short	0x0040


	//----- nvinfo : EIATTR_SW_WAR
	.align		4
.L_373:
        /*00cc*/ 	.byte	0x04, 0x36
        /*00ce*/ 	.short	(.L_375 - .L_374)
.L_374:
        /*00d0*/ 	.word	0x00000008
.L_375:


//--------------------- .nv.info._Z28backpropagate_neuron_sigmoidPKfS0_S0_S0_PfS1_S1_ii --------------------------
	.section	.nv.info._Z28backpropagate_neuron_sigmoidPKfS0_S0_S0_PfS1_S1_ii,"",@"SHT_CUDA_INFO"
	.sectionflags	@""
	.align	4


	//----- nvinfo : EIATTR_CUDA_API_VERSION
	.align		4
        /*0000*/ 	.byte	0x04, 0x37
        /*0002*/ 	.short	(.L_377 - .L_376)
.L_376:
        /*0004*/ 	.word	0x00000082


	//----- nvinfo : EIATTR_KPARAM_INFO
	.align		4
.L_377:
        /*0008*/ 	.byte	0x04, 0x17
        /*000a*/ 	.short	(.L_379 - .L_378)
.L_378:
        /*000c*/ 	.word	0x00000000
        /*0010*/ 	.short	0x0008
        /*0012*/ 	.short	0x003c
        /*0014*/ 	.byte	0x00, 0xf0, 0x11, 0x00


	//----- nvinfo : EIATTR_KPARAM_INFO
	.align		4
.L_379:
        /*0018*/ 	.byte	0x04, 0x17
        /*001a*/ 	.short	(.L_381 - .L_380)
.L_380:
        /*001c*/ 	.word	0x00000000
        /*0020*/ 	.short	0x0007
        /*0022*/ 	.short	0x0038
        /*0024*/ 	.byte	0x00, 0xf0, 0x11, 0x00


	//----- nvinfo : EIATTR_KPARAM_INFO
	.align		4
.L_381:
        /*0028*/ 	.byte	0x04, 0x17
        /*002a*/ 	.short	(.L_383 - .L_382)
.L_382:
        /*002c*/ 	.word	0x00000000
        /*0030*/ 	.short	0x0006
        /*0032*/ 	.short	0x0030
        /*0034*/ 	.byte	0x00, 0xf5, 0x21, 0x00


	//----- nvinfo : EIATTR_KPARAM_INFO
	.align		4
.L_383:
        /*0038*/ 	.byte	0x04, 0x17
        /*003a*/ 	.short	(.L_385 - .L_384)
.L_384:
        /*003c*/ 	.word	0x00000000
        /*0040*/ 	.short	0x0005
        /*0042*/ 	.short	0x0028
        /*0044*/ 	.byte	0x00, 0xf5, 0x21, 0x00


	//----- nvinfo : EIATTR_KPARAM_INFO
	.align		4
.L_385:
        /*0048*/ 	.byte	0x04, 0x17
        /*004a*/ 	.short	(.L_387 - .L_386)
.L_386:
        /*004c*/ 	.word	0x00000000
        /*0050*/ 	.short	0x0004
        /*0052*/ 	.short	0x0020
        /*0054*/ 	.byte	0x00, 0xf5, 0x21, 0x00


	//----- nvinfo : EIATTR_KPARAM_INFO
	.align		4
.L_387:
        /*0058*/ 	.byte	0x04, 0x17
        /*005a*/ 	.short	(.L_389 - .L_388)
.L_388:
        /*005c*/ 	.word	0x00000000
        /*0060*/ 	.short	0x0003
        /*0062*/ 	.short	0x0018
        /*0064*/ 	.byte	0x00, 0xf5, 0x21, 0x00


	//----- nvinfo : EIATTR_KPARAM_INFO
	.align		4
.L_389:
        /*0068*/ 	.byte	0x04, 0x17
        /*006a*/ 	.short	(.L_391 - .L_390)
.L_390:
        /*006c*/ 	.word	0x00000000
        /*0070*/ 	.short	0x0002
        /*0072*/ 	.short	0x0010
        /*0074*/ 	.byte	0x00, 0xf5, 0x21, 0x00


	//----- nvinfo : EIATTR_KPARAM_INFO
	.align		4
.L_391:
        /*0078*/ 	.byte	0x04, 0x17
        /*007a*/ 	.short	(.L_393 - .L_392)
.L_392:
        /*007c*/ 	.word	0x00000000
        /*0080*/ 	.short	0x0001
        /*0082*/ 	.short	0x0008
        /*0084*/ 	.byte	0x00, 0xf5, 0x21, 0x00


	//----- nvinfo : EIATTR_KPARAM_INFO
	.align		4
.L_393:
        /*0088*/ 	.byte	0x04, 0x17
        /*008a*/ 	.short	(.L_395 - .L_394)
.L_394:
        /*008c*/ 	.word	0x00000000
        /*0090*/ 	.short	0x0000
        /*0092*/ 	.short	0x0000
        /*0094*/ 	.byte	0x00, 0xf5, 0x21, 0x00


	//----- nvinfo : EIATTR_SPARSE_MMA_MASK
	.align		4
.L_395:
        /*0098*/ 	.byte	0x03, 0x50
        /*009a*/ 	.short	0x0000


	//----- nvinfo : EIATTR_MAXREG_COUNT
	.align		4
        /*009c*/ 	.byte	0x03, 0x1b
        /*009e*/ 	.short	0x00ff


	//----- nvinfo : EIATTR_MERCURY_ISA_VERSION
	.align		4
        /*00a0*/ 	.byte	0x03, 0x5f
        /*00a2*/ 	.short	0x0101


	//----- nvinfo : EIATTR_VRC_CTA_INIT_COUNT
	.align		4
        /*00a4*/ 	.byte	0x02, 0x4a
	.zero		1
	.zero		1


	//----- nvinfo : EIATTR_EXIT_INSTR_OFFSETS
	.align		4
        /*00a8*/ 	.byte	0x04, 0x1c
        /*00aa*/ 	.short	(.L_397 - .L_396)


	//   ....[0]....
.L_396:
        /*00ac*/ 	.word	0x00000110


	//   ....[1]....
        /*00b0*/ 	.word	0x00001f80


	//----- nvinfo : EIATTR_CRS_STACK_SIZE
	.align		4
.L_397:
        /*00b4*/ 	.byte	0x04, 0x1e
        /*00b6*/ 	.short	(.L_399 - .L_398)
.L_398:
        /*00b8*/ 	.word	0x00000000


	//----- nvinfo : EIATTR_CBANK_PARAM_SIZE
	.align		4
.L_399:
        /*00bc*/ 	.byte	0x03, 0x19
        /*00be*/ 	.short	0x0040


	//----- nvinfo : EIATTR_PARAM_CBANK
	.align		4
        /*00c0*/ 	.byte	0x04, 0x0a
        /*00c2*/ 	.short	(.L_401 - .L_400)
	.align		4
.L_400:
        /*00c4*/ 	.word	index@(.nv.constant0._Z28backpropagate_neuron_sigmoidPKfS0_S0_S0_PfS1_S1_ii)
        /*00c8*/ 	.short	0x0380
        /*00ca*/ 	.short	0x0040


	//----- nvinfo : EIATTR_SW_WAR
	.align		4
.L_401:
        /*00cc*/ 	.byte	0x04, 0x36
        /*00ce*/ 	.short	(.L_403 - .L_402)
.L_402:
        /*00d0*/ 	.word	0x00000008
.L_403:


//--------------------- .nv.info._Z20backpropagate_neuronPKfS0_S0_S0_PfS1_S1_ii --------------------------
	.section	.nv.info._Z20backpropagate_neuronPKfS0_S0_S0_PfS1_S1_ii,"",@"SHT_CUDA_INFO"
	.sectionflags	@""
	.align	4


	//----- nvinfo : EIATTR_CUDA_API_VERSION
	.align		4
        /*0000*/ 	.byte	0x04, 0x37
        /*0002*/ 	.short	(.L_405 - .L_404)
.L_404:
        /*0004*/ 	.word	0x00000082


	//----- nvinfo : EIATTR_KPARAM_INFO
	.align		4
.L_405:
        /*0008*/ 	.byte	0x04, 0x17
        /*000a*/ 	.short	(.L_407 - .L_406)
.L_406:
        /*000c*/ 	.word	0x00000000
        /*0010*/ 	.short	0x0008
        /*0012*/ 	.short	0x003c
        /*0014*/ 	.byte	0x00, 0xf0, 0x11, 0x00


	//----- nvinfo : EIATTR_KPARAM_INFO
	.align		4
.L_407:
        /*0018*/ 	.byte	0x04, 0x17
        /*001a*/ 	.short	(.L_409 - .L_408)
.L_408:
        /*001c*/ 	.word	0x00000000
        /*0020*/ 	.short	0x0007
        /*0022*/ 	.short	0x0038
        /*0024*/ 	.byte	0x00, 0xf0, 0x11, 0x00


	//----- nvinfo : EIATTR_KPARAM_INFO
	.align		4
.L_409:
        /*0028*/ 	.byte	0x04, 0x17
        /*002a*/ 	.short	(.L_411 - .L_410)
.L_410:
        /*002c*/ 	.word	0x00000000
        /*0030*/ 	.short	0x0006
        /*0032*/ 	.short	0x0030
        /*0034*/ 	.byte	0x00, 0xf5, 0x21, 0x00


	//----- nvinfo : EIATTR_KPARAM_INFO
	.align		4
.L_411:
        /*0038*/ 	.byte	0x04, 0x17
        /*003a*/ 	.short	(.L_413 - .L_412)
.L_412:
        /*003c*/ 	.word	0x00000000
        /*0040*/ 	.short	0x0005
        /*0042*/ 	.short	0x0028
        /*0044*/ 	.byte	0x00, 0xf5, 0x21, 0x00


	//----- nvinfo : EIATTR_KPARAM_INFO
	.align		4
.L_413:
        /*0048*/ 	.byte	0x04, 0x17
        /*004a*/ 	.short	(.L_415 - .L_414)
.L_414:
        /*004c*/ 	.word	0x00000000
        /*0050*/ 	.short	0x0004
        /*0052*/ 	.short	0x0020
        /*0054*/ 	.byte	0x00, 0xf5, 0x21, 0x00


	//----- nvinfo : EIATTR_KPARAM_INFO
	.align		4
.L_415:
        /*0058*/ 	.byte	0x04, 0x17
        /*005a*/ 	.short	(.L_417 - .L_416)
.L_416:
        /*005c*/ 	.word	0x00000000
        /*0060*/ 	.short	0x0003
        /*0062*/ 	.short	0x0018
        /*0064*/ 	.byte	0x00, 0xf5, 0x21, 0x00


	//----- nvinfo : EIATTR_KPARAM_INFO
	.align		4
.L_417:
        /*0068*/ 	.byte	0x04, 0x17
        /*006a*/ 	.short	(.L_419 - .L_418)
.L_418:
        /*006c*/ 	.word	0x00000000
        /*0070*/ 	.short	0x0002
        /*0072*/ 	.short	0x0010
        /*0074*/ 	.byte	0x00, 0xf5, 0x21, 0x00


	//----- nvinfo : EIATTR_KPARAM_INFO
	.align		4
.L_419:
        /*0078*/ 	.byte	0x04, 0x17
        /*007a*/ 	.short	(.L_421 - .L_420)
.L_420:
        /*007c*/ 	.word	0x00000000
        /*0080*/ 	.short	0x0001
        /*0082*/ 	.short	0x0008
        /*0084*/ 	.byte	0x00, 0xf5, 0x21, 0x00


	//----- nvinfo : EIATTR_KPARAM_INFO
	.align		4
.L_421:
        /*0088*/ 	.byte	0x04, 0x17
        /*008a*/ 	.short	(.L_423 - .L_422)
.L_422:
        /*008c*/ 	.word	0x00000000
        /*0090*/ 	.short	0x0000
        /*0092*/ 	.short	0x0000
        /*0094*/ 	.byte	0x00, 0xf5, 0x21, 0x00


	//----- nvinfo : EIATTR_SPARSE_MMA_MASK
	.align		4
.L_423:
        /*0098*/ 	.byte	0x03, 0x50
        /*009a*/ 	.short	0x0000


	//----- nvinfo : EIATTR_MAXREG_COUNT
	.align		4
        /*009c*/ 	.byte	0x03, 0x1b
        /*009e*/ 	.short	0x00ff


	//----- nvinfo : EIATTR_MERCURY_ISA_VERSION
	.align		4
        /*00a0*/ 	.byte	0x03, 0x5f
        /*00a2*/ 	.short	0x0101


	//----- nvinfo : EIATTR_VRC_CTA_INIT_COUNT
	.align		4
        /*00a4*/ 	.byte	0x02, 0x4a
	.zero		1
	.zero		1


	//----- nvinfo : EIATTR_EXIT_INSTR_OFFSETS
	.align		4
        /*00a8*/ 	.byte	0x04, 0x1c
        /*00aa*/ 	.short	(.L_425 - .L_424)


	//   ....[0]....
.L_424:
        /*00ac*/ 	.word	0x00000110


	//   ....[1]....
        /*00b0*/ 	.word	0x00001e00


	//----- nvinfo : EIATTR_CBANK_PARAM_SIZE
	.align		4
.L_425:
        /*00b4*/ 	.byte	0x03, 0x19
        /*00b6*/ 	.short	0x0040


	//----- nvinfo : EIATTR_PARAM_CBANK
	.align		4
        /*00b8*/ 	.byte	0x04, 0x0a
        /*00ba*/ 	.short	(.L_427 - .L_426)
	.align		4
.L_426:
        /*00bc*/ 	.word	index@(.nv.constant0._Z20backpropagate_neuronPKfS0_S0_S0_PfS1_S1_ii)
        /*00c0*/ 	.short	0x0380
        /*00c2*/ 	.short	0x0040


	//----- nvinfo : EIATTR_SW_WAR
	.align		4
.L_427:
        /*00c4*/ 	.byte	0x04, 0x36
        /*00c6*/ 	.short	(.L_429 - .L_428)
.L_428:
        /*00c8*/ 	.word	0x00000008
.L_429:


//--------------------- .nv.info._Z34get_neuron_output_conjoined_inputsPKfS0_S0_S0_PfS1_iii --------------------------
	.section	.nv.info._Z34get_neuron_output_conjoined_inputsPKfS0_S0_S0_PfS1_iii,"",@"SHT_CUDA_INFO"
	.sectionflags	@""
	.align	4


	//----- nvinfo : EIATTR_CUDA_API_VERSION
	.align		4
        /*0000*/ 	.byte	0x04, 0x37
        /*0002*/ 	.short	(.L_431 - .L_430)
.L_430:
        /*0004*/ 	.word	0x00000082


	//----- nvinfo : EIATTR_KPARAM_INFO
	.align		4
.L_431:
        /*0008*/ 	.byte	0x04, 0x17
        /*000a*/ 	.short	(.L_433 - .L_432)
.L_432:
        /*000c*/ 	.word	0x00000000
        /*0010*/ 	.short	0x0008
        /*0012*/ 	.short	0x0038
        /*0014*/ 	.byte	0x00, 0xf0, 0x11, 0x00


	//----- nvinfo : EIATTR_KPARAM_INFO
	.align		4
.L_433:
        /*0018*/ 	.byte	0x04, 0x17
        /*001a*/ 	.short	(.L_435 - .L_434)
.L_434:
        /*001c*/ 	.word	0x00000000
        /*0020*/ 	.short	0x0007
        /*0022*/ 	.short	0x0034
        /*0024*/ 	.byte	0x00, 0xf0, 0x11, 0x00


	//----- nvinfo : EIATTR_KPARAM_INFO
	.align		4
.L_435:
        /*0028*/ 	.byte	0x04, 0x17
        /*002a*/ 	.short	(.L_437 - .L_436)
.L_436:
        /*002c*/ 	.word	0x00000000
        /*0030*/ 	.short	0x0006
        /*0032*/ 	.short	0x0030
        /*0034*/ 	.byte	0x00, 0xf0, 0x11, 0x00


	//----- nvinfo : EIATTR_KPARAM_INFO
	.align		4
.L_437:
        /*0038*/ 	.byte	0x04, 0x17
        /*003a*/ 	.short	(.L_439 - .L_438)
.L_438:
        /*003c*/ 	.word	0x00000000
        /*0040*/ 	.short	0x0005
        /*0042*/ 	.short	0x0028
        /*0044*/ 	.byte	0x00, 0xf5, 0x21, 0x00


	//----- nvinfo : EIATTR_KPARAM_INFO
	.align		4
.L_439:
        /*0048*/ 	.byte	0x04, 0x17
        /*004a*/ 	.short	(.L_441 - .L_440)
.L_440:
        /*004c*/ 	.word	0x00000000
        /*0050*/ 	.short	0x0004
        /*0052*/ 	.short	0x0020
        /*0054*/ 	.byte	0x00, 0xf5, 0x21, 0x00


	//----- nvinfo : EIATTR_KPARAM_INFO
	.align		4
.L_441:
        /*0058*/ 	.byte	0x04, 0x17
        /*005a*/ 	.short	(.L_443 - .L_442)
.L_442:
        /*005c*/ 	.word	0x00000000
        /*0060*/ 	.short	0x0003
        /*0062*/ 	.short	0x0018
        /*0064*/ 	.byte	0x00, 0xf5, 0x21, 0x00


	//----- nvinfo : EIATTR_KPARAM_INFO
	.align		4
.L_443:
        /*0068*/ 	.byte	0x04, 0x17
        /*006a*/ 	.short	(.L_445 - .L_444)
.L_444:
        /*006c*/ 	.word	0x00000000
        /*0070*/ 	.short	0x0002
        /*0072*/ 	.short	0x0010
        /*0074*/ 	.byte	0x00, 0xf5, 0x21, 0x00


	//----- nvinfo : EIATTR_KPARAM_INFO
	.align		4
.L_445:
        /*0078*/ 	.byte	0x04, 0x17
        /*007a*/ 	.short	(.L_447 - .L_446)
.L_446:
        /*007c*/ 	.word	0x00000000
        /*0080*/ 	.short	0x0001
        /*0082*/ 	.short	0x0008
        /*0084*/ 	.byte	0x00, 0xf5, 0x21, 0x00


	//----- nvinfo : EIATTR_KPARAM_INFO
	.align		4
.L_447:
        /*0088*/ 	.byte	0x04, 0x17
        /*008a*/ 	.short	(.L_449 - .L_448)
.L_448:
        /*008c*/ 	.word	0x00000000
        /*0090*/ 	.short	0x0000
        /*0092*/ 	.short	0x0000
        /*0094*/ 	.byte	0x00, 0xf5, 0x21, 0x00


	//----- nvinfo : EIATTR_SPARSE_MMA_MASK
	.align		4
.L_449:
        /*0098*/ 	.byte	0x03, 0x50
        /*009a*/ 	.short	0x0000


	//----- nvinfo : EIATTR_MAXREG_COUNT
	.align		4
        /*009c*/ 	.byte	0x03, 0x1b
        /*009e*/ 	.short	0x00ff


	//----- nvinfo : EIATTR_MERCURY_ISA_VERSION
	.align		4
        /*00a0*/ 	.byte	0x03, 0x5f
        /*00a2*/ 	.short	0x0101


	//----- nvinfo : EIATTR_VRC_CTA_INIT_COUNT
	.align		4
        /*00a4*/ 	.byte	0x02, 0x4a
	.zero		1
	.zero		1


	//----- nvinfo : EIATTR_EXIT_INSTR_OFFSETS
	.align		4
        /*00a8*/ 	.byte	0x04, 0x1c
        /*00aa*/ 	.short	(.L_451 - .L_450)


	//   ....[0]....
.L_450:
        /*00ac*/ 	.word	0x00000110


	//   ....[1]....
        /*00b0*/ 	.word	0x00001540


	//----- nvinfo : EIATTR_CBANK_PARAM_SIZE
	.align		4
.L_451:
        /*00b4*/ 	.byte	0x03, 0x19
        /*00b6*/ 	.short	0x003c


	//----- nvinfo : EIATTR_PARAM_CBANK
	.align		4
        /*00b8*/ 	.byte	0x04, 0x0a
        /*00ba*/ 	.short	(.L_453 - .L_452)
	.align		4
.L_452:
        /*00bc*/ 	.word	index@(.nv.constant0._Z34get_neuron_output_conjoined_inputsPKfS0_S0_S0_PfS1_iii)
        /*00c0*/ 	.short	0x0380
        /*00c2*/ 	.short	0x003c


	//----- nvinfo : EIATTR_SW_WAR
	.align		4
.L_453:
        /*00c4*/ 	.byte	0x04, 0x36
        /*00c6*/ 	.short	(.L_455 - .L_454)
.L_454:
        /*00c8*/ 	.word	0x00000008
.L_455:


//--------------------- .nv.info._Z27get_neuron_output_soft_plusPKfS0_S0_PfS1_ii --------------------------
	.section	.nv.info._Z27get_neuron_output_soft_plusPKfS0_S0_PfS1_ii,"",@"SHT_CUDA_INFO"
	.sectionflags	@""
	.align	4


	//----- nvinfo : EIATTR_CUDA_API_VERSION
	.align		4
        /*0000*/ 	.byte	0x04, 0x37
        /*0002*/ 	.short	(.L_457 - .L_456)
.L_456:
        /*0004*/ 	.word	0x00000082


	//----- nvinfo : EIATTR_KPARAM_INFO
	.align		4
.L_457:
        /*0008*/ 	.byte	0x04, 0x17
        /*000a*/ 	.short	(.L_459 - .L_458)
.L_458:
        /*000c*/ 	.word	0x00000000
        /*0010*/ 	.short	0x0006
        /*0012*/ 	.short	0x002c
        /*0014*/ 	.byte	0x00, 0xf0, 0x11, 0x00


	//----- nvinfo : EIATTR_KPARAM_INFO
	.align		4
.L_459:
        /*0018*/ 	.byte	0x04, 0x17
        /*001a*/ 	.short	(.L_461 - .L_460)
.L_460:
        /*001c*/ 	.word	0x00000000
        /*0020*/ 	.short	0x0005
        /*0022*/ 	.short	0x0028
        /*0024*/ 	.byte	0x00, 0xf0, 0x11, 0x00


	//----- nvinfo : EIATTR_KPARAM_INFO
	.align		4
.L_461:
        /*0028*/ 	.byte	0x04, 0x17
        /*002a*/ 	.short	(.L_463 - .L_462)
.L_462:
        /*002c*/ 	.word	0x00000000
        /*0030*/ 	.short	0x0004
        /*0032*/ 	.short	0x0020
        /*0034*/ 	.byte	0x00, 0xf5, 0x21, 0x00


	//----- nvinfo : EIATTR_KPARAM_INFO
	.align		4
.L_463:
        /*0038*/ 	.byte	0x04, 0x17
        /*003a*/ 	.short	(.L_465 - .L_464)
.L_464:
        /*003c*/ 	.word	0x00000000
        /*0040*/ 	.short	0x0003
        /*0042*/ 	.short	0x0018
        /*0044*/ 	.byte	0x00, 0xf5, 0x21, 0x00


	//----- nvinfo : EIATTR_KPARAM_INFO
	.align		4
.L_465:
        /*0048*/ 	.byte	0x04, 0x17
        /*004a*/ 	.short	(.L_467 - .L_466)
.L_466:
        /*004c*/ 	.word	0x00000000
        /*0050*/ 	.short	0x0002
        /*0052*/ 	.short	0x0010
        /*0054*/ 	.byte	0x00, 0xf5, 0x21, 0x00


	//----- nvinfo : EIATTR_KPARAM_INFO
	.align		4
.L_467:
        /*0058*/ 	.byte	0x04, 0x17
        /*005a*/ 	.short	(.L_469 - .L_468)
.L_468:
        /*005c*/ 	.word	0x00000000
        /*0060*/ 	.short	0x0001
        /*0062*/ 	.short	0x0008
        /*0064*/ 	.byte	0x00, 0xf5, 0x21, 0x00


	//----- nvinfo : EIATTR_KPARAM_INFO
	.align		4
.L_469:
        /*0068*/ 	.byte	0x04, 0x17
        /*006a*/ 	.short	(.L_471 - .L_470)
.L_470:
        /*006c*/ 	.word	0x00000000
        /*0070*/ 	.short	0x0000
        /*0072*/ 	.short	0x0000
        /*0074*/ 	.byte	0x00, 0xf5, 0x21, 0x00


	//----- nvinfo : EIATTR_SPARSE_MMA_MASK
	.align		4
.L_471:
        /*0078*/ 	.byte	0x03, 0x50
        /*007a*/ 	.short	0x0000


	//----- nvinfo : EIATTR_MAXREG_COUNT
	.align		4
        /*007c*/ 	.byte	0x03, 0x1b
        /*007e*/ 	.short	0x00ff


	//----- nvinfo : EIATTR_MERCURY_ISA_VERSION
	.align		4
        /*0080*/ 	.byte	0x03, 0x5f
        /*0082*/ 	.short	0x0101


	//----- nvinfo : EIATTR_VRC_CTA_INIT_COUNT
	.align		4
        /*0084*/ 	.byte	0x02, 0x4a
	.zero		1
	.zero		1


	//----- nvinfo : EIATTR_EXIT_INSTR_OFFSETS
	.align		4
        /*0088*/ 	.byte	0x04, 0x1c
        /*008a*/ 	.short	(.L_473 - .L_472)


	//   ....[0]....
.L_472:
        /*008c*/ 	.word	0x00000110


	//   ....[1]....
        /*0090*/ 	.word	0x00000da0


	//----- nvinfo : EIATTR_CBANK_PARAM_SIZE
	.align		4
.L_473:
        /*0094*/ 	.byte	0x03, 0x19
        /*0096*/ 	.short	0x0030


	//----- nvinfo : EIATTR_PARAM_CBANK
	.align		4
        /*0098*/ 	.byte	0x04, 0x0a
        /*009a*/ 	.short	(.L_475 - .L_474)
	.align		4
.L_474:
        /*009c*/ 	.word	index@(.nv.constant0._Z27get_neuron_output_soft_plusPKfS0_S0_PfS1_ii)
        /*00a0*/ 	.short	0x0380
        /*00a2*/ 	.short	0x0030


	//----- nvinfo : EIATTR_SW_WAR
	.align		4
.L_475:
        /*00a4*/ 	.byte	0x04, 0x36
        /*00a6*/ 	.short	(.L_477 - .L_476)
.L_476:
        /*00a8*/ 	.word	0x00000008
.L_477:


//--------------------- .nv.info._Z25get_neuron_output_sigmoidPKfS0_S0_PfS1_ii --------------------------
	.section	.nv.info._Z25get_neuron_output_sigmoidPKfS0_S0_PfS1_ii,"",@"SHT_CUDA_INFO"
	.sectionflags	@""
	.align	4


	//----- nvinfo : EIATTR_CUDA_API_VERSION
	.align		4
        /*0000*/ 	.byte	0x04, 0x37
        /*0002*/ 	.short	(.L_479 - .L_478)
.L_478:
        /*0004*/ 	.word	0x00000082


	//----- nvinfo : EIATTR_KPARAM_INFO
	.align		4
.L_479:
        /*0008*/ 	.byte	0x04, 0x17
        /*000a*/ 	.short	(.L_481 - .L_480)
.L_480:
        /*000c*/ 	.word	0x00000000
        /*0010*/ 	.short	0x0006
        /*0012*/ 	.short	0x002c
        /*0014*/ 	.byte	0x00, 0xf0, 0x11, 0x00


	//----- nvinfo : EIATTR_KPARAM_INFO
	.align		4
.L_481:
        /*0018*/ 	.byte	0x04, 0x17
        /*001a*/ 	.short	(.L_483 - .L_482)
.L_482:
        /*001c*/ 	.word	0x00000000
        /*0020*/ 	.short	0x0005
        /*0022*/ 	.short	0x0028
        /*0024*/ 	.byte	0x00, 0xf0, 0x11, 0x00


	//----- nvinfo : EIATTR_KPARAM_INFO
	.align		4
.L_483:
        /*0028*/ 	.byte	0x04, 0x17
        /*002a*/ 	.short	(.L_485 - .L_484)
.L_484:
        /*002c*/ 	.word	0x00000000
        /*0030*/ 	.short	0x0004
        /*0032*/ 	.short	0x0020
        /*0034*/ 	.byte	0x00, 0xf5, 0x21, 0x00


	//----- nvinfo : EIATTR_KPARAM_INFO
	.align		4
.L_485:
        /*0038*/ 	.byte	0x04, 0x17
        /*003a*/ 	.short	(.L_487 - .L_486)
.L_486:
        /*003c*/ 	.word	0x00000000
        /*0040*/ 	.short	0x0003
        /*0042*/ 	.short	0x0018
        /*0044*/ 	.byte	0x00, 0xf5, 0x21, 0x00


	//----- nvinfo : EIATTR_KPARAM_INFO
	.align		4
.L_487:
        /*0048*/ 	.byte	0x04, 0x17
        /*004a*/ 	.short	(.L_489 - .L_488)
.L_488:
        /*004c*/ 	.word	0x00000000
        /*0050*/ 	.short	0x0002
        /*0052*/ 	.short	0x0010
        /*0054*/ 	.byte	0x00, 0xf5, 0x21, 0x00


	//----- nvinfo : EIATTR_KPARAM_INFO
	.align		4
.L_489:
        /*0058*/ 	.byte	0x04, 0x17
        /*005a*/ 	.short	(.L_491 - .L_490)
.L_490:
        /*005c*/ 	.word	0x00000000
        /*0060*/ 	.short	0x0001
        /*0062*/ 	.short	0x0008
        /*0064*/ 	.byte	0x00, 0xf5, 0x21, 0x00


	//----- nvinfo : EIATTR_KPARAM_INFO
	.align		4
.L_491:
        /*0068*/ 	.byte	0x04, 0x17
        /*006a*/ 	.short	(.L_493 - .L_492)
.L_492:
        /*006c*/ 	.word	0x00000000
        /*0070*/ 	.short	0x0000
        /*0072*/ 	.short	0x0000
        /*0074*/ 	.byte	0x00, 0xf5, 0x21, 0x00


	//----- nvinfo : EIATTR_SPARSE_MMA_MASK
	.align		4
.L_493:
        /*0078*/ 	.byte	0x03, 0x50
        /*007a*/ 	.short	0x0000


	//----- nvinfo : EIATTR_MAXREG_COUNT
	.align		4
        /*007c*/ 	.byte	0x03, 0x1b
        /*007e*/ 	.short	0x00ff


	//----- nvinfo : EIATTR_MERCURY_ISA_VERSION
	.align		4
        /*0080*/ 	.byte	0x03, 0x5f
        /*0082*/ 	.short	0x0101


	//----- nvinfo : EIATTR_VRC_CTA_INIT_COUNT
	.align		4
        /*0084*/ 	.byte	0x02, 0x4a
	.zero		1
	.zero		1


	//----- nvinfo : EIATTR_EXIT_INSTR_OFFSETS
	.align		4
        /*0088*/ 	.byte	0x04, 0x1c
        /*008a*/ 	.short	(.L_495 - .L_494)


	//   ....[0]....
.L_494:
        /*008c*/ 	.word	0x00000110


	//   ....[1]....
        /*0090*/ 	.word	0x00000ce0


	//----- nvinfo : EIATTR_CRS_STACK_SIZE
	.align		4
.L_495:
        /*0094*/ 	.byte	0x04, 0x1e
        /*0096*/ 	.short	(.L_497 - .L_496)
.L_496:
        /*0098*/ 	.word	0x00000000


	//----- nvinfo : EIATTR_CBANK_PARAM_SIZE
	.align		4
.L_497:
        /*009c*/ 	.byte	0x03, 0x19
        /*009e*/ 	.short	0x0030


	//----- nvinfo : EIATTR_PARAM_CBANK
	.align		4
        /*00a0*/ 	.byte	0x04, 0x0a
        /*00a2*/ 	.short	(.L_499 - .L_498)
	.align		4
.L_498:
        /*00a4*/ 	.word	index@(.nv.constant0._Z25get_neuron_output_sigmoidPKfS0_S0_PfS1_ii)
        /*00a8*/ 	.short	0x0380
        /*00aa*/ 	.short	0x0030


	//----- nvinfo : EIATTR_SW_WAR
	.align		4
.L_499:
        /*00ac*/ 	.byte	0x04, 0x36
        /*00ae*/ 	.short	(.L_501 - .L_500)
.L_500:
        /*00b0*/ 	.word	0x00000008
.L_501:


//--------------------- .nv.info._Z17get_neuron_outputPKfS0_S0_PfS1_ii --------------------------
	.section	.nv.info._Z17get_neuron_outputPKfS0_S0_PfS1_ii,"",@"SHT_CUDA_INFO"
	.sectionflags	@""
	.align	4


	//----- nvinfo : EIATTR_CUDA_API_VERSION
	.align		4
        /*0000*/ 	.byte	0x04, 0x37
        /*0002*/ 	.short	(.L_503 - .L_502)
.L_502:
        /*0004*/ 	.word	0x00000082


	//----- nvinfo : EIATTR_KPARAM_INFO
	.align		4
.L_503:
        /*0008*/ 	.byte	0x04, 0x17
        /*000a*/ 	.short	(.L_505 - .L_504)
.L_504:
        /*000c*/ 	.word	0x00000000
        /*0010*/ 	.short	0x0006
        /*0012*/ 	.short	0x002c
        /*0014*/ 	.byte	0x00, 0xf0, 0x11, 0x00


	//----- nvinfo : EIATTR_KPARAM_INFO
	.align		4
.L_505:
        /*0018*/ 	.byte	0x04, 0x17
        /*001a*/ 	.short	(.L_507 - .L_506)
.L_506:
        /*001c*/ 	.word	0x00000000
        /*0020*/ 	.short	0x0005
        /*0022*/ 	.short	0x0028
        /*0024*/ 	.byte	0x00, 0xf0, 0x11, 0x00


	//----- nvinfo : EIATTR_KPARAM_INFO
	.align		4
.L_507:
        /*0028*/ 	.byte	0x04, 0x17
        /*002a*/ 	.short	(.L_509 - .L_508)
.L_508:
        /*002c*/ 	.word	0x00000000
        /*0030*/ 	.short	0x0004
        /*0032*/ 	.short	0x0020
        /*0034*/ 	.byte	0x00, 0xf5, 0x21, 0x00


	//----- nvinfo : EIATTR_KPARAM_INFO
	.align		4
.L_509:
        /*0038*/ 	.byte	0x04, 0x17
        /*003a*/ 	.short	(.L_511 - .L_510)
.L_510:
        /*003c*/ 	.word	0x00000000
        /*0040*/ 	.short	0x0003
        /*0042*/ 	.short	0x0018
        /*0044*/ 	.byte	0x00, 0xf5, 0x21, 0x00


	//----- nvinfo : EIATTR_KPARAM_INFO
	.align		4
.L_511:
        /*0048*/ 	.byte	0x04, 0x17
        /*004a*/ 	.short	(.L_513 - .L_512)
.L_512:
        /*004c*/ 	.word	0x00000000
        /*0050*/ 	.short	0x0002
        /*0052*/ 	.short	0x0010
        /*0054*/ 	.byte	0x00, 0xf5, 0x21, 0x00


	//----- nvinfo : EIATTR_KPARAM_INFO
	.align		4
.L_513:
        /*0058*/ 	.byte	0x04, 0x17
        /*005a*/ 	.short	(.L_515 - .L_514)
.L_514:
        /*005c*/ 	.word	0x00000000
        /*0060*/ 	.short	0x0001
        /*0062*/ 	.short	0x0008
        /*0064*/ 	.byte	0x00, 0xf5, 0x21, 0x00


	//----- nvinfo : EIATTR_KPARAM_INFO
	.align		4
.L_515:
        /*0068*/ 	.byte	0x04, 0x17
        /*006a*/ 	.short	(.L_517 - .L_516)
.L_516:
        /*006c*/ 	.word	0x00000000
        /*0070*/ 	.short	0x0000
        /*0072*/ 	.short	0x0000
        /*0074*/ 	.byte	0x00, 0xf5, 0x21, 0x00


	//----- nvinfo : EIATTR_SPARSE_MMA_MASK
	.align		4
.L_517:
        /*0078*/ 	.byte	0x03, 0x50
        /*007a*/ 	.short	0x0000


	//----- nvinfo : EIATTR_MAXREG_COUNT
	.align		4
        /*007c*/ 	.byte	0x03, 0x1b
        /*007e*/ 	.short	0x00ff


	//----- nvinfo : EIATTR_MERCURY_ISA_VERSION
	.align		4
        /*0080*/ 	.byte	0x03, 0x5f
        /*0082*/ 	.short	0x0101


	//----- nvinfo : EIATTR_VRC_CTA_INIT_COUNT
	.align		4
        /*0084*/ 	.byte	0x02, 0x4a
	.zero		1
	.zero		1


	//----- nvinfo : EIATTR_EXIT_INSTR_OFFSETS
	.align		4
        /*0088*/ 	.byte	0x04, 0x1c
        /*008a*/ 	.short	(.L_519 - .L_518)


	//   ....[0]....
.L_518:
        /*008c*/ 	.word	0x00000110


	//   ....[1]....
        /*0090*/ 	.word	0x00000b80


	//----- nvinfo : EIATTR_CBANK_PARAM_SIZE
	.align		4
.L_519:
        /*0094*/ 	.byte	0x03, 0x19
        /*0096*/ 	.short	0x0030


	//----- nvinfo : EIATTR_PARAM_CBANK
	.align		4
        /*0098*/ 	.byte	0x04, 0x0a
        /*009a*/ 	.short	(.L_521 - .L_520)
	.align		4
.L_520:
        /*009c*/ 	.word	index@(.nv.constant0._Z17get_neuron_outputPKfS0_S0_PfS1_ii)
        /*00a0*/ 	.short	0x0380
        /*00a2*/ 	.short	0x0030


	//----- nvinfo : EIATTR_SW_WAR
	.align		4
.L_521:
        /*00a4*/ 	.byte	0x04, 0x36
        /*00a6*/ 	.short	(.L_523 - .L_522)
.L_522:
        /*00a8*/ 	.word	0x00000008
.L_523:


//--------------------- .nv.info._Z17initialize_glorotPK17curandStateXORWOWPfS2_ii --------------------------
	.section	.nv.info._Z17initialize_glorotPK17curandStateXORWOWPfS2_ii,"",@"SHT_CUDA_INFO"
	.sectionflags	@""
	.align	4


	//----- nvinfo : EIATTR_CUDA_API_VERSION
	.align		4
        /*0000*/ 	.byte	0x04, 0x37
        /*0002*/ 	.short	(.L_525 - .L_524)
.L_524:
        /*0004*/ 	.word	0x00000082


	//----- nvinfo : EIATTR_KPARAM_INFO
	.align		4
.L_525:
        /*0008*/ 	.byte	0x04, 0x17
        /*000a*/ 	.short	(.L_527 - .L_526)
.L_526:
        /*000c*/ 	.word	0x00000000
        /*0010*/ 	.short	0x0004
        /*0012*/ 	.short	0x001c
        /*0014*/ 	.byte	0x00, 0xf0, 0x11, 0x00


	//----- nvinfo : EIATTR_KPARAM_INFO
	.align		4
.L_527:
        /*0018*/ 	.byte	0x04, 0x17
        /*001a*/ 	.short	(.L_529 - .L_528)
.L_528:
        /*001c*/ 	.word	0x00000000
        /*0020*/ 	.short	0x0003
        /*0022*/ 	.short	0x0018
        /*0024*/ 	.byte	0x00, 0xf0, 0x11, 0x00


	//----- nvinfo : EIATTR_KPARAM_INFO
	.align		4
.L_529:
        /*0028*/ 	.byte	0x04, 0x17
        /*002a*/ 	.short	(.L_531 - .L_530)
.L_530:
        /*002c*/ 	.word	0x00000000
        /*0030*/ 	.short	0x0002
        /*0032*/ 	.short	0x0010
        /*0034*/ 	.byte	0x00, 0xf5, 0x21, 0x00


	//----- nvinfo : EIATTR_KPARAM_INFO
	.align		4
.L_531:
        /*0038*/ 	.byte	0x04, 0x17
        /*003a*/ 	.short	(.L_533 - .L_532)
.L_532:
        /*003c*/ 	.word	0x00000000
        /*0040*/ 	.short	0x0001
        /*0042*/ 	.short	0x0008
        /*0044*/ 	.byte	0x00, 0xf5, 0x21, 0x00


	//----- nvinfo : EIATTR_KPARAM_INFO
	.align		4
.L_533:
        /*0048*/ 	.byte	0x04, 0x17
        /*004a*/ 	.short	(.L_535 - .L_534)
.L_534:
        /*004c*/ 	.word	0x00000000
        /*0050*/ 	.short	0x0000
        /*0052*/ 	.short	0x0000
        /*0054*/ 	.byte	0x00, 0xf5, 0x21, 0x00


	//----- nvinfo : EIATTR_SPARSE_MMA_MASK
	.align		4
.L_535:
        /*0058*/ 	.byte	0x03, 0x50
        /*005a*/ 	.short	0x0000


	//----- nvinfo : EIATTR_MAXREG_COUNT
	.align		4
        /*005c*/ 	.byte	0x03, 0x1b
        /*005e*/ 	.short	0x00ff


	//----- nvinfo : EIATTR_MERCURY_ISA_VERSION
	.align		4
        /*0060*/ 	.byte	0x03, 0x5f
        /*0062*/ 	.short	0x0101


	//----- nvinfo : EIATTR_VRC_CTA_INIT_COUNT
	.align		4
        /*0064*/ 	.byte	0x02, 0x4a
	.zero		1
	.zero		1


	//----- nvinfo : EIATTR_EXIT_INSTR_OFFSETS
	.align		4
        /*0068*/ 	.byte	0x04, 0x1c
        /*006a*/ 	.short	(.L_537 - .L_536)


	//   ....[0]....
.L_536:
        /*006c*/ 	.word	0x000000c0


	//   ....[1]....
        /*0070*/ 	.word	0x00000400


	//   ....[2]....
        /*0074*/ 	.word	0x000004e0


	//----- nvinfo : EIATTR_CRS_STACK_SIZE
	.align		4
.L_537:
        /*0078*/ 	.byte	0x04, 0x1e
        /*007a*/ 	.short	(.L_539 - .L_538)
.L_538:
        /*007c*/ 	.word	0x00000000


	//----- nvinfo : EIATTR_CBANK_PARAM_SIZE
	.align		4
.L_539:
        /*0080*/ 	.byte	0x03, 0x19
        /*0082*/ 	.short	0x0020


	//----- nvinfo : EIATTR_PARAM_CBANK
	.align		4
        /*0084*/ 	.byte	0x04, 0x0a
        /*0086*/ 	.short	(.L_541 - .L_540)
	.align		4
.L_540:
        /*0088*/ 	.word	index@(.nv.constant0._Z17initialize_glorotPK17curandStateXORWOWPfS2_ii)
        /*008c*/ 	.short	0x0380
        /*008e*/ 	.short	0x0020


	//----- nvinfo : EIATTR_SW_WAR
	.align		4
.L_541:
        /*0090*/ 	.byte	0x04, 0x36
        /*0092*/ 	.short	(.L_543 - .L_542)
.L_542:
        /*0094*/ 	.word	0x00000008
.L_543:


//--------------------- .nv.info._Z17initialize_curandP17curandStateXORWOWyi --------------------------
	.section	.nv.info._Z17initialize_curandP17curandStateXORWOWyi,"",@"SHT_CUDA_INFO"
	.sectionflags	@""
	.align	4


	//----- nvinfo : EIATTR_CUDA_API_VERSION
	.align		4
        /*0000*/ 	.byte	0x04, 0x37
        /*0002*/ 	.short	(.L_545 - .L_544)
.L_544:
        /*0004*/ 	.word	0x00000082


	//----- nvinfo : EIATTR_KPARAM_INFO
	.align		4
.L_545:
        /*0008*/ 	.byte	0x04, 0x17
        /*000a*/ 	.short	(.L_547 - .L_546)
.L_546:
        /*000c*/ 	.word	0x00000000
        /*0010*/ 	.short	0x0002
        /*0012*/ 	.short	0x0010
        /*0014*/ 	.byte	0x00, 0xf0, 0x11, 0x00


	//----- nvinfo : EIATTR_KPARAM_INFO
	.align		4
.L_547:
        /*0018*/ 	.byte	0x04, 0x17
        /*001a*/ 	.short	(.L_549 - .L_548)
.L_548:
        /*001c*/ 	.word	0x00000000
        /*0020*/ 	.short	0x0001
        /*0022*/ 	.short	0x0008
        /*0024*/ 	.byte	0x00, 0xf0, 0x21, 0x00


	//----- nvinfo : EIATTR_KPARAM_INFO
	.align		4
.L_549:
        /*0028*/ 	.byte	0x04, 0x17
        /*002a*/ 	.short	(.L_551 - .L_550)
.L_550:
        /*002c*/ 	.word	0x00000000
        /*0030*/ 	.short	0x0000
        /*0032*/ 	.short	0x0000
        /*0034*/ 	.byte	0x00, 0xf5, 0x21, 0x00


	//----- nvinfo : EIATTR_SPARSE_MMA_MASK
	.align		4
.L_551:
        /*0038*/ 	.byte	0x03, 0x50
        /*003a*/ 	.short	0x0000


	//----- nvinfo : EIATTR_MAXREG_COUNT
	.align		4
        /*003c*/ 	.byte	0x03, 0x1b
        /*003e*/ 	.short	0x00ff


	//----- nvinfo : EIATTR_MERCURY_ISA_VERSION
	.align		4
        /*0040*/ 	.byte	0x03, 0x5f
        /*0042*/ 	.short	0x0101


	//----- nvinfo : EIATTR_VRC_CTA_INIT_COUNT
	.align		4
        /*0044*/ 	.byte	0x02, 0x4a
	.zero		1
	.zero		1


	//----- nvinfo : EIATTR_EXIT_INSTR_OFFSETS
	.align		4
        /*0048*/ 	.byte	0x04, 0x1c
        /*004a*/ 	.short	(.L_553 - .L_552)


	//   ....[0]....
.L_552:
        /*004c*/ 	.word	0x00000070


	//   ....[1]....
        /*0050*/ 	.word	0x00000f00


	//----- nvinfo : EIATTR_CRS_STACK_SIZE
	.align		4
.L_553:
        /*0054*/ 	.byte	0x04, 0x1e
        /*0056*/ 	.short	(.L_555 - .L_554)
.L_554:
        /*0058*/ 	.word	0x00000000


	//----- nvinfo : EIATTR_CBANK_PARAM_SIZE
	.align		4
.L_555:
        /*005c*/ 	.byte	0x03, 0x19
        /*005e*/ 	.short	0x0014


	//----- nvinfo : EIATTR_PARAM_CBANK
	.align		4
        /*0060*/ 	.byte	0x04, 0x0a
        /*0062*/ 	.short	(.L_557 - .L_556)
	.align		4
.L_556:
        /*0064*/ 	.word	index@(.nv.constant0._Z17initialize_curandP17curandStateXORWOWyi)
        /*0068*/ 	.short	0x0380
        /*006a*/ 	.short	0x0014


	//----- nvinfo : EIATTR_SW_WAR
	.align		4
.L_557:
        /*006c*/ 	.byte	0x04, 0x36
        /*006e*/ 	.short	(.L_559 - .L_558)
.L_558:
        /*0070*/ 	.word	0x00000008
.L_559:


//--------------------- .nv.callgraph             --------------------------
	.section	.nv.callgraph,"",@"SHT_CUDA_CALLGRAPH"
	.align	4
	.sectionentsize	8
	.align		4
        /*0000*/ 	.word	0x00000000
	.align		4
        /*0004*/ 	.word	0xffffffff
	.align		4
        /*0008*/ 	.word	0x00000000
	.align		4
        /*000c*/ 	.word	0xfffffffe
	.align		4
        /*0010*/ 	.word	0x00000000
	.align		4
        /*0014*/ 	.word	0xfffffffd
	.align		4
        /*0018*/ 	.word	0x00000000
	.align		4
        /*001c*/ 	.word	0xfffffffc


//--------------------- .nv.constant4             --------------------------
	.section	.nv.constant4,"a",@progbits
	.align	8
	.align		8
.nv.constant4:
        /*0000*/ 	.dword	precalc_xorwow_matrix
	.align		8
        /*0008*/ 	.dword	precalc_xorwow_offset_matrix
	.align		8
        /*0010*/ 	.dword	mrg32k3aM1
	.align		8
        /*0018*/ 	.dword	mrg32k3aM2
	.align		8
        /*0020*/ 	.dword	mrg32k3aM1SubSeq
	.align		8
        /*0028*/ 	.dword	mrg32k3aM2SubSeq
	.align		8
        /*0030*/ 	.dword	mrg32k3aM1Seq
	.align		8
        /*0038*/ 	.dword	mrg32k3aM2Seq
	.align		8
        /*0040*/ 	.dword	__cudart_i2opi_f


//--------------------- .nv.constant3             --------------------------
	.section	.nv.constant3,"a",@progbits
	.align	8
.nv.constant3:
	.type		__cr_lgamma_table,@object
	.size		__cr_lgamma_table,(.L_8 - __cr_lgamma_table)
__cr_lgamma_table:
        /*0000*/ 	.byte	0x00, 0x00, 0x00, 0x00, 0x00, 0x00, 0x00, 0x00, 0x00, 0x00, 0x00, 0x00, 0x00, 0x00, 0x00, 0x00
        /*0010*/ 	.byte	0xef, 0x39, 0xfa, 0xfe, 0x42, 0x2e, 0xe6, 0x3f, 0x02, 0x20, 0x2a, 0xfa, 0x0b, 0xab, 0xfc, 0x3f
        /*0020*/ 	.byte	0xf9, 0x2c, 0x92, 0x7c, 0xa7, 0x6c, 0x09, 0x40, 0xc9, 0x79, 0x44, 0x3c, 0x64, 0x26, 0x13, 0x40
        /*0030*/ 	.byte	0xca, 0x01, 0xcf, 0x3a, 0x27, 0x51, 0x1a, 0x40, 0x30, 0xcc, 0x2d, 0xf3, 0xe1, 0x0c, 0x21, 0x40
        /*0040*/ 	.byte	0x0d, 0xb7, 0xfc, 0x82, 0x8e, 0x35, 0x25, 0x40
.L_8:


//--------------------- .text._Z19adam_optimizer_stepPfPKfS_S_fffffi --------------------------
	.section	.text._Z19adam_optimizer_stepPfPKfS_S_fffffi,"ax",@progbits
	.align	128
        .global         _Z19adam_optimizer_stepPfPKfS_S_fffffi
        .type           _Z19adam_optimizer_stepPfPKfS_S_fffffi,@function
        .size           _Z19adam_optimizer_stepPfPKfS_S_fffffi,(.L_x_517 - _Z19adam_optimizer_stepPfPKfS_S_fffffi)
        .other          _Z19adam_optimizer_stepPfPKfS_S_fffffi,@"STO_CUDA_ENTRY STV_DEFAULT"
_Z19adam_optimizer_stepPfPKfS_S_fffffi:
.text._Z19adam_optimizer_stepPfPKfS_S_fffffi:
[----:B------:R-:W-:Y:S01]  /*0000*/  LDC R1, c[0x0][0x37c] ;  /* 0x0000df00ff017b82 */ /* 0x000fe20000000800 */
[----:B------:R-:W0:Y:S07]  /*0010*/  S2R R0, SR_TID.X ;  /* 0x0000000000007919 */ /* 0x000e2e0000002100 */
[----:B------:R-:W0:Y:S01]  /*0020*/  S2UR UR4, SR_CTAID.X ;  /* 0x00000000000479c3 */ /* 0x000e220000002500 */
[----:B------:R-:W1:Y:S07]  /*0030*/  LDCU UR5, c[0x0][0x3b4] ;  /* 0x00007680ff0577ac */ /* 0x000e6e0008000800 */
[----:B------:R-:W0:Y:S02]  /*0040*/  LDC R15, c[0x0][0x360] ;  /* 0x0000d800ff0f7b82 */ /* 0x000e240000000800 */
[----:B0-----:R-:W-:-:S05]  /*0050*/  IMAD R15, R15, UR4, R0 ;  /* 0x000000040f0f7c24 */ /* 0x001fca000f8e0200 */
[----:B-1----:R-:W-:-:S13]  /*0060*/  ISETP.GE.AND P0, PT, R15, UR5, PT ;  /* 0x000000050f007c0c */ /* 0x002fda000bf06270 */
[----:B------:R-:W-:Y:S05]  /*0070*/  @P0 EXIT ;  /* 0x000000000000094d */ /* 0x000fea0003800000 */
[----:B------:R-:W0:Y:S01]  /*0080*/  LDC.64 R2, c[0x0][0x398] ;  /* 0x0000e600ff027b82 */ /* 0x000e220000000a00 */
[----:B------:R-:W1:Y:S07]  /*0090*/  LDCU.64 UR4, c[0x0][0x358] ;  /* 0x00006b00ff0477ac */ /* 0x000e6e0008000a00 */
[----:B------:R-:W2:Y:S08]  /*00a0*/  LDC.64 R4, c[0x0][0x390] ;  /* 0x0000e400ff047b82 */ /* 0x000eb00000000a00 */
[----:B------:R-:W3:Y:S01]  /*00b0*/  LDC.64 R12, c[0x0][0x388] ;  /* 0x0000e200ff0c7b82 */ /* 0x000ee20000000a00 */
[----:B0-----:R-:W-:-:S07]  /*00c0*/  IMAD.WIDE R2, R15, 0x4, R2 ;  /* 0x000000040f027825 */ /* 0x001fce00078e0202 */
[----:B------:R-:W0:Y:S01]  /*00d0*/  LDC.64 R8, c[0x0][0x3a8] ;  /* 0x0000ea00ff087b82 */ /* 0x000e220000000a00 */
[----:B-1----:R-:W4:Y:S01]  /*00e0*/  LDG.E R17, desc[UR4][R2.64] ;  /* 0x0000000402117981 */ /* 0x002f22000c1e1900 */
[----:B--2---:R-:W-:-:S06]  /*00f0*/  IMAD.WIDE R4, R15, 0x4, R4 ;  /* 0x000000040f047825 */ /* 0x004fcc00078e0204 */
[----:B------:R-:W1:Y:S01]  /*0100*/  LDC.64 R6, c[0x0][0x3a0] ;  /* 0x0000e800ff067b82 */ /* 0x000e620000000a00 */
[----:B------:R-:W1:Y:S01]  /*0110*/  LDG.E R0, desc[UR4][R4.64] ;  /* 0x0000000404007981 */ /* 0x000e62000c1e1900 */
[----:B---3--:R-:W-:-:S06]  /*0120*/  IMAD.WIDE R12, R15, 0x4, R12 ;  /* 0x000000040f0c7825 */ /* 0x008fcc00078e020c */
[----:B------:R-:W2:Y:S01]  /*0130*/  LDC.64 R10, c[0x0][0x380] ;  /* 0x0000e000ff0a7b82 */ /* 0x000ea20000000a00 */
[----:B------:R-:W3:Y:S01]  /*0140*/  LDG.E R12, desc[UR4][R12.64] ;  /* 0x000000040c0c7981 */ /* 0x000ee2000c1e1900 */
[----:B0-----:R-:W-:Y:S01]  /*0150*/  FADD R21, -R8, 1 ;  /* 0x3f80000008157421 */ /* 0x001fe20000000100 */
[----:B--2---:R-:W-:-:S04]  /*0160*/  IMAD.WIDE R10, R15, 0x4, R10 ;  /* 0x000000040f0a7825 */ /* 0x004fc800078e020a */
[----:B----4-:R-:W-:Y:S01]  /*0170*/  FMUL R19, R17, R8 ;  /* 0x0000000811137220 */ /* 0x010fe20000400000 */
[----:B-1----:R-:W-:Y:S01]  /*0180*/  FMUL R17, R0, R7 ;  /* 0x0000000700117220 */ /* 0x002fe20000400000 */
[----:B------:R-:W-:Y:S01]  /*0190*/  FADD R7, -R7, 1 ;  /* 0x3f80000007077421 */ /* 0x000fe20000000100 */
[----:B---3--:R-:W-:-:S03]  /*01a0*/  FMUL R0, R12, R21 ;  /* 0x000000150c007220 */ /* 0x008fc60000400000 */
[C---:B------:R-:W-:Y:S01]  /*01b0*/  FFMA R7, R12.reuse, R7, R17 ;  /* 0x000000070c077223 */ /* 0x040fe20000000011 */
[----:B------:R-:W-:-:S04]  /*01c0*/  FFMA R19, R12, R0, R19 ;  /* 0x000000000c137223 */ /* 0x000fc80000000013 */
[----:B------:R-:W-:Y:S01]  /*01d0*/  STG.E desc[UR4][R4.64], R7 ;  /* 0x0000000704007986 */ /* 0x000fe2000c101904 */
[----:B------:R-:W0:Y:S03]  /*01e0*/  LDC R0, c[0x0][0x3b0] ;  /* 0x0000ec00ff007b82 */ /* 0x000e260000000800 */
[----:B------:R-:W-:Y:S04]  /*01f0*/  STG.E desc[UR4][R2.64], R19 ;  /* 0x0000001302007986 */ /* 0x000fe8000c101904 */
[----:B------:R-:W2:Y:S01]  /*0200*/  LDG.E R15, desc[UR4][R10.64] ;  /* 0x000000040a0f7981 */ /* 0x000ea2000c1e1900 */
[----:B0-----:R-:W-:-:S05]  /*0210*/  FFMA R0, R19, R0, 9.9999999392252902908e-09 ;  /* 0x322bcc7713007423 */ /* 0x001fca0000000000 */
[----:B------:R-:W-:-:S13]  /*0220*/  FSETP.GEU.AND P0, PT, |R0|, 1.175494350822287508e-38, PT ;  /* 0x008000000000780b */ /* 0x000fda0003f0e200 */
[----:B------:R-:W-:-:S04]  /*0230*/  @!P0 FMUL R0, R0, 16777216 ;  /* 0x4b80000000008820 */ /* 0x000fc80000400000 */
[----:B------:R-:W0:Y:S01]  /*0240*/  MUFU.RSQ R13, R0 ;  /* 0x00000000000d7308 */ /* 0x000e220000001400 */
[----:B------:R-:W-:-:S04]  /*0250*/  FMUL R9, R7, R9 ;  /* 0x0000000907097220 */ /* 0x000fc80000400000 */
[----:B------:R-:W-:Y:S01]  /*0260*/  FMUL R6, R9, R6 ;  /* 0x0000000609067220 */ /* 0x000fe20000400000 */
[----:B0-----:R-:W-:-:S04]  /*0270*/  @!P0 FMUL R13, R13, 4096 ;  /* 0x458000000d0d8820 */ /* 0x001fc80000400000 */
[----:B--2---:R-:W-:-:S05]  /*0280*/  FFMA R15, -R6, R13, R15 ;  /* 0x0000000d060f7223 */ /* 0x004fca000000010f */
[----:B------:R-:W-:Y:S01]  /*0290*/  STG.E desc[UR4][R10.64], R15 ;  /* 0x0000000f0a007986 */ /* 0x000fe2000c101904 */
[----:B------:R-:W-:Y:S05]  /*02a0*/  EXIT ;  /* 0x000000000000794d */ /* 0x000fea0003800000 */
.L_x_0:
[----:B------:R-:W-:-:S00]  /*02b0*/  BRA `(.L_x_0) ;  /* 0xfffffffc00fc7947 */ /* 0x000fc0000383ffff */
[----:B------:R-:W-:-:S00]  /*02c0*/  NOP ;  /* 0x0000000000007918 */ /* 0x000fc00000000000 */
        /* <DEDUP_REMOVED lines=11> */
.L_x_517:


//--------------------- .text._Z29volumetric_rendering_gradientPK6float3PKfS3_S3_S1_S3_S1_PS_Pf --------------------------
	.section	.text._Z29volumetric_rendering_gradientPK6float3PKfS3_S3_S1_S3_S1_PS_Pf,"ax",@progbits
	.align	128
        .global         _Z29volumetric_rendering_gradientPK6float3PKfS3_S3_S1_S3_S1_PS_Pf
        .type           _Z29volumetric_rendering_gradientPK6float3PKfS3_S3_S1_S3_S1_PS_Pf,@function
        .size           _Z29volumetric_rendering_gradientPK6float3PKfS3_S3_S1_S3_S1_PS_Pf,(.L_x_507 - _Z29volumetric_rendering_gradientPK6float3PKfS3_S3_S1_S3_S1_PS_Pf)
        .other          _Z29volumetric_rendering_gradientPK6float3PKfS3_S3_S1_S3_S1_PS_Pf,@"STO_CUDA_ENTRY STV_DEFAULT"
_Z29volumetric_rendering_gradientPK6float3PKfS3_S3_S1_S3_S1_PS_Pf:
.text._Z29volumetric_rendering_gradientPK6float3PKfS3_S3_S1_S3_S1_PS_Pf:
[----:B------:R-:W-:Y:S01]  /*0000*/  LDC R1, c[0x0][0x37c] ;  /* 0x0000df00ff017b82 */ /* 0x000fe20000000800 */
[----:B------:R-:W0:Y:S07]  /*0010*/  S2R R0, SR_TID.X ;  /* 0x0000000000007919 */ /* 0x000e2e0000002100 */
[----:B------:R-:W0:Y:S08]  /*0020*/  S2UR UR4, SR_CTAID.X ;  /* 0x00000000000479c3 */ /* 0x000e300000002500 */
[----:B------:R-:W0:Y:S02]  /*0030*/  LDC R31, c[0x0][0x360] ;  /* 0x0000d800ff1f7b82 */ /* 0x000e240000000800 */
[----:B0-----:R-:W-:-:S05]  /*0040*/  IMAD R31, R31, UR4, R0 ;  /* 0x000000041f1f7c24 */ /* 0x001fca000f8e0200 */
[----:B------:R-:W-:-:S13]  /*0050*/  ISETP.GT.AND P0, PT, R31, 0x3ff, PT ;  /* 0x000003ff1f00780c */ /* 0x000fda0003f04270 */
[----:B------:R-:W-:Y:S05]  /*0060*/  @P0 EXIT ;  /* 0x000000000000094d */ /* 0x000fea0003800000 */
[----:B------:R-:W0:Y:S01]  /*0070*/  LDC.64 R4, c[0x0][0x3b0] ;  /* 0x0000ec00ff047b82 */ /* 0x000e220000000a00 */
[----:B------:R-:W1:Y:S07]  /*0080*/  LDCU.64 UR6, c[0x0][0x358] ;  /* 0x00006b00ff0677ac */ /* 0x000e6e0008000a00 */
[----:B------:R-:W2:Y:S01]  /*0090*/  LDC.64 R2, c[0x0][0x380] ;  /* 0x0000e000ff027b82 */ /* 0x000ea20000000a00 */
[----:B0-----:R-:W-:-:S05]  /*00a0*/  IMAD.WIDE R4, R31, 0xc, R4 ;  /* 0x0000000c1f047825 */ /* 0x001fca00078e0204 */
[----:B-1----:R-:W3:Y:S04]  /*00b0*/  LDG.E R6, desc[UR6][R4.64+0x4] ;  /* 0x0000040604067981 */ /* 0x002ee8000c1e1900 */
[----:B------:R-:W4:Y:S04]  /*00c0*/  LDG.E R0, desc[UR6][R4.64] ;  /* 0x0000000604007981 */ /* 0x000f28000c1e1900 */
[----:B------:R-:W4:Y:S01]  /*00d0*/  LDG.E R7, desc[UR6][R4.64+0x8] ;  /* 0x0000080604077981 */ /* 0x000f22000c1e1900 */
[----:B--2---:R-:W-:-:S05]  /*00e0*/  IMAD.WIDE R2, R31, 0xc, R2 ;  /* 0x0000000c1f027825 */ /* 0x004fca00078e0202 */
[----:B------:R0:W5:Y:S04]  /*00f0*/  LDG.E R32, desc[UR6][R2.64] ;  /* 0x0000000602207981 */ /* 0x000168000c1e1900 */
[----:B------:R0:W5:Y:S04]  /*0100*/  LDG.E R33, desc[UR6][R2.64+0x4] ;  /* 0x0000040602217981 */ /* 0x000168000c1e1900 */
[----:B------:R0:W5:Y:S01]  /*0110*/  LDG.E R34, desc[UR6][R2.64+0x8] ;  /* 0x0000080602227981 */ /* 0x000162000c1e1900 */
[----:B------:R-:W-:Y:S01]  /*0120*/  BSSY.RECONVERGENT B0, `(.L_x_1) ;  /* 0x000000f000007945 */ /* 0x000fe20003800200 */
[----:B---3--:R-:W-:-:S04]  /*0130*/  FMUL R9, R6, R6 ;  /* 0x0000000606097220 */ /* 0x008fc80000400000 */
[----:B----4-:R-:W-:-:S04]  /*0140*/  FFMA R0, R0, R0, R9 ;  /* 0x0000000000007223 */ /* 0x010fc80000000009 */
[----:B------:R-:W-:-:S04]  /*0150*/  FFMA R0, R7, R7, R0 ;  /* 0x0000000707007223 */ /* 0x000fc80000000000 */
[----:B------:R0:W1:Y:S01]  /*0160*/  MUFU.RSQ R7, R0 ;  /* 0x0000000000077308 */ /* 0x0000620000001400 */
[----:B------:R-:W-:-:S04]  /*0170*/  IADD3 R6, PT, PT, R0, -0xd000000, RZ ;  /* 0xf300000000067810 */ /* 0x000fc80007ffe0ff */
[----:B------:R-:W-:-:S13]  /*0180*/  ISETP.GT.U32.AND P0, PT, R6, 0x727fffff, PT ;  /* 0x727fffff0600780c */ /* 0x000fda0003f04070 */
[----:B01----:R-:W-:Y:S05]  /*0190*/  @!P0 BRA `(.L_x_2) ;  /* 0x00000000000c8947 */ /* 0x003fea0003800000 */
[----:B------:R-:W-:-:S07]  /*01a0*/  MOV R7, 0x1c0 ;  /* 0x000001c000077802 */ /* 0x000fce0000000f00 */
[----:B-----5:R-:W-:Y:S05]  /*01b0*/  CALL.REL.NOINC `($__internal_0_$__cuda_sm20_sqrt_rn_f32_slowpath) ;  /* 0x0000000800207944 */ /* 0x020fea0003c00000 */
[----:B------:R-:W-:Y:S05]  /*01c0*/  BRA `(.L_x_3) ;  /* 0x0000000000107947 */ /* 0x000fea0003800000 */
.L_x_2:
[----:B------:R-:W-:Y:S01]  /*01d0*/  FMUL.FTZ R3, R0, R7 ;  /* 0x0000000700037220 */ /* 0x000fe20000410000 */
[----:B------:R-:W-:-:S03]  /*01e0*/  FMUL.FTZ R7, R7, 0.5 ;  /* 0x3f00000007077820 */ /* 0x000fc60000410000 */
[----:B------:R-:W-:-:S04]  /*01f0*/  FFMA R0, -R3, R3, R0 ;  /* 0x0000000303007223 */ /* 0x000fc80000000100 */
[----:B------:R-:W-:-:S07]  /*0200*/  FFMA R0, R0, R7, R3 ;  /* 0x0000000700007223 */ /* 0x000fce0000000003 */
.L_x_3:
[----:B------:R-:W-:Y:S05]  /*0210*/  BSYNC.RECONVERGENT B0 ;  /* 0x0000000000007941 */ /* 0x000fea0003800200 */
.L_x_1:
[----:B------:R-:W0:Y:S01]  /*0220*/  LDC.64 R28, c[0x0][0x398] ;  /* 0x0000e600ff1c7b82 */ /* 0x000e220000000a00 */
[----:B------:R-:W-:-:S07]  /*0230*/  LEA R35, R31, 0x7e, 0x7 ;  /* 0x0000007e1f237811 */ /* 0x000fce00078e38ff */
[----:B------:R-:W1:Y:S08]  /*0240*/  LDC.64 R24, c[0x0][0x3a0] ;  /* 0x0000e800ff187b82 */ /* 0x000e700000000a00 */
[----:B------:R-:W2:Y:S01]  /*0250*/  LDC.64 R22, c[0x0][0x390] ;  /* 0x0000e400ff167b82 */ /* 0x000ea20000000a00 */
[----:B0-----:R-:W-:-:S07]  /*0260*/  IMAD.WIDE R26, R35, 0x4, R28 ;  /* 0x00000004231a7825 */ /* 0x001fce00078e021c */
[----:B------:R-:W0:Y:S01]  /*0270*/  LDC.64 R20, c[0x0][0x388] ;  /* 0x0000e200ff147b82 */ /* 0x000e220000000a00 */
[----:B------:R-:W3:Y:S01]  /*0280*/  LDG.E R3, desc[UR6][R26.64] ;  /* 0x000000061a037981 */ /* 0x000ee2000c1e1900 */
[----:B------:R-:W-:Y:S01]  /*0290*/  LEA R31, R31, R31, 0x7 ;  /* 0x0000001f1f1f7211 */ /* 0x000fe200078e38ff */
[----:B-1----:R-:W-:-:S05]  /*02a0*/  IMAD.WIDE R14, R35, 0xc, R24 ;  /* 0x0000000c230e7825 */ /* 0x002fca00078e0218 */
[----:B------:R-:W1:Y:S01]  /*02b0*/  LDC.64 R18, c[0x0][0x3b8] ;  /* 0x0000ee00ff127b82 */ /* 0x000e620000000a00 */
[----:B------:R-:W4:Y:S07]  /*02c0*/  LDG.E R4, desc[UR6][R14.64+0x4] ;  /* 0x000004060e047981 */ /* 0x000f2e000c1e1900 */
[----:B------:R-:W1:Y:S01]  /*02d0*/  LDC.64 R16, c[0x0][0x3a8] ;  /* 0x0000ea00ff107b82 */ /* 0x000e620000000a00 */
[----:B------:R-:W4:Y:S01]  /*02e0*/  LDG.E R5, desc[UR6][R14.64] ;  /* 0x000000060e057981 */ /* 0x000f22000c1e1900 */
[----:B------:R-:W-:Y:S01]  /*02f0*/  IADD3 R37, PT, PT, R31, 0x7e, RZ ;  /* 0x0000007e1f257810 */ /* 0x000fe20007ffe0ff */
[----:B--2---:R-:W-:-:S02]  /*0300*/  IMAD.WIDE R12, R35, 0x4, R22 ;  /* 0x00000004230c7825 */ /* 0x004fc400078e0216 */
[----:B------:R-:W2:Y:S02]  /*0310*/  LDG.E R41, desc[UR6][R14.64+0x8] ;  /* 0x000008060e297981 */ /* 0x000ea4000c1e1900 */
[C---:B0-----:R-:W-:Y:S02]  /*0320*/  IMAD.WIDE R10, R35.reuse, 0x4, R20 ;  /* 0x00000004230a7825 */ /* 0x041fe400078e0214 */
[----:B------:R-:W2:Y:S04]  /*0330*/  LDG.E R2, desc[UR6][R12.64] ;  /* 0x000000060c027981 */ /* 0x000ea8000c1e1900 */
[----:B------:R-:W2:Y:S01]  /*0340*/  LDG.E R36, desc[UR6][R10.64] ;  /* 0x000000060a247981 */ /* 0x000ea2000c1e1900 */
[----:B-1----:R-:W-:-:S04]  /*0350*/  IMAD.WIDE R8, R35, 0xc, R18 ;  /* 0x0000000c23087825 */ /* 0x002fc800078e0212 */
[----:B------:R-:W-:-:S04]  /*0360*/  IMAD.WIDE R6, R37, 0x4, R16 ;  /* 0x0000000425067825 */ /* 0x000fc800078e0210 */
[-C--:B---3-5:R-:W-:Y:S01]  /*0370*/  FMUL R45, R32, R3.reuse ;  /* 0x00000003202d7220 */ /* 0x0a8fe20000400000 */
[-C--:B------:R-:W-:Y:S01]  /*0380*/  FMUL R40, R33, R3.reuse ;  /* 0x0000000321287220 */ /* 0x080fe20000400000 */
[----:B------:R-:W-:-:S03]  /*0390*/  FMUL R42, R34, R3 ;  /* 0x00000003222a7220 */ /* 0x000fc60000400000 */
[----:B------:R0:W-:Y:S04]  /*03a0*/  STG.E desc[UR6][R8.64], R45 ;  /* 0x0000002d08007986 */ /* 0x0001e8000c101906 */
[----:B------:R0:W-:Y:S04]  /*03b0*/  STG.E desc[UR6][R8.64+0x4], R40 ;  /* 0x0000042808007986 */ /* 0x0001e8000c101906 */
[----:B------:R0:W-:Y:S04]  /*03c0*/  STG.E desc[UR6][R8.64+0x8], R42 ;  /* 0x0000082a08007986 */ /* 0x0001e8000c101906 */
[----:B------:R-:W3:Y:S04]  /*03d0*/  LDG.E R30, desc[UR6][R6.64] ;  /* 0x00000006061e7981 */ /* 0x000ee8000c1e1900 */
[----:B------:R-:W3:Y:S04]  /*03e0*/  LDG.E R39, desc[UR6][R6.64+0x4] ;  /* 0x0000040606277981 */ /* 0x000ee8000c1e1900 */
[----:B------:R-:W3:Y:S01]  /*03f0*/  LDG.E R3, desc[UR6][R10.64] ;  /* 0x000000060a037981 */ /* 0x000ee2000c1e1900 */
[----:B----4-:R-:W-:-:S04]  /*0400*/  FMUL R43, R33, R4 ;  /* 0x00000004212b7220 */ /* 0x010fc80000400000 */
[----:B------:R-:W-:Y:S02]  /*0410*/  FFMA R43, R32, R5, R43 ;  /* 0x00000005202b7223 */ /* 0x000fe4000000002b */
[----:B------:R-:W1:Y:S02]  /*0420*/  LDC.64 R4, c[0x0][0x3c0] ;  /* 0x0000f000ff047b82 */ /* 0x000e640000000a00 */
[----:B--2---:R-:W-:Y:S01]  /*0430*/  FFMA R41, R34, R41, R43 ;  /* 0x0000002922297223 */ /* 0x004fe2000000002b */
[----:B------:R-:W-:-:S04]  /*0440*/  FADD R43, R32, R33 ;  /* 0x00000021202b7221 */ /* 0x000fc80000000000 */
[----:B------:R-:W-:Y:S01]  /*0450*/  FADD R38, R34, R43 ;  /* 0x0000002b22267221 */ /* 0x000fe20000000000 */
[----:B------:R-:W-:Y:S01]  /*0460*/  UMOV UR4, URZ ;  /* 0x000000ff00047c82 */ /* 0x000fe20008000000 */
[----:B---3--:R-:W-:Y:S01]  /*0470*/  FADD R30, -R30, R39 ;  /* 0x000000271e1e7221 */ /* 0x008fe20000000100 */
[----:B------:R-:W-:Y:S01]  /*0480*/  FADD R43, -R3, 1 ;  /* 0x3f800000032b7421 */ /* 0x000fe20000000100 */
[----:B------:R-:W-:Y:S01]  /*0490*/  FADD R39, R41, -R38 ;  /* 0x8000002629277221 */ /* 0x000fe20000000000 */
[----:B------:R-:W-:Y:S02]  /*04a0*/  FMUL R3, RZ, R2 ;  /* 0x00000002ff037220 */ /* 0x000fe40000400000 */
[----:B------:R-:W-:Y:S02]  /*04b0*/  FMUL R43, R30, R43 ;  /* 0x0000002b1e2b7220 */ /* 0x000fe40000400000 */
[----:B------:R-:W-:Y:S02]  /*04c0*/  FFMA R30, R2, R39, -R3 ;  /* 0x00000027021e7223 */ /* 0x000fe40000000803 */
[----:B------:R-:W-:Y:S01]  /*04d0*/  FMUL R43, R43, R0 ;  /* 0x000000002b2b7220 */ /* 0x000fe20000400000 */
[----:B-1----:R-:W-:-:S04]  /*04e0*/  IMAD.WIDE R2, R35, 0x4, R4 ;  /* 0x0000000423027825 */ /* 0x002fc800078e0204 */
[----:B------:R-:W-:-:S05]  /*04f0*/  FMUL R43, R30, R43 ;  /* 0x0000002b1e2b7220 */ /* 0x000fca0000400000 */
[----:B------:R0:W-:Y:S01]  /*0500*/  STG.E desc[UR6][R2.64], R43 ;  /* 0x0000002b02007986 */ /* 0x0001e2000c101906 */
[----:B------:R-:W-:-:S04]  /*0510*/  IMAD.WIDE R30, R31, 0x4, R16 ;  /* 0x000000041f1e7825 */ /* 0x000fc800078e0210 */
[----:B------:R-:W-:Y:S01]  /*0520*/  FADD R38, -R36, 1 ;  /* 0x3f80000024267421 */ /* 0x000fe20000000100 */
[----:B------:R-:W-:-:S03]  /*0530*/  IADD3 R30, P0, PT, R30, 0x1f4, RZ ;  /* 0x000001f41e1e7810 */ /* 0x000fc60007f1e0ff */
[----:B------:R-:W-:Y:S01]  /*0540*/  FMUL R41, RZ, R38 ;  /* 0x00000026ff297220 */ /* 0x000fe20000400000 */
[----:B------:R-:W-:-:S03]  /*0550*/  IADD3.X R31, PT, PT, RZ, R31, RZ, P0, !PT ;  /* 0x0000001fff1f7210 */ /* 0x000fc600007fe4ff */
[----:B0-----:R-:W-:-:S07]  /*0560*/  FFMA R36, R36, R39, R41 ;  /* 0x0000002724247223 */ /* 0x001fce0000000029 */
.L_x_4:
[----:B------:R-:W2:Y:S04]  /*0570*/  LDG.E R27, desc[UR6][R26.64+-0x4] ;  /* 0xfffffc061a1b7981 */ /* 0x000ea8000c1e1900 */
[----:B------:R-:W3:Y:S04]  /*0580*/  LDG.E R38, desc[UR6][R14.64+-0x8] ;  /* 0xfffff8060e267981 */ /* 0x000ee8000c1e1900 */
[----:B-1----:R-:W4:Y:S04]  /*0590*/  LDG.E R43, desc[UR6][R14.64+-0xc] ;  /* 0xfffff4060e2b7981 */ /* 0x002f28000c1e1900 */
[----:B------:R-:W5:Y:S04]  /*05a0*/  LDG.E R13, desc[UR6][R12.64+-0x4] ;  /* 0xfffffc060c0d7981 */ /* 0x000f68000c1e1900 */
[----:B------:R0:W5:Y:S04]  /*05b0*/  LDG.E R41, desc[UR6][R14.64+-0x4] ;  /* 0xfffffc060e297981 */ /* 0x000168000c1e1900 */
[----:B------:R-:W5:Y:S01]  /*05c0*/  LDG.E R39, desc[UR6][R10.64+-0x4] ;  /* 0xfffffc060a277981 */ /* 0x000f62000c1e1900 */
[-C--:B--2---:R-:W-:Y:S01]  /*05d0*/  FMUL R45, R32, R27.reuse ;  /* 0x0000001b202d7220 */ /* 0x084fe20000400000 */
[-C--:B------:R-:W-:Y:S01]  /*05e0*/  FMUL R40, R33, R27.reuse ;  /* 0x0000001b21287220 */ /* 0x080fe20000400000 */
[----:B------:R-:W-:-:S03]  /*05f0*/  FMUL R42, R34, R27 ;  /* 0x0000001b222a7220 */ /* 0x000fc60000400000 */
[----:B------:R-:W-:Y:S04]  /*0600*/  STG.E desc[UR6][R8.64+-0xc], R45 ;  /* 0xfffff42d08007986 */ /* 0x000fe8000c101906 */
[----:B------:R-:W-:Y:S04]  /*0610*/  STG.E desc[UR6][R8.64+-0x8], R40 ;  /* 0xfffff82808007986 */ /* 0x000fe8000c101906 */
[----:B------:R1:W-:Y:S04]  /*0620*/  STG.E desc[UR6][R8.64+-0x4], R42 ;  /* 0xfffffc2a08007986 */ /* 0x0003e8000c101906 */
[----:B------:R2:W2:Y:S04]  /*0630*/  LDG.E R7, desc[UR6][R6.64] ;  /* 0x0000000606077981 */ /* 0x0004a8000c1e1900 */
[----:B------:R-:W2:Y:S04]  /*0640*/  LDG.E R12, desc[UR6][R30.64] ;  /* 0x000000061e0c7981 */ /* 0x000ea8000c1e1900 */
[----:B------:R-:W2:Y:S01]  /*0650*/  LDG.E R26, desc[UR6][R10.64+-0x4] ;  /* 0xfffffc060a1a7981 */ /* 0x000ea2000c1e1900 */
[----:B---3--:R-:W-:Y:S01]  /*0660*/  FMUL R27, R33, R38 ;  /* 0x00000026211b7220 */ /* 0x008fe20000400000 */
[----:B0-----:R-:W-:-:S03]  /*0670*/  FADD R15, R32, R33 ;  /* 0x00000021200f7221 */ /* 0x001fc60000000000 */
[----:B----4-:R-:W-:Y:S01]  /*0680*/  FFMA R27, R32, R43, R27 ;  /* 0x0000002b201b7223 */ /* 0x010fe2000000001b */
[----:B------:R-:W-:-:S03]  /*0690*/  FADD R38, R34, R15 ;  /* 0x0000000f22267221 */ /* 0x000fc60000000000 */
[----:B-----5:R-:W-:Y:S01]  /*06a0*/  FFMA R27, R34, R41, R27 ;  /* 0x00000029221b7223 */ /* 0x020fe2000000001b */
[----:B-1----:R-:W-:-:S03]  /*06b0*/  FMUL R8, R13, R36 ;  /* 0x000000240d087220 */ /* 0x002fc60000400000 */
[----:B--2---:R-:W-:Y:S01]  /*06c0*/  FADD R6, -R38, R27 ;  /* 0x0000001b26067221 */ /* 0x004fe20000000100 */
[----:B------:R-:W-:-:S03]  /*06d0*/  IADD3 R35, PT, PT, R35, -0x2, RZ ;  /* 0xfffffffe23237810 */ /* 0x000fc60007ffe0ff */
[----:B------:R-:W-:Y:S02]  /*06e0*/  FFMA R8, R13, R6, -R8 ;  /* 0x000000060d087223 */ /* 0x000fe40000000808 */
[----:B------:R-:W-:-:S04]  /*06f0*/  IMAD.WIDE R14, R35, 0xc, R24 ;  /* 0x0000000c230e7825 */ /* 0x000fc800078e0218 */
[----:B------:R-:W-:Y:S01]  /*0700*/  FADD R12, -R12, R7 ;  /* 0x000000070c0c7221 */ /* 0x000fe20000000100 */
[----:B------:R-:W-:-:S04]  /*0710*/  FADD R9, -R26, 1 ;  /* 0x3f8000001a097421 */ /* 0x000fc80000000100 */
[----:B------:R-:W-:-:S04]  /*0720*/  FMUL R9, R12, R9 ;  /* 0x000000090c097220 */ /* 0x000fc80000400000 */
[----:B------:R-:W-:-:S04]  /*0730*/  FMUL R9, R9, R0 ;  /* 0x0000000009097220 */ /* 0x000fc80000400000 */
[----:B------:R-:W-:-:S05]  /*0740*/  FMUL R11, R8, R9 ;  /* 0x00000009080b7220 */ /* 0x000fca0000400000 */
[----:B------:R0:W-:Y:S04]  /*0750*/  STG.E desc[UR6][R2.64+-0x4], R11 ;  /* 0xfffffc0b02007986 */ /* 0x0001e8000c101906 */
[----:B------:R-:W2:Y:S01]  /*0760*/  LDG.E R8, desc[UR6][R14.64+0x4] ;  /* 0x000004060e087981 */ /* 0x000ea2000c1e1900 */
[----:B------:R-:W-:-:S03]  /*0770*/  IMAD.WIDE R26, R35, 0x4, R28 ;  /* 0x00000004231a7825 */ /* 0x000fc600078e021c */
[----:B------:R-:W3:Y:S04]  /*0780*/  LDG.E R13, desc[UR6][R14.64] ;  /* 0x000000060e0d7981 */ /* 0x000ee8000c1e1900 */
[----:B------:R-:W4:Y:S04]  /*0790*/  LDG.E R41, desc[UR6][R14.64+0x8] ;  /* 0x000008060e297981 */ /* 0x000f28000c1e1900 */
[----:B------:R-:W5:Y:S01]  /*07a0*/  LDG.E R7, desc[UR6][R26.64] ;  /* 0x000000061a077981 */ /* 0x000f62000c1e1900 */
[----:B------:R-:W-:Y:S01]  /*07b0*/  FADD R9, -R39, 1 ;  /* 0x3f80000027097421 */ /* 0x000fe20000000100 */
[----:B------:R-:W-:-:S03]  /*07c0*/  IADD3 R37, PT, PT, R37, -0x2, RZ ;  /* 0xfffffffe25257810 */ /* 0x000fc60007ffe0ff */
[----:B------:R-:W-:Y:S01]  /*07d0*/  FMUL R36, R9, R36 ;  /* 0x0000002409247220 */ /* 0x000fe20000400000 */
[----:B0-----:R-:W-:-:S04]  /*07e0*/  IMAD.WIDE R10, R35, 0x4, R20 ;  /* 0x00000004230a7825 */ /* 0x001fc800078e0214 */
[----:B------:R-:W-:Y:S02]  /*07f0*/  FFMA R39, R39, R6, R36 ;  /* 0x0000000627277223 */ /* 0x000fe40000000024 */
[----:B------:R-:W5:Y:S01]  /*0800*/  LDG.E R36, desc[UR6][R10.64] ;  /* 0x000000060a247981 */ /* 0x000f62000c1e1900 */
[----:B--2---:R-:W-:-:S04]  /*0810*/  FMUL R43, R33, R8 ;  /* 0x00000008212b7220 */ /* 0x004fc80000400000 */
[----:B---3--:R-:W-:Y:S01]  /*0820*/  FFMA R13, R32, R13, R43 ;  /* 0x0000000d200d7223 */ /* 0x008fe2000000002b */
[----:B------:R-:W-:-:S04]  /*0830*/  IMAD.WIDE R8, R35, 0xc, R18 ;  /* 0x0000000c23087825 */ /* 0x000fc800078e0212 */
[----:B----4-:R-:W-:Y:S01]  /*0840*/  FFMA R3, R34, R41, R13 ;  /* 0x0000002922037223 */ /* 0x010fe2000000000d */
[----:B------:R-:W-:-:S04]  /*0850*/  IMAD.WIDE R12, R35, 0x4, R22 ;  /* 0x00000004230c7825 */ /* 0x000fc800078e0216 */
[-C--:B-----5:R-:W-:Y:S01]  /*0860*/  FMUL R43, R32, R7.reuse ;  /* 0x00000007202b7220 */ /* 0x0a0fe20000400000 */
[-C--:B------:R-:W-:Y:S01]  /*0870*/  FMUL R45, R33, R7.reuse ;  /* 0x00000007212d7220 */ /* 0x080fe20000400000 */
[----:B------:R-:W-:Y:S01]  /*0880*/  FMUL R40, R34, R7 ;  /* 0x0000000722287220 */ /* 0x000fe20000400000 */
[----:B------:R-:W-:Y:S01]  /*0890*/  IMAD.WIDE R6, R37, 0x4, R16 ;  /* 0x0000000425067825 */ /* 0x000fe200078e0210 */
[----:B------:R-:W2:Y:S04]  /*08a0*/  LDG.E R2, desc[UR6][R12.64] ;  /* 0x000000060c027981 */ /* 0x000ea8000c1e1900 */
[----:B------:R0:W-:Y:S04]  /*08b0*/  STG.E desc[UR6][R8.64], R43 ;  /* 0x0000002b08007986 */ /* 0x0001e8000c101906 */
[----:B------:R1:W-:Y:S04]  /*08c0*/  STG.E desc[UR6][R8.64+0x4], R45 ;  /* 0x0000042d08007986 */ /* 0x0003e8000c101906 */
[----:B------:R1:W-:Y:S04]  /*08d0*/  STG.E desc[UR6][R8.64+0x8], R40 ;  /* 0x0000082808007986 */ /* 0x0003e8000c101906 */
[----:B------:R-:W3:Y:S04]  /*08e0*/  LDG.E R41, desc[UR6][R6.64] ;  /* 0x0000000606297981 */ /* 0x000ee8000c1e1900 */
[----:B------:R-:W3:Y:S04]  /*08f0*/  LDG.E R42, desc[UR6][R6.64+0x4] ;  /* 0x00000406062a7981 */ /* 0x000ee8000c1e1900 */
[----:B------:R-:W4:Y:S01]  /*0900*/  LDG.E R44, desc[UR6][R10.64] ;  /* 0x000000060a2c7981 */ /* 0x000f22000c1e1900 */
[----:B------:R-:W-:-:S04]  /*0910*/  UIADD3 UR4, UPT, UPT, UR4, -0x2, URZ ;  /* 0xfffffffe04047890 */ /* 0x000fc8000fffe0ff */
[----:B------:R-:W-:Y:S01]  /*0920*/  UISETP.NE.AND UP0, UPT, UR4, -0x7e, UPT ;  /* 0xffffff820400788c */ /* 0x000fe2000bf05270 */
[----:B------:R-:W-:-:S04]  /*0930*/  IADD3 R30, P0, PT, R30, -0x8, RZ ;  /* 0xfffffff81e1e7810 */ /* 0x000fc80007f1e0ff */
[----:B------:R-:W-:Y:S01]  /*0940*/  IADD3.X R31, PT, PT, R31, -0x1, RZ, P0, !PT ;  /* 0xffffffff1f1f7810 */ /* 0x000fe200007fe4ff */
[----:B---3--:R-:W-:Y:S01]  /*0950*/  FADD R42, -R41, R42 ;  /* 0x0000002a292a7221 */ /* 0x008fe20000000100 */
[----:B------:R-:W-:Y:S01]  /*0960*/  FADD R41, -R38, R3 ;  /* 0x0000000326297221 */ /* 0x000fe20000000100 */
[----:B----4-:R-:W-:Y:S01]  /*0970*/  FADD R44, -R44, 1 ;  /* 0x3f8000002c2c7421 */ /* 0x010fe20000000100 */
[----:B--2---:R-:W-:-:S03]  /*0980*/  FMUL R3, R39, R2 ;  /* 0x0000000227037220 */ /* 0x004fc60000400000 */
[----:B0-----:R-:W-:Y:S01]  /*0990*/  FMUL R43, R42, R44 ;  /* 0x0000002c2a2b7220 */ /* 0x001fe20000400000 */
[----:B------:R-:W-:-:S03]  /*09a0*/  FFMA R3, R2, R41, -R3 ;  /* 0x0000002902037223 */ /* 0x000fc60000000803 */
[----:B------:R-:W-:-:S04]  /*09b0*/  FMUL R2, R43, R0 ;  /* 0x000000002b027220 */ /* 0x000fc80000400000 */
[----:B------:R-:W-:Y:S01]  /*09c0*/  FMUL R43, R3, R2 ;  /* 0x00000002032b7220 */ /* 0x000fe20000400000 */
[----:B------:R-:W-:-:S05]  /*09d0*/  IMAD.WIDE R2, R35, 0x4, R4 ;  /* 0x0000000423027825 */ /* 0x000fca00078e0204 */
[----:B------:R1:W-:Y:S01]  /*09e0*/  STG.E desc[UR6][R2.64], R43 ;  /* 0x0000002b02007986 */ /* 0x0003e2000c101906 */
[----:B------:R-:W-:-:S04]  /*09f0*/  FADD R38, -R36, 1 ;  /* 0x3f80000024267421 */ /* 0x000fc80000000100 */
[----:B------:R-:W-:-:S04]  /*0a00*/  FMUL R39, R39, R38 ;  /* 0x0000002627277220 */ /* 0x000fc80000400000 */
[----:B------:R-:W-:Y:S01]  /*0a10*/  FFMA R36, R36, R41, R39 ;  /* 0x0000002924247223 */ /* 0x000fe20000000027 */
[----:B------:R-:W-:Y:S06]  /*0a20*/  BRA.U UP0, `(.L_x_4) ;  /* 0xfffffff900d07547 */ /* 0x000fec000b83ffff */
[----:B------:R-:W-:Y:S05]  /*0a30*/  EXIT ;  /* 0x000000000000794d */ /* 0x000fea0003800000 */
        .weak           $__internal_0_$__cuda_sm20_sqrt_rn_f32_slowpath
        .type           $__internal_0_$__cuda_sm20_sqrt_rn_f32_slowpath,@function
        .size           $__internal_0_$__cuda_sm20_sqrt_rn_f32_slowpath,(.L_x_507 - $__internal_0_$__cuda_sm20_sqrt_rn_f32_slowpath)
$__internal_0_$__cuda_sm20_sqrt_rn_f32_slowpath:
[----:B------:R-:W-:-:S13]  /*0a40*/  LOP3.LUT P0, RZ, R0, 0x7fffffff, RZ, 0xc0, !PT ;  /* 0x7fffffff00ff7812 */ /* 0x000fda000780c0ff */
[----:B------:R-:W-:Y:S01]  /*0a50*/  @!P0 MOV R2, R0 ;  /* 0x0000000000028202 */ /* 0x000fe20000000f00 */
[----:B------:R-:W-:Y:S06]  /*0a60*/  @!P0 BRA `(.L_x_5) ;  /* 0x0000000000408947 */ /* 0x000fec0003800000 */
[----:B------:R-:W-:-:S13]  /*0a70*/  FSETP.GEU.FTZ.AND P0, PT, R0, RZ, PT ;  /* 0x000000ff0000720b */ /* 0x000fda0003f1e000 */
[----:B------:R-:W-:Y:S01]  /*0a80*/  @!P0 MOV R2, 0x7fffffff ;  /* 0x7fffffff00028802 */ /* 0x000fe20000000f00 */
[----:B------:R-:W-:Y:S06]  /*0a90*/  @!P0 BRA `(.L_x_5) ;  /* 0x0000000000348947 */ /* 0x000fec0003800000 */
[----:B------:R-:W-:-:S13]  /*0aa0*/  FSETP.GTU.FTZ.AND P0, PT, |R0|, +INF , PT ;  /* 0x7f8000000000780b */ /* 0x000fda0003f1c200 */
[----:B------:R-:W-:Y:S01]  /*0ab0*/  @P0 FADD.FTZ R2, R0, 1 ;  /* 0x3f80000000020421 */ /* 0x000fe20000010000 */
[----:B------:R-:W-:Y:S06]  /*0ac0*/  @P0 BRA `(.L_x_5) ;  /* 0x0000000000280947 */ /* 0x000fec0003800000 */
[----:B------:R-:W-:-:S13]  /*0ad0*/  FSETP.NEU.FTZ.AND P0, PT, |R0|, +INF , PT ;  /* 0x7f8000000000780b */ /* 0x000fda0003f1d200 */
[----:B------:R-:W-:-:S04]  /*0ae0*/  @P0 FFMA R3, R0, 1.84467440737095516160e+19, RZ ;  /* 0x5f80000000030823 */ /* 0x000fc800000000ff */
[----:B------:R-:W0:Y:S02]  /*0af0*/  @P0 MUFU.RSQ R2, R3 ;  /* 0x0000000300020308 */ /* 0x000e240000001400 */
[----:B0-----:R-:W-:Y:S01]  /*0b00*/  @P0 FMUL.FTZ R4, R3, R2 ;  /* 0x0000000203040220 */ /* 0x001fe20000410000 */
[----:B------:R-:W-:Y:S01]  /*0b10*/  @P0 FMUL.FTZ R6, R2, 0.5 ;  /* 0x3f00000002060820 */ /* 0x000fe20000410000 */
[----:B------:R-:W-:Y:S02]  /*0b20*/  @!P0 MOV R2, R0 ;  /* 0x0000000000028202 */ /* 0x000fe40000000f00 */
[----:B------:R-:W-:-:S04]  /*0b30*/  @P0 FADD.FTZ R5, -R4, -RZ ;  /* 0x800000ff04050221 */ /* 0x000fc80000010100 */
[----:B------:R-:W-:-:S04]  /*0b40*/  @P0 FFMA R5, R4, R5, R3 ;  /* 0x0000000504050223 */ /* 0x000fc80000000003 */
[----:B------:R-:W-:-:S04]  /*0b50*/  @P0 FFMA R5, R5, R6, R4 ;  /* 0x0000000605050223 */ /* 0x000fc80000000004 */
[----:B------:R-:W-:-:S07]  /*0b60*/  @P0 FMUL.FTZ R2, R5, 2.3283064365386962891e-10 ;  /* 0x2f80000005020820 */ /* 0x000fce0000410000 */
.L_x_5:
[----:B------:R-:W-:Y:S01]  /*0b70*/  HFMA2 R3, -RZ, RZ, 0, 0 ;  /* 0x00000000ff037431 */ /* 0x000fe200000001ff */
[----:B------:R-:W-:Y:S02]  /*0b80*/  MOV R0, R2 ;  /* 0x0000000200007202 */ /* 0x000fe40000000f00 */
[----:B------:R-:W-:-:S04]  /*0b90*/  MOV R2, R7 ;  /* 0x0000000700027202 */ /* 0x000fc80000000f00 */
[----:B------:R-:W-:Y:S05]  /*0ba0*/  RET.REL.NODEC R2 `(_Z29volumetric_rendering_gradientPK6float3PKfS3_S3_S1_S3_S1_PS_Pf) ;  /* 0xfffffff402147950 */ /* 0x000fea0003c3ffff */
.L_x_6:
        /* <DEDUP_REMOVED lines=13> */
.L_x_507:


//--------------------- .text._Z19get_output_gradientPK6float3S1_PKfPS_fi --------------------------
	.section	.text._Z19get_output_gradientPK6float3S1_PKfPS_fi,"ax",@progbits
	.align	128
        .global         _Z19get_output_gradientPK6float3S1_PKfPS_fi
        .type           _Z19get_output_gradientPK6float3S1_PKfPS_fi,@function
        .size           _Z19get_output_gradientPK6float3S1_PKfPS_fi,(.L_x_508 - _Z19get_output_gradientPK6float3S1_PKfPS_fi)
        .other          _Z19get_output_gradientPK6float3S1_PKfPS_fi,@"STO_CUDA_ENTRY STV_DEFAULT"
_Z19get_output_gradientPK6float3S1_PKfPS_fi:
.text._Z19get_output_gradientPK6float3S1_PKfPS_fi:
        /* <DEDUP_REMOVED lines=8> */
[----:B------:R-:W1:Y:S01]  /*0080*/  LDCU.64 UR4, c[0x0][0x358] ;  /* 0x00006b00ff0477ac */ /* 0x000e620008000a00 */
[----:B------:R-:W2:Y:S06]  /*0090*/  LDCU UR6, c[0x0][0x3a4] ;  /* 0x00007480ff0677ac */ /* 0x000eac0008000800 */
[----:B------:R-:W3:Y:S08]  /*00a0*/  LDC.64 R16, c[0x0][0x388] ;  /* 0x0000e200ff107b82 */ /* 0x000ef00000000a00 */
[----:B------:R-:W4:Y:S01]  /*00b0*/  LDC.64 R14, c[0x0][0x380] ;  /* 0x0000e000ff0e7b82 */ /* 0x000f220000000a00 */
[----:B0-----:R-:W-:-:S07]  /*00c0*/  IMAD.WIDE R12, R3, 0x4, R12 ;  /* 0x00000004030c7825 */ /* 0x001fce00078e020c */
[----:B------:R-:W0:Y:S01]  /*00d0*/  LDC.64 R4, c[0x0][0x398] ;  /* 0x0000e600ff047b82 */ /* 0x000e220000000a00 */
[----:B-1----:R-:W4:Y:S01]  /*00e0*/  LDG.E R0, desc[UR4][R12.64] ;  /* 0x000000040c007981 */ /* 0x002f22000c1e1900 */
[----:B--2---:R-:W-:Y:S01]  /*00f0*/  ISETP.NE.AND P0, PT, RZ, UR6, PT ;  /* 0x00000006ff007c0c */ /* 0x004fe2000bf05270 */
[----:B---3--:R-:W-:-:S05]  /*0100*/  IMAD.WIDE R16, R3, 0xc, R16 ;  /* 0x0000000c03107825 */ /* 0x008fca00078e0210 */
[----:B------:R-:W1:Y:S01]  /*0110*/  LDC R19, c[0x0][0x3a0] ;  /* 0x0000e800ff137b82 */ /* 0x000e620000000800 */
[----:B------:R-:W5:Y:S01]  /*0120*/  LDG.E R11, desc[UR4][R16.64] ;  /* 0x00000004100b7981 */ /* 0x000f62000c1e1900 */
[----:B----4-:R-:W-:-:S03]  /*0130*/  IMAD.WIDE R14, R3, 0xc, R14 ;  /* 0x0000000c030e7825 */ /* 0x010fc600078e020e */
[----:B------:R-:W5:Y:S04]  /*0140*/  LDG.E R13, desc[UR4][R16.64+0x4] ;  /* 0x00000404100d7981 */ /* 0x000f68000c1e1900 */
[----:B------:R-:W5:Y:S01]  /*0150*/  LDG.E R12, desc[UR4][R16.64+0x8] ;  /* 0x00000804100c7981 */ /* 0x000f62000c1e1900 */
[----:B0-----:R-:W-:Y:S01]  /*0160*/  IMAD.WIDE R4, R3, 0xc, R4 ;  /* 0x0000000c03047825 */ /* 0x001fe200078e0204 */
[----:B------:R-:W-:Y:S02]  /*0170*/  CS2R R8, SRZ ;  /* 0x0000000000087805 */ /* 0x000fe4000001ff00 */
[----:B------:R-:W5:Y:S01]  /*0180*/  LDG.E R2, desc[UR4][R14.64] ;  /* 0x000000040e027981 */ /* 0x000f62000c1e1900 */
[----:B------:R-:W-:-:S03]  /*0190*/  IMAD.MOV.U32 R10, RZ, RZ, RZ ;  /* 0x000000ffff0a7224 */ /* 0x000fc600078e00ff */
[----:B------:R-:W5:Y:S01]  /*01a0*/  LDG.E R6, desc[UR4][R14.64+0x4] ;  /* 0x000004040e067981 */ /* 0x000f62000c1e1900 */
[----:B-1----:R-:W0:Y:S03]  /*01b0*/  MUFU.RCP R3, R19 ;  /* 0x0000001300037308 */ /* 0x002e260000001000 */
[----:B------:R-:W5:Y:S04]  /*01c0*/  @P0 LDG.E R8, desc[UR4][R4.64] ;  /* 0x0000000404080981 */ /* 0x000f68000c1e1900 */
[----:B------:R-:W5:Y:S04]  /*01d0*/  @P0 LDG.E R9, desc[UR4][R4.64+0x4] ;  /* 0x0000040404090981 */ /* 0x000f68000c1e1900 */
[----:B------:R-:W5:Y:S04]  /*01e0*/  @P0 LDG.E R10, desc[UR4][R4.64+0x8] ;  /* 0x00000804040a0981 */ /* 0x000f68000c1e1900 */
[----:B------:R0:W5:Y:S02]  /*01f0*/  LDG.E R7, desc[UR4][R14.64+0x8] ;  /* 0x000008040e077981 */ /* 0x000164000c1e1900 */
[----:B0-----:R-:W-:-:S04]  /*0200*/  FFMA R14, R3, -R19, 1 ;  /* 0x3f800000030e7423 */ /* 0x001fc80000000813 */
[----:B------:R-:W-:Y:S01]  /*0210*/  FFMA R3, R3, R14, R3 ;  /* 0x0000000e03037223 */ /* 0x000fe20000000003 */
[----:B------:R-:W-:Y:S01]  /*0220*/  BSSY.RECONVERGENT B0, `(.L_x_7) ;  /* 0x000000a000007945 */ /* 0x000fe20003800200 */
[----:B------:R-:W-:-:S04]  /*0230*/  FADD R0, R0, R0 ;  /* 0x0000000000007221 */ /* 0x000fc80000000000 */
[----:B------:R-:W0:Y:S01]  /*0240*/  FCHK P0, R0, R19 ;  /* 0x0000001300007302 */ /* 0x000e220000000000 */
[----:B------:R-:W-:-:S04]  /*0250*/  FFMA R14, R0, R3, RZ ;  /* 0x00000003000e7223 */ /* 0x000fc800000000ff */
[----:B------:R-:W-:-:S04]  /*0260*/  FFMA R15, R14, -R19, R0 ;  /* 0x800000130e0f7223 */ /* 0x000fc80000000000 */
[----:B------:R-:W-:Y:S01]  /*0270*/  FFMA R3, R3, R15, R14 ;  /* 0x0000000f03037223 */ /* 0x000fe2000000000e */
[----:B0-----:R-:W-:Y:S06]  /*0280*/  @!P0 BRA `(.L_x_8) ;  /* 0x00000000000c8947 */ /* 0x001fec0003800000 */
[----:B------:R-:W-:-:S07]  /*0290*/  MOV R14, 0x2b0 ;  /* 0x000002b0000e7802 */ /* 0x000fce0000000f00 */
[----:B-----5:R-:W-:Y:S05]  /*02a0*/  CALL.REL.NOINC `($__internal_1_$__cuda_sm3x_div_rn_noftz_f32_slowpath) ;  /* 0x00000000004c7944 */ /* 0x020fea0003c00000 */
[----:B------:R-:W-:-:S07]  /*02b0*/  IMAD.MOV.U32 R3, RZ, RZ, R0 ;  /* 0x000000ffff037224 */ /* 0x000fce00078e0000 */
.L_x_8:
[----:B------:R-:W-:Y:S05]  /*02c0*/  BSYNC.RECONVERGENT B0 ;  /* 0x0000000000007941 */ /* 0x000fea0003800200 */
.L_x_7:
[----:B------:R-:W0:Y:S01]  /*02d0*/  LDC R14, c[0x0][0x3a4] ;  /* 0x0000e900ff0e7b82 */ /* 0x000e220000000800 */
[----:B------:R-:W-:Y:S02]  /*02e0*/  IMAD.MOV.U32 R0, RZ, RZ, 0x3dcccccd ;  /* 0x3dcccccdff007424 */ /* 0x000fe400078e00ff */
[----:B-----5:R-:W-:Y:S01]  /*02f0*/  FADD R2, R2, -R11 ;  /* 0x8000000b02027221 */ /* 0x020fe20000000000 */
[----:B------:R-:W-:Y:S01]  /*0300*/  FADD R6, R6, -R13 ;  /* 0x8000000d06067221 */ /* 0x000fe20000000000 */
[----:B------:R-:W-:Y:S02]  /*0310*/  FADD R12, R7, -R12 ;  /* 0x8000000c070c7221 */ /* 0x000fe40000000000 */
[-C--:B------:R-:W-:Y:S01]  /*0320*/  FMUL R7, R2, R3.reuse ;  /* 0x0000000302077220 */ /* 0x080fe20000400000 */
[-C--:B------:R-:W-:Y:S01]  /*0330*/  FMUL R6, R6, R3.reuse ;  /* 0x0000000306067220 */ /* 0x080fe20000400000 */
[----:B------:R-:W-:Y:S01]  /*0340*/  FMUL R3, R12, R3 ;  /* 0x000000030c037220 */ /* 0x000fe20000400000 */
[----:B0-----:R-:W-:-:S04]  /*0350*/  ISETP.GE.AND P0, PT, R14, 0x1, PT ;  /* 0x000000010e00780c */ /* 0x001fc80003f06270 */
[----:B------:R-:W-:-:S05]  /*0360*/  FSEL R0, R0, 1, !P0 ;  /* 0x3f80000000007808 */ /* 0x000fca0004000000 */
[----:B------:R-:W-:Y:S01]  /*0370*/  FFMA R7, R7, R0, R8 ;  /* 0x0000000007077223 */ /* 0x000fe20000000008 */
[C---:B------:R-:W-:Y:S01]  /*0380*/  FFMA R9, R0.reuse, R6, R9 ;  /* 0x0000000600097223 */ /* 0x040fe20000000009 */
[----:B------:R-:W-:-:S03]  /*0390*/  FFMA R3, R0, R3, R10 ;  /* 0x0000000300037223 */ /* 0x000fc6000000000a */
[----:B------:R-:W-:Y:S04]  /*03a0*/  STG.E desc[UR4][R4.64], R7 ;  /* 0x0000000704007986 */ /* 0x000fe8000c101904 */
[----:B------:R-:W-:Y:S04]  /*03b0*/  STG.E desc[UR4][R4.64+0x4], R9 ;  /* 0x0000040904007986 */ /* 0x000fe8000c101904 */
[----:B------:R-:W-:Y:S01]  /*03c0*/  STG.E desc[UR4][R4.64+0x8], R3 ;  /* 0x0000080304007986 */ /* 0x000fe2000c101904 */
[----:B------:R-:W-:Y:S05]  /*03d0*/  EXIT ;  /* 0x000000000000794d */ /* 0x000fea0003800000 */
        .weak           $__internal_1_$__cuda_sm3x_div_rn_noftz_f32_slowpath
        .type           $__internal_1_$__cuda_sm3x_div_rn_noftz_f32_slowpath,@function
        .size           $__internal_1_$__cuda_sm3x_div_rn_noftz_f32_slowpath,(.L_x_508 - $__internal_1_$__cuda_sm3x_div_rn_noftz_f32_slowpath)
$__internal_1_$__cuda_sm3x_div_rn_noftz_f32_slowpath:
[----:B------:R-:W0:Y:S01]  /*03e0*/  LDC R3, c[0x0][0x3a0] ;  /* 0x0000e800ff037b82 */ /* 0x000e220000000800 */
[--C-:B------:R-:W-:Y:S01]  /*03f0*/  SHF.R.U32.HI R16, RZ, 0x17, R0.reuse ;  /* 0x00000017ff107819 */ /* 0x100fe20000011600 */
[----:B------:R-:W1:Y:S01]  /*0400*/  LDCU UR6, c[0x0][0x3a0] ;  /* 0x00007400ff0677ac */ /* 0x000e620008000800 */
[----:B------:R-:W-:Y:S01]  /*0410*/  BSSY.RECONVERGENT B1, `(.L_x_9) ;  /* 0x0000064000017945 */ /* 0x000fe20003800200 */
[----:B------:R-:W-:Y:S01]  /*0420*/  IMAD.MOV.U32 R18, RZ, RZ, R0 ;  /* 0x000000ffff127224 */ /* 0x000fe200078e0000 */
[----:B------:R-:W-:-:S05]  /*0430*/  LOP3.LUT R17, R16, 0xff, RZ, 0xc0, !PT ;  /* 0x000000ff10117812 */ /* 0x000fca00078ec0ff */
[----:B------:R-:W-:Y:S02]  /*0440*/  VIADD R20, R17, 0xffffffff ;  /* 0xffffffff11147836 */ /* 0x000fe40000000000 */
[----:B-1----:R-:W-:Y:S01]  /*0450*/  IMAD.U32 R19, RZ, RZ, UR6 ;  /* 0x00000006ff137e24 */ /* 0x002fe2000f8e00ff */
[----:B0-----:R-:W-:-:S04]  /*0460*/  SHF.R.U32.HI R15, RZ, 0x17, R3 ;  /* 0x00000017ff0f7819 */ /* 0x001fc80000011603 */
[----:B------:R-:W-:-:S05]  /*0470*/  LOP3.LUT R15, R15, 0xff, RZ, 0xc0, !PT ;  /* 0x000000ff0f0f7812 */ /* 0x000fca00078ec0ff */
[----:B------:R-:W-:-:S05]  /*0480*/  VIADD R21, R15, 0xffffffff ;  /* 0xffffffff0f157836 */ /* 0x000fca0000000000 */
[----:B------:R-:W-:-:S04]  /*0490*/  ISETP.GT.U32.AND P0, PT, R21, 0xfd, PT ;  /* 0x000000fd1500780c */ /* 0x000fc80003f04070 */
[----:B------:R-:W-:-:S13]  /*04a0*/  ISETP.GT.U32.OR P0, PT, R20, 0xfd, P0 ;  /* 0x000000fd1400780c */ /* 0x000fda0000704470 */
[----:B------:R-:W-:Y:S01]  /*04b0*/  @!P0 IMAD.MOV.U32 R16, RZ, RZ, RZ ;  /* 0x000000ffff108224 */ /* 0x000fe200078e00ff */
[----:B------:R-:W-:Y:S06]  /*04c0*/  @!P0 BRA `(.L_x_10) ;  /* 0x00000000005c8947 */ /* 0x000fec0003800000 */
[----:B------:R-:W-:Y:S02]  /*04d0*/  FSETP.GTU.FTZ.AND P1, PT, |R3|, +INF , PT ;  /* 0x7f8000000300780b */ /* 0x000fe40003f3c200 */
[----:B------:R-:W-:-:S04]  /*04e0*/  FSETP.GTU.FTZ.AND P0, PT, |R0|, +INF , PT ;  /* 0x7f8000000000780b */ /* 0x000fc80003f1c200 */
[----:B------:R-:W-:-:S13]  /*04f0*/  PLOP3.LUT P0, PT, P0, P1, PT, 0xf8, 0x8f ;  /* 0x00000000008f781c */ /* 0x000fda0000703f70 */
[----:B------:R-:W-:Y:S05]  /*0500*/  @P0 BRA `(.L_x_11) ;  /* 0x00000004004c0947 */ /* 0x000fea0003800000 */
[----:B------:R-:W-:-:S13]  /*0510*/  LOP3.LUT P0, RZ, R19, 0x7fffffff, R18, 0xc8, !PT ;  /* 0x7fffffff13ff7812 */ /* 0x000fda000780c812 */
[----:B------:R-:W-:Y:S05]  /*0520*/  @!P0 BRA `(.L_x_12) ;  /* 0x00000004003c8947 */ /* 0x000fea0003800000 */
[C---:B------:R-:W-:Y:S02]  /*0530*/  FSETP.NEU.FTZ.AND P2, PT, |R0|.reuse, +INF , PT ;  /* 0x7f8000000000780b */ /* 0x040fe40003f5d200 */
[----:B------:R-:W-:Y:S02]  /*0540*/  FSETP.NEU.FTZ.AND P1, PT, |R3|, +INF , PT ;  /* 0x7f8000000300780b */ /* 0x000fe40003f3d200 */
[----:B------:R-:W-:-:S11]  /*0550*/  FSETP.NEU.FTZ.AND P0, PT, |R0|, +INF , PT ;  /* 0x7f8000000000780b */ /* 0x000fd60003f1d200 */
[----:B------:R-:W-:Y:S05]  /*0560*/  @!P1 BRA !P2, `(.L_x_12) ;  /* 0x00000004002c9947 */ /* 0x000fea0005000000 */
[----:B------:R-:W-:-:S04]  /*0570*/  LOP3.LUT P2, RZ, R18, 0x7fffffff, RZ, 0xc0, !PT ;  /* 0x7fffffff12ff7812 */ /* 0x000fc8000784c0ff */
[----:B------:R-:W-:-:S13]  /*0580*/  PLOP3.LUT P1, PT, P1, P2, PT, 0x2f, 0xf2 ;  /* 0x0000000000f2781c */ /* 0x000fda0000f24577 */
[----:B------:R-:W-:Y:S05]  /*0590*/  @P1 BRA `(.L_x_13) ;  /* 0x0000000400181947 */ /* 0x000fea0003800000 */
[----:B------:R-:W-:-:S04]  /*05a0*/  LOP3.LUT P1, RZ, R19, 0x7fffffff, RZ, 0xc0, !PT ;  /* 0x7fffffff13ff7812 */ /* 0x000fc8000782c0ff */
[----:B------:R-:W-:-:S13]  /*05b0*/  PLOP3.LUT P0, PT, P0, P1, PT, 0x2f, 0xf2 ;  /* 0x0000000000f2781c */ /* 0x000fda0000702577 */
[----:B------:R-:W-:Y:S05]  /*05c0*/  @P0 BRA `(.L_x_14) ;  /* 0x0000000400000947 */ /* 0x000fea0003800000 */
[----:B------:R-:W-:Y:S02]  /*05d0*/  ISETP.GE.AND P0, PT, R20, RZ, PT ;  /* 0x000000ff1400720c */ /* 0x000fe40003f06270 */
[----:B------:R-:W-:-:S11]  /*05e0*/  ISETP.GE.AND P1, PT, R21, RZ, PT ;  /* 0x000000ff1500720c */ /* 0x000fd60003f26270 */
[----:B------:R-:W-:Y:S02]  /*05f0*/  @P0 IMAD.MOV.U32 R16, RZ, RZ, RZ ;  /* 0x000000ffff100224 */ /* 0x000fe400078e00ff */
[----:B------:R-:W-:Y:S01]  /*0600*/  @!P0 FFMA R18, R0, 1.84467440737095516160e+19, RZ ;  /* 0x5f80000000128823 */ /* 0x000fe200000000ff */
[----:B------:R-:W-:Y:S02]  /*0610*/  @!P0 IMAD.MOV.U32 R16, RZ, RZ, -0x40 ;  /* 0xffffffc0ff108424 */ /* 0x000fe400078e00ff */
[----:B------:R-:W-:-:S03]  /*0620*/  @!P1 FFMA R19, R3, 1.84467440737095516160e+19, RZ ;  /* 0x5f80000003139823 */ /* 0x000fc600000000ff */
[----:B------:R-:W-:-:S07]  /*0630*/  @!P1 IADD3 R16, PT, PT, R16, 0x40, RZ ;  /* 0x0000004010109810 */ /* 0x000fce0007ffe0ff */
.L_x_10:
[----:B------:R-:W-:Y:S01]  /*0640*/  LEA R0, R15, 0xc0800000, 0x17 ;  /* 0xc08000000f007811 */ /* 0x000fe200078eb8ff */
[----:B------:R-:W-:Y:S01]  /*0650*/  VIADD R17, R17, 0xffffff81 ;  /* 0xffffff8111117836 */ /* 0x000fe20000000000 */
[----:B------:R-:W-:Y:S03]  /*0660*/  BSSY.RECONVERGENT B2, `(.L_x_15) ;  /* 0x0000035000027945 */ /* 0x000fe60003800200 */
[----:B------:R-:W-:Y:S02]  /*0670*/  IMAD.IADD R19, R19, 0x1, -R0 ;  /* 0x0000000113137824 */ /* 0x000fe400078e0a00 */
[C---:B------:R-:W-:Y:S01]  /*0680*/  IMAD R0, R17.reuse, -0x800000, R18 ;  /* 0xff80000011007824 */ /* 0x040fe200078e0212 */
[----:B------:R-:W-:Y:S01]  /*0690*/  IADD3 R17, PT, PT, R17, 0x7f, -R15 ;  /* 0x0000007f11117810 */ /* 0x000fe20007ffe80f */
[----:B------:R-:W0:Y:S01]  /*06a0*/  MUFU.RCP R3, R19 ;  /* 0x0000001300037308 */ /* 0x000e220000001000 */
[----:B------:R-:W-:-:S03]  /*06b0*/  FADD.FTZ R21, -R19, -RZ ;  /* 0x800000ff13157221 */ /* 0x000fc60000010100 */
[----:B------:R-:W-:Y:S02]  /*06c0*/  IMAD.IADD R17, R17, 0x1, R16 ;  /* 0x0000000111117824 */ /* 0x000fe400078e0210 */
[----:B0-----:R-:W-:-:S04]  /*06d0*/  FFMA R20, R3, R21, 1 ;  /* 0x3f80000003147423 */ /* 0x001fc80000000015 */
[----:B------:R-:W-:-:S04]  /*06e0*/  FFMA R3, R3, R20, R3 ;  /* 0x0000001403037223 */ /* 0x000fc80000000003 */
[----:B------:R-:W-:-:S04]  /*06f0*/  FFMA R18, R0, R3, RZ ;  /* 0x0000000300127223 */ /* 0x000fc800000000ff */
[----:B------:R-:W-:-:S04]  /*0700*/  FFMA R20, R21, R18, R0 ;  /* 0x0000001215147223 */ /* 0x000fc80000000000 */
[----:B------:R-:W-:-:S04]  /*0710*/  FFMA R18, R3, R20, R18 ;  /* 0x0000001403127223 */ /* 0x000fc80000000012 */
[----:B------:R-:W-:-:S04]  /*0720*/  FFMA R21, R21, R18, R0 ;  /* 0x0000001215157223 */ /* 0x000fc80000000000 */
[----:B------:R-:W-:-:S05]  /*0730*/  FFMA R0, R3, R21, R18 ;  /* 0x0000001503007223 */ /* 0x000fca0000000012 */
[----:B------:R-:W-:-:S04]  /*0740*/  SHF.R.U32.HI R15, RZ, 0x17, R0 ;  /* 0x00000017ff0f7819 */ /* 0x000fc80000011600 */
[----:B------:R-:W-:-:S05]  /*0750*/  LOP3.LUT R15, R15, 0xff, RZ, 0xc0, !PT ;  /* 0x000000ff0f0f7812 */ /* 0x000fca00078ec0ff */
[----:B------:R-:W-:-:S04]  /*0760*/  IMAD.IADD R19, R15, 0x1, R17 ;  /* 0x000000010f137824 */ /* 0x000fc800078e0211 */
[----:B------:R-:W-:-:S05]  /*0770*/  VIADD R15, R19, 0xffffffff ;  /* 0xffffffff130f7836 */ /* 0x000fca0000000000 */
[----:B------:R-:W-:-:S13]  /*0780*/  ISETP.GE.U32.AND P0, PT, R15, 0xfe, PT ;  /* 0x000000fe0f00780c */ /* 0x000fda0003f06070 */
[----:B------:R-:W-:Y:S05]  /*0790*/  @!P0 BRA `(.L_x_16) ;  /* 0x0000000000808947 */ /* 0x000fea0003800000 */
[----:B------:R-:W-:-:S13]  /*07a0*/  ISETP.GT.AND P0, PT, R19, 0xfe, PT ;  /* 0x000000fe1300780c */ /* 0x000fda0003f04270 */
[----:B------:R-:W-:Y:S05]  /*07b0*/  @P0 BRA `(.L_x_17) ;  /* 0x00000000006c0947 */ /* 0x000fea0003800000 */
[----:B------:R-:W-:-:S13]  /*07c0*/  ISETP.GE.AND P0, PT, R19, 0x1, PT ;  /* 0x000000011300780c */ /* 0x000fda0003f06270 */
[----:B------:R-:W-:Y:S05]  /*07d0*/  @P0 BRA `(.L_x_18) ;  /* 0x0000000000740947 */ /* 0x000fea0003800000 */
[----:B------:R-:W-:Y:S02]  /*07e0*/  ISETP.GE.AND P0, PT, R19, -0x18, PT ;  /* 0xffffffe81300780c */ /* 0x000fe40003f06270 */
[----:B------:R-:W-:-:S11]  /*07f0*/  LOP3.LUT R0, R0, 0x80000000, RZ, 0xc0, !PT ;  /* 0x8000000000007812 */ /* 0x000fd600078ec0ff */
[----:B------:R-:W-:Y:S05]  /*0800*/  @!P0 BRA `(.L_x_18) ;  /* 0x0000000000688947 */ /* 0x000fea0003800000 */
[-CC-:B------:R-:W-:Y:S01]  /*0810*/  FFMA.RZ R15, R3, R21.reuse, R18.reuse ;  /* 0x00000015030f7223 */ /* 0x180fe2000000c012 */
[----:B------:R-:W-:Y:S01]  /*0820*/  IMAD.MOV R17, RZ, RZ, -R19 ;  /* 0x000000ffff117224 */ /* 0x000fe200078e0a13 */
[C---:B------:R-:W-:Y:S02]  /*0830*/  ISETP.NE.AND P2, PT, R19.reuse, RZ, PT ;  /* 0x000000ff1300720c */ /* 0x040fe40003f45270 */
[----:B------:R-:W-:Y:S02]  /*0840*/  ISETP.NE.AND P1, PT, R19, RZ, PT ;  /* 0x000000ff1300720c */ /* 0x000fe40003f25270 */
[----:B------:R-:W-:Y:S01]  /*0850*/  LOP3.LUT R16, R15, 0x7fffff, RZ, 0xc0, !PT ;  /* 0x007fffff0f107812 */ /* 0x000fe200078ec0ff */
[CCC-:B------:R-:W-:Y:S01]  /*0860*/  FFMA.RP R15, R3.reuse, R21.reuse, R18.reuse ;  /* 0x00000015030f7223 */ /* 0x1c0fe20000008012 */
[----:B------:R-:W-:Y:S01]  /*0870*/  FFMA.RM R18, R3, R21, R18 ;  /* 0x0000001503127223 */ /* 0x000fe20000004012 */
[----:B------:R-:W-:Y:S02]  /*0880*/  IADD3 R3, PT, PT, R19, 0x20, RZ ;  /* 0x0000002013037810 */ /* 0x000fe40007ffe0ff */
[----:B------:R-:W-:-:S02]  /*0890*/  LOP3.LUT R16, R16, 0x800000, RZ, 0xfc, !PT ;  /* 0x0080000010107812 */ /* 0x000fc400078efcff */
[----:B------:R-:W-:Y:S02]  /*08a0*/  FSETP.NEU.FTZ.AND P0, PT, R15, R18, PT ;  /* 0x000000120f00720b */ /* 0x000fe40003f1d000 */
[----:B------:R-:W-:Y:S02]  /*08b0*/  SHF.L.U32 R3, R16, R3, RZ ;  /* 0x0000000310037219 */ /* 0x000fe400000006ff */
[----:B------:R-:W-:Y:S02]  /*08c0*/  SEL R15, R17, RZ, P2 ;  /* 0x000000ff110f7207 */ /* 0x000fe40001000000 */
[----:B------:R-:W-:Y:S02]  /*08d0*/  ISETP.NE.AND P1, PT, R3, RZ, P1 ;  /* 0x000000ff0300720c */ /* 0x000fe40000f25270 */
[----:B------:R-:W-:Y:S02]  /*08e0*/  SHF.R.U32.HI R15, RZ, R15, R16 ;  /* 0x0000000fff0f7219 */ /* 0x000fe40000011610 */
[----:B------:R-:W-:-:S02]  /*08f0*/  PLOP3.LUT P0, PT, P0, P1, PT, 0xf8, 0x8f ;  /* 0x00000000008f781c */ /* 0x000fc40000703f70 */
[----:B------:R-:W-:Y:S02]  /*0900*/  SHF.R.U32.HI R16, RZ, 0x1, R15 ;  /* 0x00000001ff107819 */ /* 0x000fe4000001160f */
[----:B------:R-:W-:-:S04]  /*0910*/  SEL R3, RZ, 0x1, !P0 ;  /* 0x00000001ff037807 */ /* 0x000fc80004000000 */
[----:B------:R-:W-:-:S04]  /*0920*/  LOP3.LUT R18, R3, 0x1, R16, 0xf8, !PT ;  /* 0x0000000103127812 */ /* 0x000fc800078ef810 */
[----:B------:R-:W-:-:S05]  /*0930*/  LOP3.LUT R15, R18, R15, RZ, 0xc0, !PT ;  /* 0x0000000f120f7212 */ /* 0x000fca00078ec0ff */
[----:B------:R-:W-:-:S05]  /*0940*/  IMAD.IADD R15, R16, 0x1, R15 ;  /* 0x00000001100f7824 */ /* 0x000fca00078e020f */
[----:B------:R-:W-:Y:S01]  /*0950*/  LOP3.LUT R0, R15, R0, RZ, 0xfc, !PT ;  /* 0x000000000f007212 */ /* 0x000fe200078efcff */
[----:B------:R-:W-:Y:S06]  /*0960*/  BRA `(.L_x_18) ;  /* 0x0000000000107947 */ /* 0x000fec0003800000 */
.L_x_17:
[----:B------:R-:W-:-:S04]  /*0970*/  LOP3.LUT R0, R0, 0x80000000, RZ, 0xc0, !PT ;  /* 0x8000000000007812 */ /* 0x000fc800078ec0ff */
[----:B------:R-:W-:Y:S01]  /*0980*/  LOP3.LUT R0, R0, 0x7f800000, RZ, 0xfc, !PT ;  /* 0x7f80000000007812 */ /* 0x000fe200078efcff */
[----:B------:R-:W-:Y:S06]  /*0990*/  BRA `(.L_x_18) ;  /* 0x0000000000047947 */ /* 0x000fec0003800000 */
.L_x_16:
[----:B------:R-:W-:-:S07]  /*09a0*/  IMAD R0, R17, 0x800000, R0 ;  /* 0x0080000011007824 */ /* 0x000fce00078e0200 */
.L_x_18:
[----:B------:R-:W-:Y:S05]  /*09b0*/  BSYNC.RECONVERGENT B2 ;  /* 0x0000000000027941 */ /* 0x000fea0003800200 */
.L_x_15:
[----:B------:R-:W-:Y:S05]  /*09c0*/  BRA `(.L_x_19) ;  /* 0x0000000000207947 */ /* 0x000fea0003800000 */
.L_x_14:
[----:B------:R-:W-:-:S04]  /*09d0*/  LOP3.LUT R0, R19, 0x80000000, R18, 0x48, !PT ;  /* 0x8000000013007812 */ /* 0x000fc800078e4812 */
[----:B------:R-:W-:Y:S01]  /*09e0*/  LOP3.LUT R0, R0, 0x7f800000, RZ, 0xfc, !PT ;  /* 0x7f80000000007812 */ /* 0x000fe200078efcff */
[----:B------:R-:W-:Y:S06]  /*09f0*/  BRA `(.L_x_19) ;  /* 0x0000000000147947 */ /* 0x000fec0003800000 */
.L_x_13:
[----:B------:R-:W-:Y:S01]  /*0a00*/  LOP3.LUT R0, R19, 0x80000000, R18, 0x48, !PT ;  /* 0x8000000013007812 */ /* 0x000fe200078e4812 */
[----:B------:R-:W-:Y:S06]  /*0a10*/  BRA `(.L_x_19) ;  /* 0x00000000000c7947 */ /* 0x000fec0003800000 */
.L_x_12:
[----:B------:R-:W0:Y:S01]  /*0a20*/  MUFU.RSQ R0, -QNAN ;  /* 0xffc0000000007908 */ /* 0x000e220000001400 */
[----:B------:R-:W-:Y:S05]  /*0a30*/  BRA `(.L_x_19) ;  /* 0x0000000000047947 */ /* 0x000fea0003800000 */
.L_x_11:
[----:B------:R-:W-:-:S07]  /*0a40*/  FADD.FTZ R0, R0, R3 ;  /* 0x0000000300007221 */ /* 0x000fce0000010000 */
.L_x_19:
[----:B------:R-:W-:Y:S05]  /*0a50*/  BSYNC.RECONVERGENT B1 ;  /* 0x0000000000017941 */ /* 0x000fea0003800200 */
.L_x_9:
[----:B------:R-:W-:-:S04]  /*0a60*/  IMAD.MOV.U32 R15, RZ, RZ, 0x0 ;  /* 0x00000000ff0f7424 */ /* 0x000fc800078e00ff */
[----:B0-----:R-:W-:Y:S05]  /*0a70*/  RET.REL.NODEC R14 `(_Z19get_output_gradientPK6float3S1_PKfPS_fi) ;  /* 0xfffffff40e607950 */ /* 0x001fea0003c3ffff */
.L_x_20:
        /* <DEDUP_REMOVED lines=16> */
.L_x_508:


//--------------------- .text._Z20volumetric_renderingPK6float3PKfS3_S1_PS_PfS5_S5_ --------------------------
	.section	.text._Z20volumetric_renderingPK6float3PKfS3_S1_PS_PfS5_S5_,"ax",@progbits
	.align	128
        .global         _Z20volumetric_renderingPK6float3PKfS3_S1_PS_PfS5_S5_
        .type           _Z20volumetric_renderingPK6float3PKfS3_S1_PS_PfS5_S5_,@function
        .size           _Z20volumetric_renderingPK6float3PKfS3_S1_PS_PfS5_S5_,(.L_x_509 - _Z20volumetric_renderingPK6float3PKfS3_S1_PS_PfS5_S5_)
        .other          _Z20volumetric_renderingPK6float3PKfS3_S1_PS_PfS5_S5_,@"STO_CUDA_ENTRY STV_DEFAULT"
_Z20volumetric_renderingPK6float3PKfS3_S1_PS_PfS5_S5_:
.text._Z20volumetric_renderingPK6float3PKfS3_S1_PS_PfS5_S5_:
        /* <DEDUP_REMOVED lines=8> */
[----:B------:R-:W-:Y:S01]  /*0080*/  HFMA2 R25, -RZ, RZ, 0, 0 ;  /* 0x00000000ff197431 */ /* 0x000fe200000001ff */
[----:B------:R-:W-:Y:S02]  /*0090*/  SHF.L.U32 R33, R24, 0x7, RZ ;  /* 0x0000000718217819 */ /* 0x000fe400000006ff */
[----:B------:R-:W-:Y:S02]  /*00a0*/  CS2R R26, SRZ ;  /* 0x00000000001a7805 */ /* 0x000fe4000001ff00 */
[----:B------:R-:W-:Y:S01]  /*00b0*/  MOV R28, RZ ;  /* 0x000000ff001c7202 */ /* 0x000fe20000000f00 */
[----:B------:R-:W1:Y:S01]  /*00c0*/  LDCU.64 UR6, c[0x0][0x358] ;  /* 0x00006b00ff0677ac */ /* 0x000e620008000a00 */
[----:B------:R-:W2:Y:S01]  /*00d0*/  LDC.64 R16, c[0x0][0x380] ;  /* 0x0000e000ff107b82 */ /* 0x000ea20000000a00 */
[----:B------:R-:W3:Y:S01]  /*00e0*/  LDCU.64 UR8, c[0x0][0x388] ;  /* 0x00007100ff0877ac */ /* 0x000ee20008000a00 */
[----:B------:R-:W4:Y:S06]  /*00f0*/  LDCU.64 UR10, c[0x0][0x3a8] ;  /* 0x00007500ff0a77ac */ /* 0x000f2c0008000a00 */
[----:B------:R-:W1:Y:S01]  /*0100*/  LDC.64 R14, c[0x0][0x388] ;  /* 0x0000e200ff0e7b82 */ /* 0x000e620000000a00 */
[----:B------:R-:W0:Y:S01]  /*0110*/  LDCU.128 UR12, c[0x0][0x3b0] ;  /* 0x00007600ff0c77ac */ /* 0x000e220008000c00 */
[----:B------:R-:W-:-:S06]  /*0120*/  UMOV UR4, URZ ;  /* 0x000000ff00047c82 */ /* 0x000fcc0008000000 */
[----:B------:R-:W1:Y:S01]  /*0130*/  LDC.64 R12, c[0x0][0x390] ;  /* 0x0000e400ff0c7b82 */ /* 0x000e620000000a00 */
[----:B0-----:R-:W-:-:S07]  /*0140*/  IMAD.WIDE R8, R24, 0xc, R8 ;  /* 0x0000000c18087825 */ /* 0x001fce00078e0208 */
[----:B---34-:R-:W0:Y:S02]  /*0150*/  LDC.64 R10, c[0x0][0x3a8] ;  /* 0x0000ea00ff0a7b82 */ /* 0x018e240000000a00 */
.L_x_28:
[----:B-1----:R-:W3:Y:S04]  /*0160*/  LDG.E R18, desc[UR6][R8.64+0x4] ;  /* 0x0000040608127981 */ /* 0x002ee8000c1e1900 */
[----:B------:R-:W4:Y:S01]  /*0170*/  LDG.E R4, desc[UR6][R8.64] ;  /* 0x0000000608047981 */ /* 0x000f22000c1e1900 */
[----:B------:R-:W-:-:S03]  /*0180*/  IADD3 R31, PT, PT, R33, UR4, RZ ;  /* 0x00000004211f7c10 */ /* 0x000fc6000fffe0ff */
[----:B------:R-:W5:Y:S01]  /*0190*/  LDG.E R20, desc[UR6][R8.64+0x8] ;  /* 0x0000080608147981 */ /* 0x000f62000c1e1900 */
[----:B------:R-:W-:Y:S01]  /*01a0*/  IADD3 R7, PT, PT, R24, R31, RZ ;  /* 0x0000001f18077210 */ /* 0x000fe20007ffe0ff */
[----:B------:R-:W-:-:S04]  /*01b0*/  IMAD.WIDE R2, R31, 0x4, R14 ;  /* 0x000000041f027825 */ /* 0x000fc800078e020e */
[----:B------:R-:W-:Y:S02]  /*01c0*/  IMAD.WIDE R6, R7, 0x4, R12 ;  /* 0x0000000407067825 */ /* 0x000fe400078e020c */
[----:B------:R-:W2:Y:S04]  /*01d0*/  LDG.E R2, desc[UR6][R2.64] ;  /* 0x0000000602027981 */ /* 0x000ea8000c1e1900 */
[----:B------:R-:W2:Y:S04]  /*01e0*/  LDG.E R0, desc[UR6][R6.64+0x4] ;  /* 0x0000040606007981 */ /* 0x000ea8000c1e1900 */
[----:B------:R-:W2:Y:S01]  /*01f0*/  LDG.E R5, desc[UR6][R6.64] ;  /* 0x0000000606057981 */ /* 0x000ea2000c1e1900 */
[----:B------:R-:W-:Y:S01]  /*0200*/  BSSY.RECONVERGENT B0, `(.L_x_21) ;  /* 0x0000013000007945 */ /* 0x000fe20003800200 */
[----:B---3--:R-:W-:-:S04]  /*0210*/  FMUL R19, R18, R18 ;  /* 0x0000001212137220 */ /* 0x008fc80000400000 */
[----:B----4-:R-:W-:-:S04]  /*0220*/  FFMA R19, R4, R4, R19 ;  /* 0x0000000404137223 */ /* 0x010fc80000000013 */
[----:B-----5:R-:W-:-:S05]  /*0230*/  FFMA R19, R20, R20, R19 ;  /* 0x0000001414137223 */ /* 0x020fca0000000013 */
[----:B------:R-:W-:Y:S01]  /*0240*/  IADD3 R4, PT, PT, R19, -0xd000000, RZ ;  /* 0xf300000013047810 */ /* 0x000fe20007ffe0ff */
[----:B------:R1:W3:Y:S03]  /*0250*/  MUFU.RSQ R18, R19 ;  /* 0x0000001300127308 */ /* 0x0002e60000001400 */
[----:B------:R-:W-:Y:S01]  /*0260*/  ISETP.GT.U32.AND P0, PT, R4, 0x727fffff, PT ;  /* 0x727fffff0400780c */ /* 0x000fe20003f04070 */
[----:B--2---:R-:W-:-:S04]  /*0270*/  FADD R5, R0, -R5 ;  /* 0x8000000500057221 */ /* 0x004fc80000000000 */
[----:B------:R-:W-:-:S08]  /*0280*/  FMUL R4, R2, -R5 ;  /* 0x8000000502047220 */ /* 0x000fd00000400000 */
[----:B-1----:R-:W-:Y:S05]  /*0290*/  @!P0 BRA `(.L_x_22) ;  /* 0x0000000000148947 */ /* 0x002fea0003800000 */
[----:B------:R-:W-:Y:S02]  /*02a0*/  MOV R0, R19 ;  /* 0x0000001300007202 */ /* 0x000fe40000000f00 */
[----:B---3--:R-:W-:-:S07]  /*02b0*/  MOV R18, 0x2d0 ;  /* 0x000002d000127802 */ /* 0x008fce0000000f00 */
[----:B0-----:R-:W-:Y:S05]  /*02c0*/  CALL.REL.NOINC `($__internal_2_$__cuda_sm20_sqrt_rn_f32_slowpath) ;  /* 0x0000000400f87944 */ /* 0x001fea0003c00000 */
[----:B------:R-:W-:Y:S01]  /*02d0*/  MOV R3, R21 ;  /* 0x0000001500037202 */ /* 0x000fe20000000f00 */
[----:B------:R-:W-:Y:S06]  /*02e0*/  BRA `(.L_x_23) ;  /* 0x0000000000107947 */ /* 0x000fec0003800000 */
.L_x_22:
[----:B---3--:R-:W-:Y:S01]  /*02f0*/  FMUL.FTZ R0, R19, R18 ;  /* 0x0000001213007220 */ /* 0x008fe20000410000 */
[----:B------:R-:W-:-:S03]  /*0300*/  FMUL.FTZ R18, R18, 0.5 ;  /* 0x3f00000012127820 */ /* 0x000fc60000410000 */
[----:B------:R-:W-:-:S04]  /*0310*/  FFMA R3, -R0, R0, R19 ;  /* 0x0000000000037223 */ /* 0x000fc80000000113 */
[----:B------:R-:W-:-:S07]  /*0320*/  FFMA R3, R3, R18, R0 ;  /* 0x0000001203037223 */ /* 0x000fce0000000000 */
.L_x_23:
[----:B------:R-:W-:Y:S05]  /*0330*/  BSYNC.RECONVERGENT B0 ;  /* 0x0000000000007941 */ /* 0x000fea0003800200 */
.L_x_21:
[----:B------:R-:W-:Y:S02]  /*0340*/  HFMA2 R5, -RZ, RZ, 0.96630859375, -0.0022525787353515625 ;  /* 0x3bbb989dff057431 */ /* 0x000fe400000001ff */
[----:B------:R-:W-:Y:S01]  /*0350*/  FMUL R4, R4, R3 ;  /* 0x0000000304047220 */ /* 0x000fe20000400000 */
[----:B------:R-:W-:Y:S02]  /*0360*/  MOV R3, 0x437c0000 ;  /* 0x437c000000037802 */ /* 0x000fe40000000f00 */
[----:B------:R-:W-:Y:S01]  /*0370*/  ISETP.NE.AND P0, PT, RZ, UR4, PT ;  /* 0x00000004ff007c0c */ /* 0x000fe2000bf05270 */
[----:B------:R-:W-:-:S04]  /*0380*/  FFMA.SAT R0, R4, R5, 0.5 ;  /* 0x3f00000004007423 */ /* 0x000fc80000002005 */
[----:B------:R-:W-:-:S04]  /*0390*/  FFMA.RM R0, R0, R3, 12582913 ;  /* 0x4b40000100007423 */ /* 0x000fc80000004003 */
[C---:B------:R-:W-:Y:S01]  /*03a0*/  FADD R3, R0.reuse, -12583039 ;  /* 0xcb40007f00037421 */ /* 0x040fe20000000000 */
[----:B------:R-:W-:-:S03]  /*03b0*/  SHF.L.U32 R0, R0, 0x17, RZ ;  /* 0x0000001700007819 */ /* 0x000fc600000006ff */
[C---:B------:R-:W-:Y:S02]  /*03c0*/  FFMA R5, R4.reuse, 1.4426950216293334961, -R3 ;  /* 0x3fb8aa3b04057823 */ /* 0x040fe40000000803 */
[----:B------:R-:W1:Y:S02]  /*03d0*/  LDC.64 R2, c[0x0][0x3b0] ;  /* 0x0000ec00ff027b82 */ /* 0x000e640000000a00 */
[----:B------:R-:W-:Y:S01]  /*03e0*/  FFMA R18, R4, 1.925963033500011079e-08, R5 ;  /* 0x32a5706004127823 */ /* 0x000fe20000000005 */
[----:B0-----:R-:W-:-:S03]  /*03f0*/  IMAD.WIDE R4, R31, 0x4, R10 ;  /* 0x000000041f047825 */ /* 0x001fc600078e020a */
[----:B------:R-:W0:Y:S02]  /*0400*/  MUFU.EX2 R19, R18 ;  /* 0x0000001200137308 */ /* 0x000e240000000800 */
[----:B------:R-:W2:Y:S01]  /*0410*/  @P0 LDG.E R20, desc[UR6][R4.64+-0x4] ;  /* 0xfffffc0604140981 */ /* 0x000ea2000c1e1900 */
[----:B0-----:R-:W-:Y:S01]  /*0420*/  FFMA R19, R0, -R19, 1 ;  /* 0x3f80000000137423 */ /* 0x001fe20000000813 */
[----:B-1----:R-:W-:-:S04]  /*0430*/  IMAD.WIDE R2, R31, 0x4, R2 ;  /* 0x000000041f027825 */ /* 0x002fc800078e0202 */
[----:B------:R0:W-:Y:S04]  /*0440*/  STG.E desc[UR6][R4.64], R19 ;  /* 0x0000001304007986 */ /* 0x0001e8000c101906 */
[----:B------:R-:W3:Y:S01]  /*0450*/  @P0 LDG.E R0, desc[UR6][R2.64+-0x4] ;  /* 0xfffffc0602000981 */ /* 0x000ee2000c1e1900 */
[----:B------:R-:W-:Y:S02]  /*0460*/  HFMA2 R21, -RZ, RZ, 1.875, 0 ;  /* 0x3f800000ff157431 */ /* 0x000fe400000001ff */
[----:B--2---:R-:W-:-:S04]  /*0470*/  @P0 FADD R23, -R20, 1 ;  /* 0x3f80000014170421 */ /* 0x004fc80000000100 */
[----:B---3--:R-:W-:Y:S02]  /*0480*/  @P0 FMUL R21, R0, R23 ;  /* 0x0000001700150220 */ /* 0x008fe40000400000 */
[----:B------:R-:W1:Y:S03]  /*0490*/  LDC.64 R22, c[0x0][0x3b8] ;  /* 0x0000ee00ff167b82 */ /* 0x000e660000000a00 */
[----:B------:R2:W-:Y:S04]  /*04a0*/  STG.E desc[UR6][R2.64], R21 ;  /* 0x0000001502007986 */ /* 0x0005e8000c101906 */
[----:B------:R-:W3:Y:S01]  /*04b0*/  LDG.E R0, desc[UR6][R4.64] ;  /* 0x0000000604007981 */ /* 0x000ee2000c1e1900 */
[----:B------:R-:W-:Y:S01]  /*04c0*/  IADD3 R29, P0, PT, R33, UR4, RZ ;  /* 0x00000004211d7c10 */ /* 0x000fe2000ff1e0ff */
[----:B0-----:R-:W-:-:S03]  /*04d0*/  IMAD.WIDE R18, R31, 0xc, R16 ;  /* 0x0000000c1f127825 */ /* 0x001fc600078e0210 */
[----:B------:R-:W-:-:S04]  /*04e0*/  LEA.HI.X.SX32 R30, R33, RZ, 0x1, P0 ;  /* 0x000000ff211e7211 */ /* 0x000fc800000f0eff */
[----:B------:R-:W-:Y:S01]  /*04f0*/  SHF.L.U64.HI R32, R29, 0x2, R30 ;  /* 0x000000021d207819 */ /* 0x000fe2000001021e */
[----:B-1----:R-:W-:Y:S01]  /*0500*/  IMAD.WIDE R22, R31, 0x4, R22 ;  /* 0x000000041f167825 */ /* 0x002fe200078e0216 */
[----:B------:R-:W-:-:S04]  /*0510*/  SHF.L.U32 R31, R29, 0x2, RZ ;  /* 0x000000021d1f7819 */ /* 0x000fc800000006ff */
[----:B------:R-:W-:Y:S01]  /*0520*/  IADD3 R20, P0, PT, R31, UR8, RZ ;  /* 0x000000081f147c10 */ /* 0x000fe2000ff1e0ff */
[----:B---3--:R-:W-:-:S03]  /*0530*/  FMUL R0, R0, R21 ;  /* 0x0000001500007220 */ /* 0x008fc60000400000 */
[----:B--2---:R-:W-:Y:S02]  /*0540*/  IADD3.X R21, PT, PT, R32, UR9, RZ, P0, !PT ;  /* 0x0000000920157c10 */ /* 0x004fe400087fe4ff */
[----:B------:R0:W-:Y:S04]  /*0550*/  STG.E desc[UR6][R22.64], R0 ;  /* 0x0000000016007986 */ /* 0x0001e8000c101906 */
[----:B------:R-:W2:Y:S04]  /*0560*/  LDG.E R20, desc[UR6][R20.64+0x4] ;  /* 0x0000040614147981 */ /* 0x000ea8000c1e1900 */
[----:B------:R-:W3:Y:S04]  /*0570*/  LDG.E R37, desc[UR6][R6.64+0x8] ;  /* 0x0000080606257981 */ /* 0x000ee8000c1e1900 */
[----:B0-----:R-:W4:Y:S04]  /*0580*/  LDG.E R22, desc[UR6][R8.64] ;  /* 0x0000000608167981 */ /* 0x001f28000c1e1900 */
[----:B------:R-:W5:Y:S04]  /*0590*/  LDG.E R21, desc[UR6][R8.64+0x4] ;  /* 0x0000040608157981 */ /* 0x000f68000c1e1900 */
[----:B------:R-:W3:Y:S04]  /*05a0*/  LDG.E R6, desc[UR6][R6.64+0x4] ;  /* 0x0000040606067981 */ /* 0x000ee8000c1e1900 */
[----:B------:R-:W2:Y:S04]  /*05b0*/  LDG.E R36, desc[UR6][R18.64] ;  /* 0x0000000612247981 */ /* 0x000ea8000c1e1900 */
[----:B------:R-:W2:Y:S04]  /*05c0*/  LDG.E R35, desc[UR6][R18.64+0x4] ;  /* 0x0000040612237981 */ /* 0x000ea8000c1e1900 */
[----:B------:R-:W3:Y:S04]  /*05d0*/  LDG.E R7, desc[UR6][R8.64+0x8] ;  /* 0x0000080608077981 */ /* 0x000ee8000c1e1900 */
[----:B------:R0:W2:Y:S01]  /*05e0*/  LDG.E R34, desc[UR6][R18.64+0x8] ;  /* 0x0000080612227981 */ /* 0x0000a2000c1e1900 */
[----:B------:R-:W-:Y:S01]  /*05f0*/  BSSY.RECONVERGENT B0, `(.L_x_24) ;  /* 0x0000019000007945 */ /* 0x000fe20003800200 */
[----:B------:R-:W-:Y:S01]  /*0600*/  FADD R28, R0, R28 ;  /* 0x0000001c001c7221 */ /* 0x000fe20000000000 */
[----:B-----5:R-:W-:-:S04]  /*0610*/  FMUL R23, R21, R21 ;  /* 0x0000001515177220 */ /* 0x020fc80000400000 */
[----:B----4-:R-:W-:-:S04]  /*0620*/  FFMA R23, R22, R22, R23 ;  /* 0x0000001616177223 */ /* 0x010fc80000000017 */
[----:B---3--:R-:W-:-:S05]  /*0630*/  FFMA R23, R7, R7, R23 ;  /* 0x0000000707177223 */ /* 0x008fca0000000017 */
[----:B0-----:R-:W-:Y:S01]  /*0640*/  IADD3 R19, PT, PT, R23, -0xd000000, RZ ;  /* 0xf300000017137810 */ /* 0x001fe20007ffe0ff */
[----:B------:R0:W1:Y:S03]  /*0650*/  MUFU.RSQ R18, R23 ;  /* 0x0000001700127308 */ /* 0x0000660000001400 */
[----:B------:R-:W-:Y:S01]  /*0660*/  ISETP.GT.U32.AND P0, PT, R19, 0x727fffff, PT ;  /* 0x727fffff1300780c */ /* 0x000fe20003f04070 */
[----:B------:R-:W-:Y:S01]  /*0670*/  FADD R37, R37, -R6 ;  /* 0x8000000625257221 */ /* 0x000fe20000000000 */
[C---:B--2---:R-:W-:Y:S01]  /*0680*/  FFMA R25, R0.reuse, R36, R25 ;  /* 0x0000002400197223 */ /* 0x044fe20000000019 */
[C---:B------:R-:W-:Y:S01]  /*0690*/  FFMA R26, R0.reuse, R35, R26 ;  /* 0x00000023001a7223 */ /* 0x040fe2000000001a */
[----:B------:R-:W-:Y:S01]  /*06a0*/  FFMA R27, R0, R34, R27 ;  /* 0x00000022001b7223 */ /* 0x000fe2000000001b */
[----:B------:R-:W-:-:S08]  /*06b0*/  FMUL R6, R20, -R37 ;  /* 0x8000002514067220 */ /* 0x000fd00000400000 */
[----:B0-----:R-:W-:Y:S05]  /*06c0*/  @!P0 BRA `(.L_x_25) ;  /* 0x00000000001c8947 */ /* 0x001fea0003800000 */
[----:B------:R-:W-:Y:S01]  /*06d0*/  BSSY.RECONVERGENT B1, `(.L_x_26) ;  /* 0x0000004000017945 */ /* 0x000fe20003800200 */
[----:B------:R-:W-:Y:S02]  /*06e0*/  MOV R0, R23 ;  /* 0x0000001700007202 */ /* 0x000fe40000000f00 */
[----:B-1----:R-:W-:-:S07]  /*06f0*/  MOV R18, 0x710 ;  /* 0x0000071000127802 */ /* 0x002fce0000000f00 */
[----:B------:R-:W-:Y:S05]  /*0700*/  CALL.REL.NOINC `($__internal_2_$__cuda_sm20_sqrt_rn_f32_slowpath) ;  /* 0x0000000000e87944 */ /* 0x000fea0003c00000 */
[----:B------:R-:W-:Y:S05]  /*0710*/  BSYNC.RECONVERGENT B1 ;  /* 0x0000000000017941 */ /* 0x000fea0003800200 */
.L_x_26:
[----:B------:R-:W-:Y:S01]  /*0720*/  MOV R7, R21 ;  /* 0x0000001500077202 */ /* 0x000fe20000000f00 */
[----:B------:R-:W-:Y:S06]  /*0730*/  BRA `(.L_x_27) ;  /* 0x0000000000107947 */ /* 0x000fec0003800000 */
.L_x_25:
[----:B-1----:R-:W-:Y:S01]  /*0740*/  FMUL.FTZ R0, R23, R18 ;  /* 0x0000001217007220 */ /* 0x002fe20000410000 */
[----:B------:R-:W-:-:S03]  /*0750*/  FMUL.FTZ R18, R18, 0.5 ;  /* 0x3f00000012127820 */ /* 0x000fc60000410000 */
[----:B------:R-:W-:-:S04]  /*0760*/  FFMA R7, -R0, R0, R23 ;  /* 0x0000000000077223 */ /* 0x000fc80000000117 */
[----:B------:R-:W-:-:S07]  /*0770*/  FFMA R7, R7, R18, R0 ;  /* 0x0000001207077223 */ /* 0x000fce0000000000 */
.L_x_27:
[----:B------:R-:W-:Y:S05]  /*0780*/  BSYNC.RECONVERGENT B0 ;  /* 0x0000000000007941 */ /* 0x000fea0003800200 */
.L_x_24:
[----:B------:R-:W-:Y:S02]  /*0790*/  HFMA2 R19, -RZ, RZ, 0.96630859375, -0.0022525787353515625 ;  /* 0x3bbb989dff137431 */ /* 0x000fe400000001ff */
[----:B------:R-:W-:Y:S01]  /*07a0*/  FMUL R6, R6, R7 ;  /* 0x0000000706067220 */ /* 0x000fe20000400000 */
[----:B------:R-:W-:-:S03]  /*07b0*/  MOV R7, 0x437c0000 ;  /* 0x437c000000077802 */ /* 0x000fc60000000f00 */
[----:B------:R-:W-:-:S04]  /*07c0*/  FFMA.SAT R0, R6, R19, 0.5 ;  /* 0x3f00000006007423 */ /* 0x000fc80000002013 */
[----:B------:R-:W-:-:S04]  /*07d0*/  FFMA.RM R0, R0, R7, 12582913 ;  /* 0x4b40000100007423 */ /* 0x000fc80000004007 */
[C---:B------:R-:W-:Y:S01]  /*07e0*/  FADD R7, R0.reuse, -12583039 ;  /* 0xcb40007f00077421 */ /* 0x040fe20000000000 */
[----:B------:R-:W-:-:S03]  /*07f0*/  SHF.L.U32 R0, R0, 0x17, RZ ;  /* 0x0000001700007819 */ /* 0x000fc600000006ff */
[----:B------:R-:W-:-:S04]  /*0800*/  FFMA R7, R6, 1.4426950216293334961, -R7 ;  /* 0x3fb8aa3b06077823 */ /* 0x000fc80000000807 */
[----:B------:R-:W-:Y:S01]  /*0810*/  FFMA R20, R6, 1.925963033500011079e-08, R7 ;  /* 0x32a5706006147823 */ /* 0x000fe20000000007 */
[----:B------:R-:W-:-:S03]  /*0820*/  IADD3 R6, P0, PT, R31, UR10, RZ ;  /* 0x0000000a1f067c10 */ /* 0x000fc6000ff1e0ff */
[----:B------:R-:W0:Y:S01]  /*0830*/  MUFU.EX2 R19, R20 ;  /* 0x0000001400137308 */ /* 0x000e220000000800 */
[----:B------:R-:W-:Y:S01]  /*0840*/  IADD3.X R7, PT, PT, R32, UR11, RZ, P0, !PT ;  /* 0x0000000b20077c10 */ /* 0x000fe200087fe4ff */
[----:B0-----:R-:W-:-:S05]  /*0850*/  FFMA R23, R0, -R19, 1 ;  /* 0x3f80000000177423 */ /* 0x001fca0000000813 */
[----:B------:R0:W-:Y:S04]  /*0860*/  STG.E desc[UR6][R6.64+0x4], R23 ;  /* 0x0000041706007986 */ /* 0x0001e8000c101906 */
[----:B------:R-:W2:Y:S04]  /*0870*/  LDG.E R4, desc[UR6][R4.64] ;  /* 0x0000000604047981 */ /* 0x000ea8000c1e1900 */
[----:B------:R-:W3:Y:S01]  /*0880*/  LDG.E R2, desc[UR6][R2.64] ;  /* 0x0000000602027981 */ /* 0x000ee2000c1e1900 */
[----:B------:R-:W-:-:S04]  /*0890*/  IADD3 R18, P0, PT, R31, UR12, RZ ;  /* 0x0000000c1f127c10 */ /* 0x000fc8000ff1e0ff */
[----:B------:R-:W-:Y:S01]  /*08a0*/  IADD3.X R19, PT, PT, R32, UR13, RZ, P0, !PT ;  /* 0x0000000d20137c10 */ /* 0x000fe200087fe4ff */
[----:B--2---:R-:W-:-:S04]  /*08b0*/  FADD R21, -R4, 1 ;  /* 0x3f80000004157421 */ /* 0x004fc80000000100 */
[----:B---3--:R-:W-:-:S05]  /*08c0*/  FMUL R35, R2, R21 ;  /* 0x0000001502237220 */ /* 0x008fca0000400000 */
[----:B------:R3:W-:Y:S04]  /*08d0*/  STG.E desc[UR6][R18.64+0x4], R35 ;  /* 0x0000042312007986 */ /* 0x0007e8000c101906 */
[----:B------:R-:W2:Y:S01]  /*08e0*/  LDG.E R0, desc[UR6][R6.64+0x4] ;  /* 0x0000040606007981 */ /* 0x000ea2000c1e1900 */
[----:B------:R-:W-:Y:S01]  /*08f0*/  IMAD R37, R30, 0xc, RZ ;  /* 0x0000000c1e257824 */ /* 0x000fe200078e02ff */
[----:B------:R-:W-:Y:S01]  /*0900*/  IADD3 R22, P0, PT, R31, UR14, RZ ;  /* 0x0000000e1f167c10 */ /* 0x000fe2000ff1e0ff */
[----:B------:R-:W-:-:S03]  /*0910*/  IMAD.WIDE.U32 R20, R29, 0xc, R16 ;  /* 0x0000000c1d147825 */ /* 0x000fc600078e0010 */
[----:B0-----:R-:W-:Y:S02]  /*0920*/  IADD3.X R23, PT, PT, R32, UR15, RZ, P0, !PT ;  /* 0x0000000f20177c10 */ /* 0x001fe400087fe4ff */
[----:B------:R-:W-:Y:S02]  /*0930*/  IADD3 R5, PT, PT, R21, R37, RZ ;  /* 0x0000002515057210 */ /* 0x000fe40007ffe0ff */
[----:B------:R-:W-:Y:S01]  /*0940*/  MOV R4, R20 ;  /* 0x0000001400047202 */ /* 0x000fe20000000f00 */
[----:B--2---:R-:W-:-:S05]  /*0950*/  FMUL R0, R35, R0 ;  /* 0x0000000023007220 */ /* 0x004fca0000400000 */
[----:B------:R3:W-:Y:S04]  /*0960*/  STG.E desc[UR6][R22.64+0x4], R0 ;  /* 0x0000040016007986 */ /* 0x0007e8000c101906 */
[----:B------:R-:W2:Y:S04]  /*0970*/  LDG.E R2, desc[UR6][R4.64+0xc] ;  /* 0x00000c0604027981 */ /* 0x000ea8000c1e1900 */
[----:B------:R-:W4:Y:S04]  /*0980*/  LDG.E R3, desc[UR6][R4.64+0x10] ;  /* 0x0000100604037981 */ /* 0x000f28000c1e1900 */
[----:B------:R-:W5:Y:S01]  /*0990*/  LDG.E R6, desc[UR6][R4.64+0x14] ;  /* 0x0000140604067981 */ /* 0x000f62000c1e1900 */
[----:B------:R-:W-:Y:S01]  /*09a0*/  UIADD3 UR4, UPT, UPT, UR4, 0x2, URZ ;  /* 0x0000000204047890 */ /* 0x000fe2000fffe0ff */
[----:B------:R-:W-:-:S03]  /*09b0*/  FADD R28, R28, R0 ;  /* 0x000000001c1c7221 */ /* 0x000fc60000000000 */
[----:B------:R-:W-:Y:S01]  /*09c0*/  UISETP.NE.AND UP0, UPT, UR4, 0x80, UPT ;  /* 0x000000800400788c */ /* 0x000fe2000bf05270 */
[C---:B--2---:R-:W-:Y:S01]  /*09d0*/  FFMA R25, R0.reuse, R2, R25 ;  /* 0x0000000200197223 */ /* 0x044fe20000000019 */
[C---:B----4-:R-:W-:Y:S01]  /*09e0*/  FFMA R26, R0.reuse, R3, R26 ;  /* 0x00000003001a7223 */ /* 0x050fe2000000001a */
[----:B-----5:R-:W-:-:S06]  /*09f0*/  FFMA R27, R0, R6, R27 ;  /* 0x00000006001b7223 */ /* 0x020fcc000000001b */
[----:B---3--:R-:W-:Y:S05]  /*0a00*/  BRA.U UP0, `(.L_x_28) ;  /* 0xfffffff500d47547 */ /* 0x008fea000b83ffff */
[----:B------:R-:W0:Y:S01]  /*0a10*/  LDC.64 R2, c[0x0][0x3a0] ;  /* 0x0000e800ff027b82 */ /* 0x000e220000000a00 */
[----:B------:R-:W-:-:S04]  /*0a20*/  FADD R28, -R28, 1 ;  /* 0x3f8000001c1c7421 */ /* 0x000fc80000000100 */
[--C-:B------:R-:W-:Y:S01]  /*0a30*/  FADD R25, R25, R28.reuse ;  /* 0x0000001c19197221 */ /* 0x100fe20000000000 */
[--C-:B------:R-:W-:Y:S01]  /*0a40*/  FADD R5, R26, R28.reuse ;  /* 0x0000001c1a057221 */ /* 0x100fe20000000000 */
[----:B------:R-:W-:Y:S01]  /*0a50*/  FADD R27, R27, R28 ;  /* 0x0000001c1b1b7221 */ /* 0x000fe20000000000 */
[----:B0-----:R-:W-:-:S05]  /*0a60*/  IMAD.WIDE R2, R24, 0xc, R2 ;  /* 0x0000000c18027825 */ /* 0x001fca00078e0202 */
[----:B------:R-:W-:Y:S04]  /*0a70*/  STG.E desc[UR6][R2.64], R25 ;  /* 0x0000001902007986 */ /* 0x000fe8000c101906 */
[----:B------:R-:W-:Y:S04]  /*0a80*/  STG.E desc[UR6][R2.64+0x4], R5 ;  /* 0x0000040502007986 */ /* 0x000fe8000c101906 */
[----:B------:R-:W-:Y:S01]  /*0a90*/  STG.E desc[UR6][R2.64+0x8], R27 ;  /* 0x0000081b02007986 */ /* 0x000fe2000c101906 */
[----:B------:R-:W-:Y:S05]  /*0aa0*/  EXIT ;  /* 0x000000000000794d */ /* 0x000fea0003800000 */
        .weak           $__internal_2_$__cuda_sm20_sqrt_rn_f32_slowpath
        .type           $__internal_2_$__cuda_sm20_sqrt_rn_f32_slowpath,@function
        .size           $__internal_2_$__cuda_sm20_sqrt_rn_f32_slowpath,(.L_x_509 - $__internal_2_$__cuda_sm20_sqrt_rn_f32_slowpath)
$__internal_2_$__cuda_sm20_sqrt_rn_f32_slowpath:
        /* <DEDUP_REMOVED lines=13> */
[----:B------:R-:W-:-:S03]  /*0b80*/  @P0 FMUL.FTZ R20, R23, 0.5 ;  /* 0x3f00000017140820 */ /* 0x000fc60000410000 */
[----:B------:R-:W-:-:S04]  /*0b90*/  @P0 FADD.FTZ R21, -R19, -RZ ;  /* 0x800000ff13150221 */ /* 0x000fc80000010100 */
[----:B------:R-:W-:Y:S01]  /*0ba0*/  @P0 FFMA R34, R19, R21, R22 ;  /* 0x0000001513220223 */ /* 0x000fe20000000016 */
[----:B------:R-:W-:-:S03]  /*0bb0*/  @!P0 MOV R21, R0 ;  /* 0x0000000000158202 */ /* 0x000fc60000000f00 */
[----:B------:R-:W-:-:S04]  /*0bc0*/  @P0 FFMA R20, R34, R20, R19 ;  /* 0x0000001422140223 */ /* 0x000fc80000000013 */
[----:B------:R-:W-:-:S07]  /*0bd0*/  @P0 FMUL.FTZ R21, R20, 2.3283064365386962891e-10 ;  /* 0x2f80000014150820 */ /* 0x000fce0000410000 */
.L_x_29:
[----:B------:R-:W-:-:S04]  /*0be0*/  HFMA2 R19, -RZ, RZ, 0, 0 ;  /* 0x00000000ff137431 */ /* 0x000fc800000001ff */
[----:B------:R-:W-:Y:S05]  /*0bf0*/  RET.REL.NODEC R18 `(_Z20volumetric_renderingPK6float3PKfS3_S1_PS_PfS5_S5_) ;  /* 0xfffffff412007950 */ /* 0x000fea0003c3ffff */
.L_x_30:
        /* <DEDUP_REMOVED lines=16> */
.L_x_509:


//--------------------- .text._Z9cast_raysPKfPK6float3S3_PS1_S4_S0_ --------------------------
	.section	.text._Z9cast_raysPKfPK6float3S3_PS1_S4_S0_,"ax",@progbits
	.align	128
        .global         _Z9cast_raysPKfPK6float3S3_PS1_S4_S0_
        .type           _Z9cast_raysPKfPK6float3S3_PS1_S4_S0_,@function
        .size           _Z9cast_raysPKfPK6float3S3_PS1_S4_S0_,(.L_x_510 - _Z9cast_raysPKfPK6float3S3_PS1_S4_S0_)
        .other          _Z9cast_raysPKfPK6float3S3_PS1_S4_S0_,@"STO_CUDA_ENTRY STV_DEFAULT"
_Z9cast_raysPKfPK6float3S3_PS1_S4_S0_:
.text._Z9cast_raysPKfPK6float3S3_PS1_S4_S0_:
[----:B------:R-:W-:Y:S01]  /*0000*/  LDC R1, c[0x0][0x37c] ;  /* 0x0000df00ff017b82 */ /* 0x000fe20000000800 */
[----:B------:R-:W0:Y:S07]  /*0010*/  S2R R0, SR_TID.Y ;  /* 0x0000000000007919 */ /* 0x000e2e0000002200 */
[----:B------:R-:W1:Y:S01]  /*0020*/  LDC R8, c[0x0][0x360] ;  /* 0x0000d800ff087b82 */ /* 0x000e620000000800 */
[----:B------:R-:W1:Y:S07]  /*0030*/  S2R R3, SR_TID.X ;  /* 0x0000000000037919 */ /* 0x000e6e0000002100 */
[----:B------:R-:W0:Y:S08]  /*0040*/  S2UR UR5, SR_CTAID.Y ;  /* 0x00000000000579c3 */ /* 0x000e300000002600 */
[----:B------:R-:W0:Y:S08]  /*0050*/  LDC R7, c[0x0][0x364] ;  /* 0x0000d900ff077b82 */ /* 0x000e300000000800 */
[----:B------:R-:W1:Y:S01]  /*0060*/  S2UR UR4, SR_CTAID.X ;  /* 0x00000000000479c3 */ /* 0x000e620000002500 */
[----:B0-----:R-:W-:-:S05]  /*0070*/  IMAD R7, R7, UR5, R0 ;  /* 0x0000000507077c24 */ /* 0x001fca000f8e0200 */
[----:B------:R-:W-:Y:S01]  /*0080*/  ISETP.GT.U32.AND P0, PT, R7, 0x7f, PT ;  /* 0x0000007f0700780c */ /* 0x000fe20003f04070 */
[----:B-1----:R-:W-:-:S05]  /*0090*/  IMAD R8, R8, UR4, R3 ;  /* 0x0000000408087c24 */ /* 0x002fca000f8e0203 */
[----:B------:R-:W-:-:S13]  /*00a0*/  ISETP.GT.OR P0, PT, R8, 0x3ff, P0 ;  /* 0x000003ff0800780c */ /* 0x000fda0000704670 */
[----:B------:R-:W-:Y:S05]  /*00b0*/  @P0 EXIT ;  /* 0x000000000000094d */ /* 0x000fea0003800000 */
[----:B------:R-:W0:Y:S01]  /*00c0*/  LDC.64 R4, c[0x0][0x380] ;  /* 0x0000e000ff047b82 */ /* 0x000e220000000a00 */
[----:B------:R-:W1:Y:S01]  /*00d0*/  LDCU.64 UR4, c[0x0][0x358] ;  /* 0x00006b00ff0477ac */ /* 0x000e620008000a00 */
[----:B------:R-:W-:-:S06]  /*00e0*/  IMAD R7, R8, 0x81, R7 ;  /* 0x0000008108077824 */ /* 0x000fcc00078e0207 */
[----:B------:R-:W2:Y:S01]  /*00f0*/  LDC.64 R10, c[0x0][0x3a8] ;  /* 0x0000ea00ff0a7b82 */ /* 0x000ea20000000a00 */
[----:B0-----:R-:W-:-:S05]  /*0100*/  IMAD.WIDE R4, R7, 0x4, R4 ;  /* 0x0000000407047825 */ /* 0x001fca00078e0204 */
[----:B-1----:R-:W3:Y:S04]  /*0110*/  LDG.E R0, desc[UR4][R4.64] ;  /* 0x0000000404007981 */ /* 0x002ee8000c1e1900 */
[----:B------:R-:W3:Y:S01]  /*0120*/  LDG.E R3, desc[UR4][R4.64+0x4] ;  /* 0x0000040404037981 */ /* 0x000ee2000c1e1900 */
[----:B--2---:R-:W-:-:S05]  /*0130*/  IMAD.WIDE R10, R8, 0x4, R10 ;  /* 0x00000004080a7825 */ /* 0x004fca00078e020a */
[----:B------:R0:W5:Y:S01]  /*0140*/  LDG.E R13, desc[UR4][R10.64] ;  /* 0x000000040a0d7981 */ /* 0x000162000c1e1900 */
[----:B------:R-:W-:Y:S01]  /*0150*/  BSSY.RECONVERGENT B0, `(.L_x_31) ;  /* 0x0000016000007945 */ /* 0x000fe20003800200 */
[C-C-:B---3--:R-:W-:Y:S01]  /*0160*/  FADD R2, -R0.reuse, R3.reuse ;  /* 0x0000000300027221 */ /* 0x148fe20000000100 */
[----:B------:R-:W-:-:S03]  /*0170*/  FADD R6, R0, R3 ;  /* 0x0000000300067221 */ /* 0x000fc60000000000 */
[----:B------:R-:W-:Y:S01]  /*0180*/  FMUL R2, R2, 0.5 ;  /* 0x3f00000002027820 */ /* 0x000fe20000400000 */
[----:B------:R-:W-:-:S03]  /*0190*/  FMUL R6, R6, 0.5 ;  /* 0x3f00000006067820 */ /* 0x000fc60000400000 */
[----:B------:R-:W-:Y:S01]  /*01a0*/  FMUL R0, R2, R2 ;  /* 0x0000000202007220 */ /* 0x000fe20000400000 */
[C---:B------:R-:W-:Y:S01]  /*01b0*/  FMUL R15, R6.reuse, R6 ;  /* 0x00000006060f7220 */ /* 0x040fe20000400000 */
[----:B------:R-:W-:-:S03]  /*01c0*/  FADD R5, R6, R6 ;  /* 0x0000000606057221 */ /* 0x000fc60000000000 */
[----:B------:R-:W-:Y:S01]  /*01d0*/  FFMA R3, R15, 3, R0 ;  /* 0x404000000f037823 */ /* 0x000fe20000000000 */
[----:B------:R-:W-:-:S03]  /*01e0*/  FMUL R4, R0, R5 ;  /* 0x0000000500047220 */ /* 0x000fc60000400000 */
[----:B------:R-:W1:Y:S08]  /*01f0*/  MUFU.RCP R2, R3 ;  /* 0x0000000300027308 */ /* 0x000e700000001000 */
[----:B------:R-:W2:Y:S01]  /*0200*/  FCHK P0, R4, R3 ;  /* 0x0000000304007302 */ /* 0x000ea20000000000 */
[----:B-1----:R-:W-:-:S04]  /*0210*/  FFMA R9, -R3, R2, 1 ;  /* 0x3f80000003097423 */ /* 0x002fc80000000102 */
[----:B------:R-:W-:-:S04]  /*0220*/  FFMA R9, R2, R9, R2 ;  /* 0x0000000902097223 */ /* 0x000fc80000000002 */
[----:B------:R-:W-:-:S04]  /*0230*/  FFMA R2, R4, R9, RZ ;  /* 0x0000000904027223 */ /* 0x000fc800000000ff */
[----:B------:R-:W-:-:S04]  /*0240*/  FFMA R5, -R3, R2, R4 ;  /* 0x0000000203057223 */ /* 0x000fc80000000104 */
[----:B------:R-:W-:Y:S01]  /*0250*/  FFMA R5, R9, R5, R2 ;  /* 0x0000000509057223 */ /* 0x000fe20000000002 */
[----:B0-2---:R-:W-:Y:S06]  /*0260*/  @!P0 BRA `(.L_x_32) ;  /* 0x0000000000108947 */ /* 0x005fec0003800000 */
[----:B------:R-:W-:Y:S02]  /*0270*/  MOV R5, R3 ;  /* 0x0000000300057202 */ /* 0x000fe40000000f00 */
[----:B------:R-:W-:-:S07]  /*0280*/  MOV R10, 0x2a0 ;  /* 0x000002a0000a7802 */ /* 0x000fce0000000f00 */
[----:B-----5:R-:W-:Y:S05]  /*0290*/  CALL.REL.NOINC `($__internal_3_$__cuda_sm3x_div_rn_noftz_f32_slowpath) ;  /* 0x0000000800387944 */ /* 0x020fea0003c00000 */
[----:B------:R-:W-:-:S07]  /*02a0*/  MOV R5, R9 ;  /* 0x0000000900057202 */ /* 0x000fce0000000f00 */
.L_x_32:
[----:B------:R-:W-:Y:S05]  /*02b0*/  BSYNC.RECONVERGENT B0 ;  /* 0x0000000000007941 */ /* 0x000fea0003800200 */
.L_x_31:
[----:B------:R-:W-:Y:S01]  /*02c0*/  HFMA2 R11, -RZ, RZ, 1.666015625, -0.052093505859375 ;  /* 0x3eaaaaabff0b7431 */ /* 0x000fe200000001ff */
[----:B------:R-:W-:Y:S01]  /*02d0*/  MOV R2, 0x40400000 ;  /* 0x4040000000027802 */ /* 0x000fe20000000f00 */
[----:B------:R-:W0:Y:S01]  /*02e0*/  FCHK P0, R0, 3 ;  /* 0x4040000000007902 */ /* 0x000e220000000000 */
[----:B------:R-:W-:Y:S01]  /*02f0*/  BSSY.RECONVERGENT B0, `(.L_x_33) ;  /* 0x000000d000007945 */ /* 0x000fe20003800200 */
[----:B------:R-:W-:Y:S02]  /*0300*/  FADD R6, R6, R5 ;  /* 0x0000000506067221 */ /* 0x000fe40000000000 */
[----:B------:R-:W-:-:S04]  /*0310*/  FFMA R2, R11, -R2, 1 ;  /* 0x3f8000000b027423 */ /* 0x000fc80000000802 */
[----:B------:R-:W-:-:S04]  /*0320*/  FFMA R11, R2, R11, 0.3333333432674407959 ;  /* 0x3eaaaaab020b7423 */ /* 0x000fc8000000000b */
[----:B------:R-:W-:-:S04]  /*0330*/  FFMA R2, R0, R11, RZ ;  /* 0x0000000b00027223 */ /* 0x000fc800000000ff */
[----:B------:R-:W-:-:S04]  /*0340*/  FFMA R4, R2, -3, R0 ;  /* 0xc040000002047823 */ /* 0x000fc80000000000 */
[----:B------:R-:W-:Y:S01]  /*0350*/  FFMA R11, R11, R4, R2 ;  /* 0x000000040b0b7223 */ /* 0x000fe20000000002 */
[----:B0-----:R-:W-:Y:S06]  /*0360*/  @!P0 BRA `(.L_x_34) ;  /* 0x0000000000148947 */ /* 0x001fec0003800000 */
[----:B------:R-:W-:Y:S02]  /*0370*/  MOV R4, R0 ;  /* 0x0000000000047202 */ /* 0x000fe40000000f00 */
[----:B------:R-:W-:Y:S02]  /*0380*/  MOV R5, 0x40400000 ;  /* 0x4040000000057802 */ /* 0x000fe40000000f00 */
[----:B------:R-:W-:-:S07]  /*0390*/  MOV R10, 0x3b0 ;  /* 0x000003b0000a7802 */ /* 0x000fce0000000f00 */
[----:B-----5:R-:W-:Y:S05]  /*03a0*/  CALL.REL.NOINC `($__internal_3_$__cuda_sm3x_div_rn_noftz_f32_slowpath) ;  /* 0x0000000400f47944 */ /* 0x020fea0003c00000 */
[----:B------:R-:W-:-:S07]  /*03b0*/  MOV R11, R9 ;  /* 0x00000009000b7202 */ /* 0x000fce0000000f00 */
.L_x_34:
[----:B------:R-:W-:Y:S05]  /*03c0*/  BSYNC.RECONVERGENT B0 ;  /* 0x0000000000007941 */ /* 0x000fea0003800200 */
.L_x_33:
[----:B------:R-:W-:Y:S01]  /*03d0*/  FMUL R9, R3, R3 ;  /* 0x0000000303097220 */ /* 0x000fe20000400000 */
[----:B------:R-:W-:Y:S01]  /*03e0*/  FMUL R2, R0, R0 ;  /* 0x0000000000027220 */ /* 0x000fe20000400000 */
[----:B------:R-:W-:Y:S01]  /*03f0*/  FFMA R5, R15, 12, -R0 ;  /* 0x414000000f057823 */ /* 0x000fe20000000800 */
[----:B------:R-:W-:Y:S01]  /*0400*/  BSSY.RECONVERGENT B0, `(.L_x_35) ;  /* 0x000000f000007945 */ /* 0x000fe20003800200 */
[----:B------:R-:W0:Y:S02]  /*0410*/  MUFU.RCP R10, R9 ;  /* 0x00000009000a7308 */ /* 0x000e240000001000 */
[----:B------:R-:W-:-:S04]  /*0420*/  FMUL R4, R2, R5 ;  /* 0x0000000502047220 */ /* 0x000fc80000400000 */
[----:B------:R-:W-:-:S04]  /*0430*/  FMUL R4, R4, 0.26666668057441711426 ;  /* 0x3e88888904047820 */ /* 0x000fc80000400000 */
[----:B------:R-:W1:Y:S01]  /*0440*/  FCHK P0, R4, R9 ;  /* 0x0000000904007302 */ /* 0x000e620000000000 */
[----:B0-----:R-:W-:-:S04]  /*0450*/  FFMA R5, -R9, R10, 1 ;  /* 0x3f80000009057423 */ /* 0x001fc8000000010a */
[----:B------:R-:W-:-:S04]  /*0460*/  FFMA R5, R10, R5, R10 ;  /* 0x000000050a057223 */ /* 0x000fc8000000000a */
[----:B------:R-:W-:-:S04]  /*0470*/  FFMA R10, R4, R5, RZ ;  /* 0x00000005040a7223 */ /* 0x000fc800000000ff */
[----:B------:R-:W-:-:S04]  /*0480*/  FFMA R12, -R9, R10, R4 ;  /* 0x0000000a090c7223 */ /* 0x000fc80000000104 */
[----:B------:R-:W-:Y:S01]  /*0490*/  FFMA R10, R5, R12, R10 ;  /* 0x0000000c050a7223 */ /* 0x000fe2000000000a */
[----:B-1----:R-:W-:Y:S06]  /*04a0*/  @!P0 BRA `(.L_x_36) ;  /* 0x0000000000108947 */ /* 0x002fec0003800000 */
[----:B------:R-:W-:Y:S02]  /*04b0*/  MOV R5, R9 ;  /* 0x0000000900057202 */ /* 0x000fe40000000f00 */
[----:B------:R-:W-:-:S07]  /*04c0*/  MOV R10, 0x4e0 ;  /* 0x000004e0000a7802 */ /* 0x000fce0000000f00 */
[----:B-----5:R-:W-:Y:S05]  /*04d0*/  CALL.REL.NOINC `($__internal_3_$__cuda_sm3x_div_rn_noftz_f32_slowpath) ;  /* 0x0000000400a87944 */ /* 0x020fea0003c00000 */
[----:B------:R-:W-:-:S07]  /*04e0*/  MOV R10, R9 ;  /* 0x00000009000a7202 */ /* 0x000fce0000000f00 */
.L_x_36:
[----:B------:R-:W-:Y:S05]  /*04f0*/  BSYNC.RECONVERGENT B0 ;  /* 0x0000000000007941 */ /* 0x000fea0003800200 */
.L_x_35:
[----:B------:R-:W0:Y:S01]  /*0500*/  MUFU.RCP R12, R3 ;  /* 0x00000003000c7308 */ /* 0x000e220000001000 */
[----:B------:R-:W-:Y:S01]  /*0510*/  FMUL R4, R2, 0.26666668057441711426 ;  /* 0x3e88888902047820 */ /* 0x000fe20000400000 */
[----:B------:R-:W-:Y:S01]  /*0520*/  FMUL R14, R0, 0.4166666567325592041 ;  /* 0x3ed55555000e7820 */ /* 0x000fe20000400000 */
[----:B------:R-:W-:Y:S01]  /*0530*/  BSSY.RECONVERGENT B0, `(.L_x_37) ;  /* 0x000000e000007945 */ /* 0x000fe20003800200 */
[----:B------:R-:W-:Y:S01]  /*0540*/  FADD R11, -R10, R11 ;  /* 0x0000000b0a0b7221 */ /* 0x000fe20000000100 */
[----:B-----5:R-:W-:Y:S01]  /*0550*/  FMUL R13, R13, R13 ;  /* 0x0000000d0d0d7220 */ /* 0x020fe20000400000 */
[----:B------:R-:W-:Y:S02]  /*0560*/  FFMA R14, R15, 0.25, R14 ;  /* 0x3e8000000f0e7823 */ /* 0x000fe4000000000e */
        /* <DEDUP_REMOVED lines=9> */
[----:B------:R-:W-:Y:S05]  /*0600*/  CALL.REL.NOINC `($__internal_3_$__cuda_sm3x_div_rn_noftz_f32_slowpath) ;  /* 0x00000004005c7944 */ /* 0x000fea0003c00000 */
.L_x_38:
[----:B------:R-:W-:Y:S05]  /*0610*/  BSYNC.RECONVERGENT B0 ;  /* 0x0000000000007941 */ /* 0x000fea0003800200 */
.L_x_37:
[----:B------:R-:W0:Y:S08]  /*0620*/  LDC.64 R20, c[0x0][0x390] ;  /* 0x0000e400ff147b82 */ /* 0x000e300000000a00 */
[----:B------:R-:W1:Y:S08]  /*0630*/  LDC.64 R22, c[0x0][0x388] ;  /* 0x0000e200ff167b82 */ /* 0x000e700000000a00 */
[----:B------:R-:W2:Y:S01]  /*0640*/  LDC.64 R4, c[0x0][0x398] ;  /* 0x0000e600ff047b82 */ /* 0x000ea20000000a00 */
[----:B0-----:R-:W-:-:S05]  /*0650*/  IMAD.WIDE R20, R8, 0xc, R20 ;  /* 0x0000000c08147825 */ /* 0x001fca00078e0214 */
[----:B------:R-:W3:Y:S04]  /*0660*/  LDG.E R25, desc[UR4][R20.64] ;  /* 0x0000000414197981 */ /* 0x000ee8000c1e1900 */
[----:B------:R-:W4:Y:S04]  /*0670*/  LDG.E R17, desc[UR4][R20.64+0x4] ;  /* 0x0000040414117981 */ /* 0x000f28000c1e1900 */
[----:B------:R-:W5:Y:S01]  /*0680*/  LDG.E R19, desc[UR4][R20.64+0x8] ;  /* 0x0000080414137981 */ /* 0x000f62000c1e1900 */
[----:B-1----:R-:W-:-:S05]  /*0690*/  IMAD.WIDE R22, R8, 0xc, R22 ;  /* 0x0000000c08167825 */ /* 0x002fca00078e0216 */
[----:B------:R-:W5:Y:S04]  /*06a0*/  LDG.E R27, desc[UR4][R22.64] ;  /* 0x00000004161b7981 */ /* 0x000f68000c1e1900 */
[----:B------:R-:W5:Y:S04]  /*06b0*/  LDG.E R10, desc[UR4][R22.64+0x4] ;  /* 0x00000404160a7981 */ /* 0x000f68000c1e1900 */
[----:B------:R-:W5:Y:S01]  /*06c0*/  LDG.E R12, desc[UR4][R22.64+0x8] ;  /* 0x00000804160c7981 */ /* 0x000f62000c1e1900 */
[----:B------:R-:W-:Y:S01]  /*06d0*/  IADD3 R7, PT, PT, -R8, R7, RZ ;  /* 0x0000000708077210 */ /* 0x000fe20007ffe1ff */
[----:B------:R-:W-:Y:S01]  /*06e0*/  FADD R14, R14, -R9 ;  /* 0x800000090e0e7221 */ /* 0x000fe20000000000 */
[----:B------:R-:W-:Y:S03]  /*06f0*/  BSSY.RECONVERGENT B0, `(.L_x_39) ;  /* 0x000001c000007945 */ /* 0x000fe60003800200 */
[----:B--2---:R-:W-:-:S04]  /*0700*/  IMAD.WIDE R4, R7, 0xc, R4 ;  /* 0x0000000c07047825 */ /* 0x004fc800078e0204 */
[----:B------:R-:W-:Y:S01]  /*0710*/  FMUL R13, R13, R14 ;  /* 0x0000000e0d0d7220 */ /* 0x000fe20000400000 */
[----:B---3--:R-:W-:Y:S01]  /*0720*/  FMUL R3, R25, R25 ;  /* 0x0000001919037220 */ /* 0x008fe20000400000 */
[----:B----4-:R-:W-:Y:S01]  /*0730*/  FMUL R2, R17, R17 ;  /* 0x0000001111027220 */ /* 0x010fe20000400000 */
[----:B-----5:R-:W-:-:S03]  /*0740*/  FMUL R0, R19, R19 ;  /* 0x0000001313007220 */ /* 0x020fc60000400000 */
[----:B------:R-:W-:-:S04]  /*0750*/  FADD R15, R3, R2 ;  /* 0x00000002030f7221 */ /* 0x000fc80000000000 */
[----:B------:R-:W-:Y:S01]  /*0760*/  FADD R15, R15, R0 ;  /* 0x000000000f0f7221 */ /* 0x000fe20000000000 */
[----:B------:R-:W-:-:S04]  /*0770*/  FFMA R27, R6, R25, R27 ;  /* 0x00000019061b7223 */ /* 0x000fc8000000001b */
[----:B------:R-:W-:Y:S01]  /*0780*/  FMNMX R15, R15, 1.00000001335143196e-10, !PT ;  /* 0x2edbe6ff0f0f7809 */ /* 0x000fe20007800000 */
[C---:B------:R-:W-:Y:S01]  /*0790*/  FFMA R17, R6.reuse, R17, R10 ;  /* 0x0000001106117223 */ /* 0x040fe2000000000a */
[----:B------:R0:W-:Y:S02]  /*07a0*/  STG.E desc[UR4][R4.64], R27 ;  /* 0x0000001b04007986 */ /* 0x0001e4000c101904 */
[----:B------:R-:W1:Y:S01]  /*07b0*/  MUFU.RCP R16, R15 ;  /* 0x0000000f00107308 */ /* 0x000e620000001000 */
[----:B------:R-:W-:Y:S01]  /*07c0*/  FFMA R19, R6, R19, R12 ;  /* 0x0000001306137223 */ /* 0x000fe2000000000c */
[----:B------:R0:W-:Y:S04]  /*07d0*/  STG.E desc[UR4][R4.64+0x4], R17 ;  /* 0x0000041104007986 */ /* 0x0001e8000c101904 */
[----:B------:R0:W-:Y:S02]  /*07e0*/  STG.E desc[UR4][R4.64+0x8], R19 ;  /* 0x0000081304007986 */ /* 0x0001e4000c101904 */
        /* <DEDUP_REMOVED lines=8> */
[----:B------:R-:W-:Y:S02]  /*0870*/  MOV R5, R15 ;  /* 0x0000000f00057202 */ /* 0x000fe40000000f00 */
[----:B------:R-:W-:-:S07]  /*0880*/  MOV R10, 0x8a0 ;  /* 0x000008a0000a7802 */ /* 0x000fce0000000f00 */
[----:B------:R-:W-:Y:S05]  /*0890*/  CALL.REL.NOINC `($__internal_3_$__cuda_sm3x_div_rn_noftz_f32_slowpath) ;  /* 0x0000000000b87944 */ /* 0x000fea0003c00000 */
[----:B------:R-:W-:-:S07]  /*08a0*/  MOV R8, R9 ;  /* 0x0000000900087202 */ /* 0x000fce0000000f00 */
.L_x_40:
[----:B------:R-:W-:Y:S05]  /*08b0*/  BSYNC.RECONVERGENT B0 ;  /* 0x0000000000007941 */ /* 0x000fea0003800200 */
.L_x_39:
[----:B------:R-:W0:Y:S01]  /*08c0*/  MUFU.RCP R4, R15 ;  /* 0x0000000f00047308 */ /* 0x000e220000001000 */
[----:B------:R-:W-:Y:S01]  /*08d0*/  BSSY.RECONVERGENT B0, `(.L_x_41) ;  /* 0x000000e000007945 */ /* 0x000fe20003800200 */
[----:B------:R-:W-:-:S06]  /*08e0*/  FADD R8, -R8, 1 ;  /* 0x3f80000008087421 */ /* 0x000fcc0000000100 */
        /* <DEDUP_REMOVED lines=8> */
[----:B------:R-:W-:Y:S02]  /*0970*/  MOV R5, R15 ;  /* 0x0000000f00057202 */ /* 0x000fe40000000f00 */
[----:B------:R-:W-:-:S07]  /*0980*/  MOV R10, 0x9a0 ;  /* 0x000009a0000a7802 */ /* 0x000fce0000000f00 */
[----:B------:R-:W-:Y:S05]  /*0990*/  CALL.REL.NOINC `($__internal_3_$__cuda_sm3x_div_rn_noftz_f32_slowpath) ;  /* 0x0000000000787944 */ /* 0x000fea0003c00000 */
[----:B------:R-:W-:-:S07]  /*09a0*/  MOV R6, R9 ;  /* 0x0000000900067202 */ /* 0x000fce0000000f00 */
.L_x_42:
[----:B------:R-:W-:Y:S05]  /*09b0*/  BSYNC.RECONVERGENT B0 ;  /* 0x0000000000007941 */ /* 0x000fea0003800200 */
.L_x_41:
        /* <DEDUP_REMOVED lines=14> */
.L_x_44:
[----:B------:R-:W-:Y:S05]  /*0aa0*/  BSYNC.RECONVERGENT B0 ;  /* 0x0000000000007941 */ /* 0x000fea0003800200 */
.L_x_43:
[----:B------:R-:W0:Y:S01]  /*0ab0*/  LDC.64 R4, c[0x0][0x3a0] ;  /* 0x0000e800ff047b82 */ /* 0x000e220000000a00 */
[----:B------:R-:W-:Y:S01]  /*0ac0*/  FADD R10, -R9, 1 ;  /* 0x3f800000090a7421 */ /* 0x000fe20000000100 */
[C---:B------:R-:W-:Y:S01]  /*0ad0*/  FMUL R8, R13.reuse, R8 ;  /* 0x000000080d087220 */ /* 0x040fe20000400000 */
[C---:B------:R-:W-:Y:S02]  /*0ae0*/  FMUL R9, R13.reuse, R6 ;  /* 0x000000060d097220 */ /* 0x040fe40000400000 */
[----:B------:R-:W-:Y:S01]  /*0af0*/  FMUL R13, R13, R10 ;  /* 0x0000000a0d0d7220 */ /* 0x000fe20000400000 */
[C---:B------:R-:W-:Y:S01]  /*0b00*/  FFMA R3, R11.reuse, R3, R8 ;  /* 0x000000030b037223 */ /* 0x040fe20000000008 */
[C---:B------:R-:W-:Y:S02]  /*0b10*/  FFMA R9, R11.reuse, R2, R9 ;  /* 0x000000020b097223 */ /* 0x040fe40000000009 */
[----:B------:R-:W-:Y:S01]  /*0b20*/  FFMA R13, R11, R0, R13 ;  /* 0x000000000b0d7223 */ /* 0x000fe2000000000d */
[----:B0-----:R-:W-:-:S05]  /*0b30*/  IMAD.WIDE R4, R7, 0xc, R4 ;  /* 0x0000000c07047825 */ /* 0x001fca00078e0204 */
[----:B------:R-:W-:Y:S04]  /*0b40*/  STG.E desc[UR4][R4.64], R3 ;  /* 0x0000000304007986 */ /* 0x000fe8000c101904 */
[----:B------:R-:W-:Y:S04]  /*0b50*/  STG.E desc[UR4][R4.64+0x4], R9 ;  /* 0x0000040904007986 */ /* 0x000fe8000c101904 */
[----:B------:R-:W-:Y:S01]  /*0b60*/  STG.E desc[UR4][R4.64+0x8], R13 ;  /* 0x0000080d04007986 */ /* 0x000fe2000c101904 */
[----:B------:R-:W-:Y:S05]  /*0b70*/  EXIT ;  /* 0x000000000000794d */ /* 0x000fea0003800000 */
        .weak           $__internal_3_$__cuda_sm3x_div_rn_noftz_f32_slowpath
        .type           $__internal_3_$__cuda_sm3x_div_rn_noftz_f32_slowpath,@function
        .size           $__internal_3_$__cuda_sm3x_div_rn_noftz_f32_slowpath,(.L_x_510 - $__internal_3_$__cuda_sm3x_div_rn_noftz_f32_slowpath)
$__internal_3_$__cuda_sm3x_div_rn_noftz_f32_slowpath:
[----:B------:R-:W-:Y:S01]  /*0b80*/  SHF.R.U32.HI R9, RZ, 0x17, R5 ;  /* 0x00000017ff097819 */ /* 0x000fe20000011605 */
[----:B------:R-:W-:Y:S01]  /*0b90*/  BSSY.RECONVERGENT B1, `(.L_x_45) ;  /* 0x0000063000017945 */ /* 0x000fe20003800200 */
[----:B------:R-:W-:Y:S02]  /*0ba0*/  SHF.R.U32.HI R16, RZ, 0x17, R4 ;  /* 0x00000017ff107819 */ /* 0x000fe40000011604 */
[----:B------:R-:W-:Y:S02]  /*0bb0*/  LOP3.LUT R9, R9, 0xff, RZ, 0xc0, !PT ;  /* 0x000000ff09097812 */ /* 0x000fe400078ec0ff */
[----:B------:R-:W-:Y:S02]  /*0bc0*/  LOP3.LUT R16, R16, 0xff, RZ, 0xc0, !PT ;  /* 0x000000ff10107812 */ /* 0x000fe400078ec0ff */
[----:B------:R-:W-:Y:S02]  /*0bd0*/  IADD3 R12, PT, PT, R9, -0x1, RZ ;  /* 0xffffffff090c7810 */ /* 0x000fe40007ffe0ff */
[----:B------:R-:W-:-:S02]  /*0be0*/  IADD3 R17, PT, PT, R16, -0x1, RZ ;  /* 0xffffffff10117810 */ /* 0x000fc40007ffe0ff */
[----:B------:R-:W-:-:S04]  /*0bf0*/  ISETP.GT.U32.AND P0, PT, R12, 0xfd, PT ;  /* 0x000000fd0c00780c */ /* 0x000fc80003f04070 */
[----:B------:R-:W-:-:S13]  /*0c00*/  ISETP.GT.U32.OR P0, PT, R17, 0xfd, P0 ;  /* 0x000000fd1100780c */ /* 0x000fda0000704470 */
[----:B------:R-:W-:Y:S01]  /*0c10*/  @!P0 MOV R12, RZ ;  /* 0x000000ff000c8202 */ /* 0x000fe20000000f00 */
        /* <DEDUP_REMOVED lines=18> */
[----:B------:R-:W-:-:S04]  /*0d40*/  IADD3 R12, PT, PT, R9, -0x1, RZ ;  /* 0xffffffff090c7810 */ /* 0x000fc80007ffe0ff */
[----:B------:R-:W-:-:S07]  /*0d50*/  ISETP.GE.AND P1, PT, R12, RZ, PT ;  /* 0x000000ff0c00720c */ /* 0x000fce0003f26270 */
[----:B------:R-:W-:Y:S01]  /*0d60*/  @P0 MOV R12, RZ ;  /* 0x000000ff000c0202 */ /* 0x000fe20000000f00 */
[----:B------:R-:W-:Y:S01]  /*0d70*/  @!P0 FFMA R4, R4, 1.84467440737095516160e+19, RZ ;  /* 0x5f80000004048823 */ /* 0x000fe200000000ff */
[----:B------:R-:W-:-:S04]  /*0d80*/  @!P0 MOV R12, 0xffffffc0 ;  /* 0xffffffc0000c8802 */ /* 0x000fc80000000f00 */
[----:B------:R-:W-:Y:S01]  /*0d90*/  @!P1 FFMA R5, R5, 1.84467440737095516160e+19, RZ ;  /* 0x5f80000005059823 */ /* 0x000fe200000000ff */
[----:B------:R-:W-:-:S07]  /*0da0*/  @!P1 IADD3 R12, PT, PT, R12, 0x40, RZ ;  /* 0x000000400c0c9810 */ /* 0x000fce0007ffe0ff */
.L_x_46:
[----:B------:R-:W-:Y:S01]  /*0db0*/  LEA R18, R9, 0xc0800000, 0x17 ;  /* 0xc080000009127811 */ /* 0x000fe200078eb8ff */
[----:B------:R-:W-:Y:S01]  /*0dc0*/  BSSY.RECONVERGENT B2, `(.L_x_51) ;  /* 0x0000036000027945 */ /* 0x000fe20003800200 */
[----:B------:R-:W-:Y:S02]  /*0dd0*/  IADD3 R16, PT, PT, R16, -0x7f, RZ ;  /* 0xffffff8110107810 */ /* 0x000fe40007ffe0ff */
[----:B------:R-:W-:-:S03]  /*0de0*/  IADD3 R20, PT, PT, -R18, R5, RZ ;  /* 0x0000000512147210 */ /* 0x000fc60007ffe1ff */
[----:B------:R-:W-:Y:S01]  /*0df0*/  IMAD R4, R16, -0x800000, R4 ;  /* 0xff80000010047824 */ /* 0x000fe200078e0204 */
[----:B------:R-:W0:Y:S01]  /*0e00*/  MUFU.RCP R18, R20 ;  /* 0x0000001400127308 */ /* 0x000e220000001000 */
[----:B------:R-:W-:-:S04]  /*0e10*/  FADD.FTZ R5, -R20, -RZ ;  /* 0x800000ff14057221 */ /* 0x000fc80000010100 */
[----:B0-----:R-:W-:-:S04]  /*0e20*/  FFMA R17, R18, R5, 1 ;  /* 0x3f80000012117423 */ /* 0x001fc80000000005 */
[----:B------:R-:W-:-:S04]  /*0e30*/  FFMA R17, R18, R17, R18 ;  /* 0x0000001112117223 */ /* 0x000fc80000000012 */
[----:B------:R-:W-:-:S04]  /*0e40*/  FFMA R18, R4, R17, RZ ;  /* 0x0000001104127223 */ /* 0x000fc800000000ff */
[----:B------:R-:W-:-:S04]  /*0e50*/  FFMA R19, R5, R18, R4 ;  /* 0x0000001205137223 */ /* 0x000fc80000000004 */
[----:B------:R-:W-:Y:S01]  /*0e60*/  FFMA R18, R17, R19, R18 ;  /* 0x0000001311127223 */ /* 0x000fe20000000012 */
[----:B------:R-:W-:-:S03]  /*0e70*/  IADD3 R19, PT, PT, R16, 0x7f, -R9 ;  /* 0x0000007f10137810 */ /* 0x000fc60007ffe809 */
[----:B------:R-:W-:Y:S01]  /*0e80*/  FFMA R5, R5, R18, R4 ;  /* 0x0000001205057223 */ /* 0x000fe20000000004 */
[----:B------:R-:W-:-:S03]  /*0e90*/  IADD3 R19, PT, PT, R19, R12, RZ ;  /* 0x0000000c13137210 */ /* 0x000fc60007ffe0ff */
[----:B------:R-:W-:-:S05]  /*0ea0*/  FFMA R4, R17, R5, R18 ;  /* 0x0000000511047223 */ /* 0x000fca0000000012 */
[----:B------:R-:W-:-:S04]  /*0eb0*/  SHF.R.U32.HI R9, RZ, 0x17, R4 ;  /* 0x00000017ff097819 */ /* 0x000fc80000011604 */
[----:B------:R-:W-:-:S04]  /*0ec0*/  LOP3.LUT R12, R9, 0xff, RZ, 0xc0, !PT ;  /* 0x000000ff090c7812 */ /* 0x000fc800078ec0ff */
[----:B------:R-:W-:-:S04]  /*0ed0*/  IADD3 R9, PT, PT, R12, R19, RZ ;  /* 0x000000130c097210 */ /* 0x000fc80007ffe0ff */
[----:B------:R-:W-:-:S04]  /*0ee0*/  IADD3 R12, PT, PT, R9, -0x1, RZ ;  /* 0xffffffff090c7810 */ /* 0x000fc80007ffe0ff */
        /* <DEDUP_REMOVED lines=9> */
[CCC-:B------:R-:W-:Y:S01]  /*0f80*/  FFMA.RZ R12, R17.reuse, R5.reuse, R18.reuse ;  /* 0x00000005110c7223 */ /* 0x1c0fe2000000c012 */
[CCC-:B------:R-:W-:Y:S01]  /*0f90*/  FFMA.RP R16, R17.reuse, R5.reuse, R18.reuse ;  /* 0x0000000511107223 */ /* 0x1c0fe20000008012 */
[----:B------:R-:W-:Y:S01]  /*0fa0*/  FFMA.RM R5, R17, R5, R18 ;  /* 0x0000000511057223 */ /* 0x000fe20000004012 */
[C---:B------:R-:W-:Y:S02]  /*0fb0*/  IADD3 R17, PT, PT, R9.reuse, 0x20, RZ ;  /* 0x0000002009117810 */ /* 0x040fe40007ffe0ff */
[----:B------:R-:W-:Y:S02]  /*0fc0*/  LOP3.LUT R12, R12, 0x7fffff, RZ, 0xc0, !PT ;  /* 0x007fffff0c0c7812 */ /* 0x000fe400078ec0ff */
[C---:B------:R-:W-:Y:S02]  /*0fd0*/  ISETP.NE.AND P2, PT, R9.reuse, RZ, PT ;  /* 0x000000ff0900720c */ /* 0x040fe40003f45270 */
[----:B------:R-:W-:Y:S02]  /*0fe0*/  LOP3.LUT R12, R12, 0x800000, RZ, 0xfc, !PT ;  /* 0x008000000c0c7812 */ /* 0x000fe400078efcff */
[----:B------:R-:W-:-:S02]  /*0ff0*/  ISETP.NE.AND P1, PT, R9, RZ, PT ;  /* 0x000000ff0900720c */ /* 0x000fc40003f25270 */
[----:B------:R-:W-:Y:S02]  /*1000*/  IADD3 R9, PT, PT, -R9, RZ, RZ ;  /* 0x000000ff09097210 */ /* 0x000fe40007ffe1ff */
[----:B------:R-:W-:Y:S02]  /*1010*/  SHF.L.U32 R17, R12, R17, RZ ;  /* 0x000000110c117219 */ /* 0x000fe400000006ff */
[----:B------:R-:W-:Y:S02]  /*1020*/  FSETP.NEU.FTZ.AND P0, PT, R16, R5, PT ;  /* 0x000000051000720b */ /* 0x000fe40003f1d000 */
[----:B------:R-:W-:Y:S02]  /*1030*/  SEL R5, R9, RZ, P2 ;  /* 0x000000ff09057207 */ /* 0x000fe40001000000 */
[----:B------:R-:W-:Y:S02]  /*1040*/  ISETP.NE.AND P1, PT, R17, RZ, P1 ;  /* 0x000000ff1100720c */ /* 0x000fe40000f25270 */
[----:B------:R-:W-:-:S02]  /*1050*/  SHF.R.U32.HI R5, RZ, R5, R12 ;  /* 0x00000005ff057219 */ /* 0x000fc4000001160c */
[----:B------:R-:W-:Y:S02]  /*1060*/  PLOP3.LUT P0, PT, P0, P1, PT, 0xf8, 0x8f ;  /* 0x00000000008f781c */ /* 0x000fe40000703f70 */
[----:B------:R-:W-:Y:S02]  /*1070*/  SHF.R.U32.HI R12, RZ, 0x1, R5 ;  /* 0x00000001ff0c7819 */ /* 0x000fe40000011605 */
[----:B------:R-:W-:-:S04]  /*1080*/  SEL R9, RZ, 0x1, !P0 ;  /* 0x00000001ff097807 */ /* 0x000fc80004000000 */
[----:B------:R-:W-:-:S04]  /*1090*/  LOP3.LUT R16, R9, 0x1, R12, 0xf8, !PT ;  /* 0x0000000109107812 */ /* 0x000fc800078ef80c */
[----:B------:R-:W-:-:S04]  /*10a0*/  LOP3.LUT R5, R16, R5, RZ, 0xc0, !PT ;  /* 0x0000000510057212 */ /* 0x000fc800078ec0ff */
[----:B------:R-:W-:-:S04]  /*10b0*/  IADD3 R5, PT, PT, R12, R5, RZ ;  /* 0x000000050c057210 */ /* 0x000fc80007ffe0ff */
[----:B------:R-:W-:Y:S01]  /*10c0*/  LOP3.LUT R4, R5, R4, RZ, 0xfc, !PT ;  /* 0x0000000405047212 */ /* 0x000fe200078efcff */
[----:B------:R-:W-:Y:S06]  /*10d0*/  BRA `(.L_x_54) ;  /* 0x0000000000107947 */ /* 0x000fec0003800000 */
.L_x_53:
[----:B------:R-:W-:-:S04]  /*10e0*/  LOP3.LUT R4, R4, 0x80000000, RZ, 0xc0, !PT ;  /* 0x8000000004047812 */ /* 0x000fc800078ec0ff */
[----:B------:R-:W-:Y:S01]  /*10f0*/  LOP3.LUT R4, R4, 0x7f800000, RZ, 0xfc, !PT ;  /* 0x7f80000004047812 */ /* 0x000fe200078efcff */
[----:B------:R-:W-:Y:S06]  /*1100*/  BRA `(.L_x_54) ;  /* 0x0000000000047947 */ /* 0x000fec0003800000 */
.L_x_52:
[----:B------:R-:W-:-:S07]  /*1110*/  LEA R4, R19, R4, 0x17 ;  /* 0x0000000413047211 */ /* 0x000fce00078eb8ff */
.L_x_54:
[----:B------:R-:W-:Y:S05]  /*1120*/  BSYNC.RECONVERGENT B2 ;  /* 0x0000000000027941 */ /* 0x000fea0003800200 */
.L_x_51:
[----:B------:R-:W-:Y:S05]  /*1130*/  BRA `(.L_x_55) ;  /* 0x0000000000207947 */ /* 0x000fea0003800000 */
.L_x_50:
[----:B------:R-:W-:-:S04]  /*1140*/  LOP3.LUT R4, R5, 0x80000000, R4, 0x48, !PT ;  /* 0x8000000005047812 */ /* 0x000fc800078e4804 */
[----:B------:R-:W-:Y:S01]  /*1150*/  LOP3.LUT R4, R4, 0x7f800000, RZ, 0xfc, !PT ;  /* 0x7f80000004047812 */ /* 0x000fe200078efcff */
[----:B------:R-:W-:Y:S06]  /*1160*/  BRA `(.L_x_55) ;  /* 0x0000000000147947 */ /* 0x000fec0003800000 */
.L_x_49:
[----:B------:R-:W-:Y:S01]  /*1170*/  LOP3.LUT R4, R5, 0x80000000, R4, 0x48, !PT ;  /* 0x8000000005047812 */ /* 0x000fe200078e4804 */
[----:B------:R-:W-:Y:S06]  /*1180*/  BRA `(.L_x_55) ;  /* 0x00000000000c7947 */ /* 0x000fec0003800000 */
.L_x_48:
[----:B------:R-:W0:Y:S01]  /*1190*/  MUFU.RSQ R4, -QNAN ;  /* 0xffc0000000047908 */ /* 0x000e220000001400 */
[----:B------:R-:W-:Y:S05]  /*11a0*/  BRA `(.L_x_55) ;  /* 0x0000000000047947 */ /* 0x000fea0003800000 */
.L_x_47:
[----:B------:R-:W-:-:S07]  /*11b0*/  FADD.FTZ R4, R4, R5 ;  /* 0x0000000504047221 */ /* 0x000fce0000010000 */
.L_x_55:
[----:B------:R-:W-:Y:S05]  /*11c0*/  BSYNC.RECONVERGENT B1 ;  /* 0x0000000000017941 */ /* 0x000fea0003800200 */
.L_x_45:
[----:B------:R-:W-:Y:S01]  /*11d0*/  HFMA2 R5, -RZ, RZ, 0, 0 ;  /* 0x00000000ff057431 */ /* 0x000fe200000001ff */
[----:B0-----:R-:W-:Y:S02]  /*11e0*/  MOV R9, R4 ;  /* 0x0000000400097202 */ /* 0x001fe40000000f00 */
[----:B------:R-:W-:-:S04]  /*11f0*/  MOV R4, R10 ;  /* 0x0000000a00047202 */ /* 0x000fc80000000f00 */
[----:B------:R-:W-:Y:S05]  /*1200*/  RET.REL.NODEC R4 `(_Z9cast_raysPKfPK6float3S3_PS1_S4_S0_) ;  /* 0xffffffec047c7950 */ /* 0x000fea0003c3ffff */
.L_x_56:
        /* <DEDUP_REMOVED lines=15> */
.L_x_510:


//--------------------- .text._Z20get_resampled_t_valsPK17curandStateXORWOWPKfS3_Pf --------------------------
	.section	.text._Z20get_resampled_t_valsPK17curandStateXORWOWPKfS3_Pf,"ax",@progbits
	.align	128
        .global         _Z20get_resampled_t_valsPK17curandStateXORWOWPKfS3_Pf
        .type           _Z20get_resampled_t_valsPK17curandStateXORWOWPKfS3_Pf,@function
        .size           _Z20get_resampled_t_valsPK17curandStateXORWOWPKfS3_Pf,(.L_x_511 - _Z20get_resampled_t_valsPK17curandStateXORWOWPKfS3_Pf)
        .other          _Z20get_resampled_t_valsPK17curandStateXORWOWPKfS3_Pf,@"STO_CUDA_ENTRY STV_DEFAULT"
_Z20get_resampled_t_valsPK17curandStateXORWOWPKfS3_Pf:
.text._Z20get_resampled_t_valsPK17curandStateXORWOWPKfS3_Pf:
[----:B------:R-:W0:Y:S01]  /*0000*/  LDC R1, c[0x0][0x37c] ;  /* 0x0000df00ff017b82 */ /* 0x000e220000000800 */
[----:B------:R-:W1:Y:S07]  /*0010*/  S2R R0, SR_TID.X ;  /* 0x0000000000007919 */ /* 0x000e6e0000002100 */
[----:B------:R-:W1:Y:S01]  /*0020*/  S2UR UR4, SR_CTAID.X ;  /* 0x00000000000479c3 */ /* 0x000e620000002500 */
[----:B0-----:R-:W-:-:S07]  /*0030*/  IADD3 R1, PT, PT, R1, -0x408, RZ ;  /* 0xfffffbf801017810 */ /* 0x001fce0007ffe0ff */
[----:B------:R-:W1:Y:S02]  /*0040*/  LDC R7, c[0x0][0x360] ;  /* 0x0000d800ff077b82 */ /* 0x000e640000000800 */
[----:B-1----:R-:W-:-:S05]  /*0050*/  IMAD R7, R7, UR4, R0 ;  /* 0x0000000407077c24 */ /* 0x002fca000f8e0200 */
[----:B------:R-:W-:-:S13]  /*0060*/  ISETP.GT.AND P0, PT, R7, 0x3ff, PT ;  /* 0x000003ff0700780c */ /* 0x000fda0003f04270 */
[----:B------:R-:W-:Y:S05]  /*0070*/  @P0 EXIT ;  /* 0x000000000000094d */ /* 0x000fea0003800000 */
[----:B------:R-:W0:Y:S01]  /*0080*/  LDC.64 R2, c[0x0][0x380] ;  /* 0x0000e000ff027b82 */ /* 0x000e220000000a00 */
[----:B------:R-:W1:Y:S01]  /*0090*/  LDCU.64 UR6, c[0x0][0x358] ;  /* 0x00006b00ff0677ac */ /* 0x000e620008000a00 */
[----:B------:R-:W2:Y:S06]  /*00a0*/  LDCU.64 UR4, c[0x0][0x390] ;  /* 0x00007200ff0477ac */ /* 0x000eac0008000a00 */
[----:B------:R-:W3:Y:S01]  /*00b0*/  LDC.64 R4, c[0x0][0x390] ;  /* 0x0000e400ff047b82 */ /* 0x000ee20000000a00 */
[----:B0-----:R-:W-:-:S05]  /*00c0*/  IMAD.WIDE R2, R7, 0x30, R2 ;  /* 0x0000003007027825 */ /* 0x001fca00078e0202 */
[----:B-1----:R0:W5:Y:S04]  /*00d0*/  LDG.E.64 R162, desc[UR6][R2.64] ;  /* 0x0000000602a27981 */ /* 0x002168000c1e1b00 */
[----:B------:R0:W5:Y:S04]  /*00e0*/  LDG.E.64 R160, desc[UR6][R2.64+0x8] ;  /* 0x0000080602a07981 */ /* 0x000168000c1e1b00 */
[----:B------:R0:W5:Y:S01]  /*00f0*/  LDG.E.64 R158, desc[UR6][R2.64+0x10] ;  /* 0x00001006029e7981 */ /* 0x000162000c1e1b00 */
[----:B------:R-:W-:Y:S01]  /*0100*/  HFMA2 R0, -RZ, RZ, 0, 0 ;  /* 0x00000000ff007431 */ /* 0x000fe200000001ff */
[----:B------:R-:W-:-:S02]  /*0110*/  SHF.L.U32 R7, R7, 0x7, RZ ;  /* 0x0000000707077819 */ /* 0x000fc400000006ff */
[----:B------:R-:W-:Y:S02]  /*0120*/  MOV R152, RZ ;  /* 0x000000ff00987202 */ /* 0x000fe40000000f00 */
[----:B--23--:R-:W-:-:S07]  /*0130*/  IADD3 R101, PT, PT, R1, 0x204, RZ ;  /* 0x0000020401657810 */ /* 0x00cfce0007ffe0ff */
.L_x_59:
[----:B------:R-:W-:Y:S02]  /*0140*/  ISETP.NE.AND P0, PT, R0, RZ, PT ;  /* 0x000000ff0000720c */ /* 0x000fe40003f05270 */
[----:B0-----:R-:W-:-:S11]  /*0150*/  IADD3 R3, PT, PT, R7, R0, RZ ;  /* 0x0000000007037210 */ /* 0x001fd60007ffe0ff */
[----:B-1----:R-:W-:Y:S05]  /*0160*/  @P0 BRA `(.L_x_57) ;  /* 0x0000000000100947 */ /* 0x002fea0003800000 */
[----:B------:R-:W-:-:S05]  /*0170*/  IMAD.WIDE R2, R3, 0x4, R4 ;  /* 0x0000000403027825 */ /* 0x000fca00078e0204 */
[----:B------:R-:W2:Y:S02]  /*0180*/  LDG.E R6, desc[UR6][R2.64] ;  /* 0x0000000602067981 */ /* 0x000ea4000c1e1900 */
[----:B--2---:R-:W-:Y:S01]  /*0190*/  MOV R8, R6 ;  /* 0x0000000600087202 */ /* 0x004fe20000000f00 */
[----:B------:R-:W-:Y:S06]  /*01a0*/  BRA `(.L_x_58) ;  /* 0x0000000000287947 */ /* 0x000fec0003800000 */
.L_x_57:
[----:B------:R-:W-:-:S05]  /*01b0*/  IMAD.WIDE R2, R3, 0x4, R4 ;  /* 0x0000000403027825 */ /* 0x000fca00078e0204 */
[----:B------:R-:W2:Y:S04]  /*01c0*/  LDG.E R9, desc[UR6][R2.64+-0x4] ;  /* 0xfffffc0602097981 */ /* 0x000ea8000c1e1900 */
[----:B------:R-:W2:Y:S01]  /*01d0*/  LDG.E R8, desc[UR6][R2.64] ;  /* 0x0000000602087981 */ /* 0x000ea2000c1e1900 */
[----:B------:R-:W-:Y:S02]  /*01e0*/  I2FP.F32.U32 R6, R0 ;  /* 0x0000000000067245 */ /* 0x000fe40000201000 */
[----:B--2---:R-:W-:-:S05]  /*01f0*/  FMNMX R9, R9, R8, !PT ;  /* 0x0000000809097209 */ /* 0x004fca0007800000 */
[----:B------:R-:W-:-:S05]  /*0200*/  FADD R6, R9, R6 ;  /* 0x0000000609067221 */ /* 0x000fca0000000000 */
[----:B------:R-:W-:-:S13]  /*0210*/  FSETP.NEU.AND P0, PT, R6, 127, PT ;  /* 0x42fe00000600780b */ /* 0x000fda0003f0d000 */
[----:B------:R-:W2:Y:S01]  /*0220*/  @P0 LDG.E R9, desc[UR6][R2.64+0x4] ;  /* 0x0000040602090981 */ /* 0x000ea2000c1e1900 */
[----:B------:R-:W-:-:S04]  /*0230*/  MOV R6, R8 ;  /* 0x0000000800067202 */ /* 0x000fc80000000f00 */
[----:B--2---:R-:W-:-:S07]  /*0240*/  @P0 FMNMX R8, R6, R9, !PT ;  /* 0x0000000906080209 */ /* 0x004fce0007800000 */
.L_x_58:
[----:B------:R-:W-:Y:S02]  /*0250*/  SHF.R.S32.HI R2, RZ, 0x1f, R0 ;  /* 0x0000001fff027819 */ /* 0x000fe40000011400 */
[----:B------:R-:W-:-:S04]  /*0260*/  IADD3 R3, P0, PT, R7, R0, RZ ;  /* 0x0000000007037210 */ /* 0x000fc80007f1e0ff */
[----:B------:R-:W-:Y:S02]  /*0270*/  LEA.HI.X.SX32 R10, R7, R2, 0x1, P0 ;  /* 0x00000002070a7211 */ /* 0x000fe400000f0eff */
[----:B------:R-:W-:-:S04]  /*0280*/  LEA R2, P0, R3, UR4, 0x2 ;  /* 0x0000000403027c11 */ /* 0x000fc8000f8010ff */
[----:B------:R-:W-:-:S05]  /*0290*/  LEA.HI.X R3, R3, UR5, R10, 0x2, P0 ;  /* 0x0000000503037c11 */ /* 0x000fca00080f140a */
[----:B------:R-:W2:Y:S04]  /*02a0*/  LDG.E R11, desc[UR6][R2.64+0x4] ;  /* 0x00000406020b7981 */ /* 0x000ea8000c1e1900 */
[----:B------:R-:W3:Y:S04]  /*02b0*/  LDG.E R10, desc[UR6][R2.64+0x8] ;  /* 0x00000806020a7981 */ /* 0x000ee8000c1e1900 */
[----:B------:R-:W4:Y:S01]  /*02c0*/  LDG.E R13, desc[UR6][R2.64+0xc] ;  /* 0x00000c06020d7981 */ /* 0x000f22000c1e1900 */
[----:B------:R-:W-:-:S04]  /*02d0*/  IADD3 R9, PT, PT, R0, 0x1, RZ ;  /* 0x0000000100097810 */ /* 0x000fc80007ffe0ff */
[----:B------:R-:W-:Y:S02]  /*02e0*/  I2FP.F32.U32 R9, R9 ;  /* 0x0000000900097245 */ /* 0x000fe40000201000 */
[----:B--2---:R-:W-:-:S05]  /*02f0*/  FMNMX R6, R11, R6, !PT ;  /* 0x000000060b067209 */ /* 0x004fca0007800000 */
[----:B------:R-:W-:-:S05]  /*0300*/  FADD R6, R6, R9 ;  /* 0x0000000906067221 */ /* 0x000fca0000000000 */
[----:B------:R-:W-:Y:S02]  /*0310*/  FSETP.NEU.AND P0, PT, R6, 127, PT ;  /* 0x42fe00000600780b */ /* 0x000fe40003f0d000 */
[----:B------:R-:W-:-:S04]  /*0320*/  IADD3 R6, PT, PT, R0, 0x2, RZ ;  /* 0x0000000200067810 */ /* 0x000fc80007ffe0ff */
[----:B------:R-:W-:Y:S02]  /*0330*/  I2FP.F32.U32 R9, R6 ;  /* 0x0000000600097245 */ /* 0x000fe40000201000 */
[----:B---3--:R-:W-:-:S05]  /*0340*/  FMNMX R6, R11, R10, !PT ;  /* 0x0000000a0b067209 */ /* 0x008fca0007800000 */
[----:B------:R-:W-:-:S05]  /*0350*/  FADD R6, R6, R9 ;  /* 0x0000000906067221 */ /* 0x000fca0000000000 */
[----:B------:R-:W-:Y:S02]  /*0360*/  FSETP.NEU.AND P1, PT, R6, 127, PT ;  /* 0x42fe00000600780b */ /* 0x000fe40003f2d000 */
[----:B------:R-:W-:-:S04]  /*0370*/  IADD3 R6, PT, PT, R0, 0x3, RZ ;  /* 0x0000000300067810 */ /* 0x000fc80007ffe0ff */
[----:B------:R-:W-:Y:S02]  /*0380*/  I2FP.F32.U32 R9, R6 ;  /* 0x0000000600097245 */ /* 0x000fe40000201000 */
[----:B----4-:R-:W-:-:S05]  /*0390*/  FMNMX R6, R13, R10, !PT ;  /* 0x0000000a0d067209 */ /* 0x010fca0007800000 */
[----:B------:R-:W-:-:S05]  /*03a0*/  FADD R6, R6, R9 ;  /* 0x0000000906067221 */ /* 0x000fca0000000000 */
[----:B------:R-:W-:-:S13]  /*03b0*/  FSETP.NEU.AND P2, PT, R6, 127, PT ;  /* 0x42fe00000600780b */ /* 0x000fda0003f4d000 */
[----:B------:R-:W2:Y:S01]  /*03c0*/  @P2 LDG.E R2, desc[UR6][R2.64+0x10] ;  /* 0x0000100602022981 */ /* 0x000ea2000c1e1900 */
[----:B------:R-:W-:Y:S01]  /*03d0*/  HFMA2 R14, -RZ, RZ, 1.75, 0 ;  /* 0x3f000000ff0e7431 */ /* 0x000fe200000001ff */
[-C--:B------:R-:W-:Y:S02]  /*03e0*/  @!P1 MOV R12, R10.reuse ;  /* 0x0000000a000c9202 */ /* 0x080fe40000000f00 */
[-C--:B------:R-:W-:Y:S02]  /*03f0*/  @P1 FMNMX R12, R13, R10.reuse, !PT ;  /* 0x0000000a0d0c1209 */ /* 0x080fe40007800000 */
[----:B------:R-:W-:Y:S02]  /*0400*/  @P0 FMNMX R11, R11, R10, !PT ;  /* 0x0000000a0b0b0209 */ /* 0x000fe40007800000 */
[C---:B------:R-:W-:Y:S02]  /*0410*/  LEA R6, R0.reuse, R101, 0x2 ;  /* 0x0000006500067211 */ /* 0x040fe400078e10ff */
[----:B------:R-:W-:Y:S01]  /*0420*/  IADD3 R0, PT, PT, R0, 0x4, RZ ;  /* 0x0000000400007810 */ /* 0x000fe20007ffe0ff */
[-C--:B------:R-:W-:Y:S01]  /*0430*/  FFMA R9, R8, R14.reuse, 0.0099999997764825820923 ;  /* 0x3c23d70a08097423 */ /* 0x080fe2000000000e */
[-C--:B------:R-:W-:Y:S01]  /*0440*/  FFMA R11, R11, R14.reuse, 0.0099999997764825820923 ;  /* 0x3c23d70a0b0b7423 */ /* 0x080fe2000000000e */
[----:B------:R-:W-:Y:S01]  /*0450*/  FFMA R15, R12, R14, 0.0099999997764825820923 ;  /* 0x3c23d70a0c0f7423 */ /* 0x000fe2000000000e */
[----:B------:R-:W-:Y:S01]  /*0460*/  ISETP.NE.AND P0, PT, R0, 0x80, PT ;  /* 0x000000800000780c */ /* 0x000fe20003f05270 */
[----:B------:R-:W-:Y:S01]  /*0470*/  FADD R152, R9, R152 ;  /* 0x0000009809987221 */ /* 0x000fe20000000000 */
[----:B------:R1:W-:Y:S03]  /*0480*/  STL [R6], R9 ;  /* 0x0000000906007387 */ /* 0x0003e60000100800 */
[----:B------:R-:W-:Y:S01]  /*0490*/  FADD R152, R152, R11 ;  /* 0x0000000b98987221 */ /* 0x000fe20000000000 */
[----:B------:R1:W-:Y:S03]  /*04a0*/  STL [R6+0x4], R11 ;  /* 0x0000040b06007387 */ /* 0x0003e60000100800 */
[----:B------:R-:W-:Y:S01]  /*04b0*/  FADD R152, R152, R15 ;  /* 0x0000000f98987221 */ /* 0x000fe20000000000 */
[----:B------:R1:W-:Y:S01]  /*04c0*/  STL [R6+0x8], R15 ;  /* 0x0000080f06007387 */ /* 0x0003e20000100800 */
[----:B--2---:R-:W-:-:S05]  /*04d0*/  @P2 FMNMX R13, R13, R2, !PT ;  /* 0x000000020d0d2209 */ /* 0x004fca0007800000 */
[----:B------:R-:W-:-:S04]  /*04e0*/  FFMA R13, R13, R14, 0.0099999997764825820923 ;  /* 0x3c23d70a0d0d7423 */ /* 0x000fc8000000000e */
[----:B------:R-:W-:Y:S01]  /*04f0*/  FADD R152, R152, R13 ;  /* 0x0000000d98987221 */ /* 0x000fe20000000000 */
[----:B------:R1:W-:Y:S01]  /*0500*/  STL [R6+0xc], R13 ;  /* 0x00000c0d06007387 */ /* 0x0003e20000100800 */
[----:B------:R-:W-:Y:S05]  /*0510*/  @P0 BRA `(.L_x_59) ;  /* 0xfffffffc00080947 */ /* 0x000fea000383ffff */
[----:B-1----:R-:W2:Y:S04]  /*0520*/  LDL R11, [R1+0x204] ;  /* 0x00020400010b7983 */ /* 0x002ea80000100800 */
[----:B------:R-:W3:Y:S04]  /*0530*/  LDL R154, [R1+0x208] ;  /* 0x00020800019a7983 */ /* 0x000ee80000100800 */
[----:B------:R-:W4:Y:S04]  /*0540*/  LDL R156, [R1+0x210] ;  /* 0x00021000019c7983 */ /* 0x000f280000100800 */
        /* <DEDUP_REMOVED lines=116> */
[----:B------:R-:W4:Y:S04]  /*0c90*/  LDL.64 R2, [R1+0x3e0] ;  /* 0x0003e00001027983 */ /* 0x000f280000100a00 */
[----:B------:R-:W4:Y:S04]  /*0ca0*/  LDL.64 R4, [R1+0x3e8] ;  /* 0x0003e80001047983 */ /* 0x000f280000100a00 */
[----:B------:R-:W4:Y:S04]  /*0cb0*/  LDL.64 R6, [R1+0x3f0] ;  /* 0x0003f00001067983 */ /* 0x000f280000100a00 */
[----:B------:R-:W4:Y:S01]  /*0cc0*/  LDL.64 R8, [R1+0x3f8] ;  /* 0x0003f80001087983 */ /* 0x000f220000100a00 */
[----:B------:R-:W-:-:S05]  /*0cd0*/  FADD R57, -R152, 9.9999997473787516356e-06 ;  /* 0x3727c5ac98397421 */ /* 0x000fca0000000100 */
[----:B------:R-:W-:-:S05]  /*0ce0*/  FMNMX R57, RZ, R57, !PT ;  /* 0x00000039ff397209 */ /* 0x000fca0007800000 */
[----:B------:R-:W-:-:S04]  /*0cf0*/  FADD R45, R152, R57 ;  /* 0x00000039982d7221 */ /* 0x000fc80000000000 */
[----:B------:R-:W0:Y:S01]  /*0d00*/  MUFU.RCP R69, R45 ;  /* 0x0000002d00457308 */ /* 0x000e220000001000 */
[----:B------:R-:W-:Y:S01]  /*0d10*/  MOV R15, 0x3f800000 ;  /* 0x3f800000000f7802 */ /* 0x000fe20000000f00 */
[C---:B--2---:R-:W-:Y:S01]  /*0d20*/  FFMA R152, R57.reuse, 0.0078125, R11 ;  /* 0x3c00000039987823 */ /* 0x044fe2000000000b */
[C---:B---3--:R-:W-:Y:S01]  /*0d30*/  FFMA R55, R57.reuse, 0.0078125, R154 ;  /* 0x3c00000039377823 */ /* 0x048fe2000000009a */
[C---:B----4-:R-:W-:Y:S01]  /*0d40*/  FFMA R41, R57.reuse, 0.0078125, R156 ;  /* 0x3c00000039297823 */ /* 0x050fe2000000009c */
[C---:B------:R-:W-:Y:S01]  /*0d50*/  FFMA R37, R57.reuse, 0.0078125, R164 ;  /* 0x3c00000039257823 */ /* 0x040fe200000000a4 */
[----:B------:R1:W-:Y:S01]  /*0d60*/  STL [R1+0x4], R15 ;  /* 0x0000040f01007387 */ /* 0x0003e20000100800 */
[C---:B------:R-:W-:Y:S01]  /*0d70*/  FFMA R43, R57.reuse, 0.0078125, R43 ;  /* 0x3c000000392b7823 */ /* 0x040fe2000000002b */
[C---:B------:R-:W-:Y:S01]  /*0d80*/  FFMA R39, R57.reuse, 0.0078125, R39 ;  /* 0x3c00000039277823 */ /* 0x040fe20000000027 */
[C---:B------:R-:W-:Y:S01]  /*0d90*/  FFMA R35, R57.reuse, 0.0078125, R35 ;  /* 0x3c00000039237823 */ /* 0x040fe20000000023 */
[----:B------:R2:W-:Y:S01]  /*0da0*/  STL [R1+0x204], R152 ;  /* 0x0002049801007387 */ /* 0x0005e20000100800 */
[C---:B------:R-:W-:Y:S01]  /*0db0*/  FFMA R33, R57.reuse, 0.0078125, R33 ;  /* 0x3c00000039217823 */ /* 0x040fe20000000021 */
[----:B------:R-:W-:Y:S01]  /*0dc0*/  FFMA R31, R57, 0.0078125, R31 ;  /* 0x3c000000391f7823 */ /* 0x000fe2000000001f */
[----:B0-----:R-:W-:Y:S01]  /*0dd0*/  FFMA R11, -R45, R69, 1 ;  /* 0x3f8000002d0b7423 */ /* 0x001fe20000000145 */
[C---:B------:R-:W-:Y:S01]  /*0de0*/  FFMA R29, R57.reuse, 0.0078125, R29 ;  /* 0x3c000000391d7823 */ /* 0x040fe2000000001d */
[C---:B------:R-:W-:Y:S01]  /*0df0*/  FFMA R27, R57.reuse, 0.0078125, R27 ;  /* 0x3c000000391b7823 */ /* 0x040fe2000000001b */
[----:B------:R-:W-:Y:S01]  /*0e00*/  FFMA R25, R57, 0.0078125, R25 ;  /* 0x3c00000039197823 */ /* 0x000fe20000000019 */
[----:B------:R-:W-:Y:S01]  /*0e10*/  FFMA R69, R69, R11, R69 ;  /* 0x0000000b45457223 */ /* 0x000fe20000000045 */
[C---:B------:R-:W-:Y:S01]  /*0e20*/  FFMA R23, R57.reuse, 0.0078125, R23 ;  /* 0x3c00000039177823 */ /* 0x040fe20000000017 */
[C---:B------:R-:W-:Y:S01]  /*0e30*/  FFMA R21, R57.reuse, 0.0078125, R21 ;  /* 0x3c00000039157823 */ /* 0x040fe20000000015 */
[C---:B------:R-:W-:Y:S01]  /*0e40*/  FFMA R19, R57.reuse, 0.0078125, R19 ;  /* 0x3c00000039137823 */ /* 0x040fe20000000013 */
[C---:B------:R-:W-:Y:S01]  /*0e50*/  FFMA R17, R57.reuse, 0.0078125, R17 ;  /* 0x3c00000039117823 */ /* 0x040fe20000000011 */
[C---:B-1----:R-:W-:Y:S01]  /*0e60*/  FFMA R15, R57.reuse, 0.0078125, R107 ;  /* 0x3c000000390f7823 */ /* 0x042fe2000000006b */
[C---:B------:R-:W-:Y:S01]  /*0e70*/  FFMA R13, R57.reuse, 0.0078125, R13 ;  /* 0x3c000000390d7823 */ /* 0x040fe2000000000d */
[C---:B------:R-:W-:Y:S01]  /*0e80*/  FFMA R11, R57.reuse, 0.0078125, R109 ;  /* 0x3c000000390b7823 */ /* 0x040fe2000000006d */
[C---:B------:R-:W-:Y:S01]  /*0e90*/  FFMA R164, R57.reuse, 0.0078125, R103 ;  /* 0x3c00000039a47823 */ /* 0x040fe20000000067 */
[C---:B------:R-:W-:Y:S01]  /*0ea0*/  FFMA R156, R57.reuse, 0.0078125, R111 ;  /* 0x3c000000399c7823 */ /* 0x040fe2000000006f */
[C---:B------:R-:W-:Y:S01]  /*0eb0*/  FFMA R154, R57.reuse, 0.0078125, R105 ;  /* 0x3c000000399a7823 */ /* 0x040fe20000000069 */
[C---:B--2---:R-:W-:Y:S01]  /*0ec0*/  FFMA R152, R57.reuse, 0.0078125, R113 ;  /* 0x3c00000039987823 */ /* 0x044fe20000000071 */
[C---:B------:R-:W-:Y:S01]  /*0ed0*/  FFMA R150, R57.reuse, 0.0078125, R150 ;  /* 0x3c00000039967823 */ /* 0x040fe20000000096 */
        /* <DEDUP_REMOVED lines=94> */
[----:B------:R-:W-:Y:S01]  /*14c0*/  FFMA R71, R57, 0.0078125, R71 ;  /* 0x3c00000039477823 */ /* 0x000fe20000000047 */
[----:B------:R0:W-:Y:S01]  /*14d0*/  STL [R1+0x208], R55 ;  /* 0x0002083701007387 */ /* 0x0001e20000100800 */
[----:B------:R-:W1:Y:S03]  /*14e0*/  FCHK P0, R55, R45 ;  /* 0x0000002d37007302 */ /* 0x000e660000000000 */
[----:B------:R0:W-:Y:S04]  /*14f0*/  STL [R1+0x20c], R43 ;  /* 0x00020c2b01007387 */ /* 0x0001e80000100800 */
        /* <DEDUP_REMOVED lines=115> */
[----:B------:R0:W-:Y:S01]  /*1c30*/  STL [R1+0x3dc], R71 ;  /* 0x0003dc4701007387 */ /* 0x0001e20000100800 */
[----:B------:R-:W-:Y:S01]  /*1c40*/  FFMA R103, R55, R69, RZ ;  /* 0x0000004537677223 */ /* 0x000fe200000000ff */
[----:B------:R-:W-:Y:S03]  /*1c50*/  BSSY.RECONVERGENT B2, `(.L_x_60) ;  /* 0x0000010000027945 */ /* 0x000fe60003800200 */
[----:B------:R-:W-:Y:S01]  /*1c60*/  FFMA R105, -R45, R103, R55 ;  /* 0x000000672d697223 */ /* 0x000fe20000000137 */
        /* <DEDUP_REMOVED lines=8> */
[----:B------:R-:W-:Y:S01]  /*1cf0*/  FFMA R9, R57, 0.0078125, R9 ;  /* 0x3c00000039097823 */ /* 0x000fe20000000009 */
[----:B------:R-:W-:Y:S01]  /*1d00*/  IADD3 R105, PT, PT, R1, 0x20c, RZ ;  /* 0x0000020c01697810 */ /* 0x000fe20007ffe0ff */
[----:B01----:R-:W-:Y:S06]  /*1d10*/  @!P0 BRA `(.L_x_61) ;  /* 0x00000000000c8947 */ /* 0x003fec0003800000 */
[----:B------:R-:W-:-:S07]  /*1d20*/  MOV R107, 0x1d40 ;  /* 0x00001d40006b7802 */ /* 0x000fce0000000f00 */
[----:B-----5:R-:W-:Y:S05]  /*1d30*/  CALL.REL.NOINC `($__internal_4_$__cuda_sm3x_div_rn_noftz_f32_slowpath) ;  /* 0x0000008800307944 */ /* 0x020fea0003c00000 */
[----:B------:R-:W-:-:S07]  /*1d40*/  MOV R107, R55 ;  /* 0x00000037006b7202 */ /* 0x000fce0000000f00 */
.L_x_61:
[----:B------:R-:W-:Y:S05]  /*1d50*/  BSYNC.RECONVERGENT B2 ;  /* 0x0000000000027941 */ /* 0x000fea0003800200 */
.L_x_60:
[----:B------:R-:W0:Y:S01]  /*1d60*/  MUFU.RCP R55, R45 ;  /* 0x0000002d00377308 */ /* 0x000e220000001000 */
[----:B------:R-:W-:Y:S01]  /*1d70*/  FADD R57, R107, 1 ;  /* 0x3f8000006b397421 */ /* 0x000fe20000000000 */
[----:B------:R-:W-:Y:S04]  /*1d80*/  BSSY.RECONVERGENT B2, `(.L_x_62) ;  /* 0x000000d000027945 */ /* 0x000fe80003800200 */
[----:B------:R-:W-:Y:S02]  /*1d90*/  FMNMX R57, R57, 1, PT ;  /* 0x3f80000039397809 */ /* 0x000fe40003800000 */
[----:B------:R-:W1:Y:S03]  /*1da0*/  FCHK P0, R43, R45 ;  /* 0x0000002d2b007302 */ /* 0x000e660000000000 */
[----:B------:R2:W-:Y:S01]  /*1db0*/  STL [R1+0x8], R57 ;  /* 0x0000083901007387 */ /* 0x0005e20000100800 */
[----:B0-----:R-:W-:-:S04]  /*1dc0*/  FFMA R2, -R45, R55, 1 ;  /* 0x3f8000002d027423 */ /* 0x001fc80000000137 */
[----:B------:R-:W-:-:S04]  /*1dd0*/  FFMA R55, R55, R2, R55 ;  /* 0x0000000237377223 */ /* 0x000fc80000000037 */
[----:B------:R-:W-:-:S04]  /*1de0*/  FFMA R2, R43, R55, RZ ;  /* 0x000000372b027223 */ /* 0x000fc800000000ff */
[----:B------:R-:W-:-:S04]  /*1df0*/  FFMA R3, -R45, R2, R43 ;  /* 0x000000022d037223 */ /* 0x000fc8000000012b */
[----:B------:R-:W-:Y:S01]  /*1e00*/  FFMA R55, R55, R3, R2 ;  /* 0x0000000337377223 */ /* 0x000fe20000000002 */
[----:B-12---:R-:W-:Y:S06]  /*1e10*/  @!P0 BRA `(.L_x_63) ;  /* 0x00000000000c8947 */ /* 0x006fec0003800000 */
[----:B------:R-:W-:Y:S02]  /*1e20*/  MOV R55, R43 ;  /* 0x0000002b00377202 */ /* 0x000fe40000000f00 */
[----:B------:R-:W-:-:S07]  /*1e30*/  MOV R107, 0x1e50 ;  /* 0x00001e50006b7802 */ /* 0x000fce0000000f00 */
[----:B-----5:R-:W-:Y:S05]  /*1e40*/  CALL.REL.NOINC `($__internal_4_$__cuda_sm3x_div_rn_noftz_f32_slowpath) ;  /* 0x0000008400ec7944 */ /* 0x020fea0003c00000 */
.L_x_63:
[----:B------:R-:W-:Y:S05]  /*1e50*/  BSYNC.RECONVERGENT B2 ;  /* 0x0000000000027941 */ /* 0x000fea0003800200 */
.L_x_62:
[----:B------:R-:W0:Y:S01]  /*1e60*/  MUFU.RCP R3, R45 ;  /* 0x0000002d00037308 */ /* 0x000e220000001000 */
[----:B------:R-:W-:Y:S01]  /*1e70*/  FADD R43, R57, R55 ;  /* 0x00000037392b7221 */ /* 0x000fe20000000000 */
        /* <DEDUP_REMOVED lines=13> */
.L_x_65:
[----:B------:R-:W-:Y:S05]  /*1f50*/  BSYNC.RECONVERGENT B2 ;  /* 0x0000000000027941 */ /* 0x000fea0003800200 */
.L_x_64:
        /* <DEDUP_REMOVED lines=15> */
.L_x_67:
[----:B------:R-:W-:Y:S05]  /*2050*/  BSYNC.RECONVERGENT B2 ;  /* 0x0000000000027941 */ /* 0x000fea0003800200 */
.L_x_66:
        /* <DEDUP_REMOVED lines=15> */
.L_x_69:
[----:B------:R-:W-:Y:S05]  /*2150*/  BSYNC.RECONVERGENT B2 ;  /* 0x0000000000027941 */ /* 0x000fea0003800200 */
.L_x_68:
        /* <DEDUP_REMOVED lines=15> */
.L_x_71:
[----:B------:R-:W-:Y:S05]  /*2250*/  BSYNC.RECONVERGENT B2 ;  /* 0x0000000000027941 */ /* 0x000fea0003800200 */
.L_x_70:
        /* <DEDUP_REMOVED lines=15> */
.L_x_73:
[----:B------:R-:W-:Y:S05]  /*2350*/  BSYNC.RECONVERGENT B2 ;  /* 0x0000000000027941 */ /* 0x000fea0003800200 */
.L_x_72:
        /* <DEDUP_REMOVED lines=15> */
.L_x_75:
[----:B------:R-:W-:Y:S05]  /*2450*/  BSYNC.RECONVERGENT B2 ;  /* 0x0000000000027941 */ /* 0x000fea0003800200 */
.L_x_74:
        /* <DEDUP_REMOVED lines=15> */
.L_x_77:
[----:B------:R-:W-:Y:S05]  /*2550*/  BSYNC.RECONVERGENT B2 ;  /* 0x0000000000027941 */ /* 0x000fea0003800200 */
.L_x_76:
        /* <DEDUP_REMOVED lines=15> */
.L_x_79:
[----:B------:R-:W-:Y:S05]  /*2650*/  BSYNC.RECONVERGENT B2 ;  /* 0x0000000000027941 */ /* 0x000fea0003800200 */
.L_x_78:
        /* <DEDUP_REMOVED lines=15> */
.L_x_81:
[----:B------:R-:W-:Y:S05]  /*2750*/  BSYNC.RECONVERGENT B2 ;  /* 0x0000000000027941 */ /* 0x000fea0003800200 */
.L_x_80:
        /* <DEDUP_REMOVED lines=15> */
.L_x_83:
[----:B------:R-:W-:Y:S05]  /*2850*/  BSYNC.RECONVERGENT B2 ;  /* 0x0000000000027941 */ /* 0x000fea0003800200 */
.L_x_82:
        /* <DEDUP_REMOVED lines=15> */
.L_x_85:
[----:B------:R-:W-:Y:S05]  /*2950*/  BSYNC.RECONVERGENT B2 ;  /* 0x0000000000027941 */ /* 0x000fea0003800200 */
.L_x_84:
        /* <DEDUP_REMOVED lines=15> */
.L_x_87:
[----:B------:R-:W-:Y:S05]  /*2a50*/  BSYNC.RECONVERGENT B2 ;  /* 0x0000000000027941 */ /* 0x000fea0003800200 */
.L_x_86:
        /* <DEDUP_REMOVED lines=15> */
.L_x_89:
[----:B------:R-:W-:Y:S05]  /*2b50*/  BSYNC.RECONVERGENT B2 ;  /* 0x0000000000027941 */ /* 0x000fea0003800200 */
.L_x_88:
        /* <DEDUP_REMOVED lines=15> */
.L_x_91:
[----:B------:R-:W-:Y:S05]  /*2c50*/  BSYNC.RECONVERGENT B2 ;  /* 0x0000000000027941 */ /* 0x000fea0003800200 */
.L_x_90:
        /* <DEDUP_REMOVED lines=15> */
.L_x_93:
[----:B------:R-:W-:Y:S05]  /*2d50*/  BSYNC.RECONVERGENT B2 ;  /* 0x0000000000027941 */ /* 0x000fea0003800200 */
.L_x_92:
        /* <DEDUP_REMOVED lines=15> */
.L_x_95:
[----:B------:R-:W-:Y:S05]  /*2e50*/  BSYNC.RECONVERGENT B2 ;  /* 0x0000000000027941 */ /* 0x000fea0003800200 */
.L_x_94:
        /* <DEDUP_REMOVED lines=15> */
.L_x_97:
[----:B------:R-:W-:Y:S05]  /*2f50*/  BSYNC.RECONVERGENT B2 ;  /* 0x0000000000027941 */ /* 0x000fea0003800200 */
.L_x_96:
        /* <DEDUP_REMOVED lines=15> */
.L_x_99:
[----:B------:R-:W-:Y:S05]  /*3050*/  BSYNC.RECONVERGENT B2 ;  /* 0x0000000000027941 */ /* 0x000fea0003800200 */
.L_x_98:
        /* <DEDUP_REMOVED lines=15> */
.L_x_101:
[----:B------:R-:W-:Y:S05]  /*3150*/  BSYNC.RECONVERGENT B2 ;  /* 0x0000000000027941 */ /* 0x000fea0003800200 */
.L_x_100:
        /* <DEDUP_REMOVED lines=15> */
.L_x_103:
[----:B------:R-:W-:Y:S05]  /*3250*/  BSYNC.RECONVERGENT B2 ;  /* 0x0000000000027941 */ /* 0x000fea0003800200 */
.L_x_102:
        /* <DEDUP_REMOVED lines=15> */
.L_x_105:
[----:B------:R-:W-:Y:S05]  /*3350*/  BSYNC.RECONVERGENT B2 ;  /* 0x0000000000027941 */ /* 0x000fea0003800200 */
.L_x_104:
        /* <DEDUP_REMOVED lines=15> */
.L_x_107:
[----:B------:R-:W-:Y:S05]  /*3450*/  BSYNC.RECONVERGENT B2 ;  /* 0x0000000000027941 */ /* 0x000fea0003800200 */
.L_x_106:
        /* <DEDUP_REMOVED lines=15> */
.L_x_109:
[----:B------:R-:W-:Y:S05]  /*3550*/  BSYNC.RECONVERGENT B2 ;  /* 0x0000000000027941 */ /* 0x000fea0003800200 */
.L_x_108:
        /* <DEDUP_REMOVED lines=15> */
.L_x_111:
[----:B------:R-:W-:Y:S05]  /*3650*/  BSYNC.RECONVERGENT B2 ;  /* 0x0000000000027941 */ /* 0x000fea0003800200 */
.L_x_110:
        /* <DEDUP_REMOVED lines=15> */
.L_x_113:
[----:B------:R-:W-:Y:S05]  /*3750*/  BSYNC.RECONVERGENT B2 ;  /* 0x0000000000027941 */ /* 0x000fea0003800200 */
.L_x_112:
        /* <DEDUP_REMOVED lines=15> */
.L_x_115:
[----:B------:R-:W-:Y:S05]  /*3850*/  BSYNC.RECONVERGENT B2 ;  /* 0x0000000000027941 */ /* 0x000fea0003800200 */
.L_x_114:
        /* <DEDUP_REMOVED lines=15> */
.L_x_117:
[----:B------:R-:W-:Y:S05]  /*3950*/  BSYNC.RECONVERGENT B2 ;  /* 0x0000000000027941 */ /* 0x000fea0003800200 */
.L_x_116:
        /* <DEDUP_REMOVED lines=15> */
.L_x_119:
[----:B------:R-:W-:Y:S05]  /*3a50*/  BSYNC.RECONVERGENT B2 ;  /* 0x0000000000027941 */ /* 0x000fea0003800200 */
.L_x_118:
        /* <DEDUP_REMOVED lines=15> */
.L_x_121:
[----:B------:R-:W-:Y:S05]  /*3b50*/  BSYNC.RECONVERGENT B2 ;  /* 0x0000000000027941 */ /* 0x000fea0003800200 */
.L_x_120:
        /* <DEDUP_REMOVED lines=15> */
.L_x_123:
[----:B------:R-:W-:Y:S05]  /*3c50*/  BSYNC.RECONVERGENT B2 ;  /* 0x0000000000027941 */ /* 0x000fea0003800200 */
.L_x_122:
        /* <DEDUP_REMOVED lines=15> */
.L_x_125:
[----:B------:R-:W-:Y:S05]  /*3d50*/  BSYNC.RECONVERGENT B2 ;  /* 0x0000000000027941 */ /* 0x000fea0003800200 */
.L_x_124:
        /* <DEDUP_REMOVED lines=15> */
.L_x_127:
[----:B------:R-:W-:Y:S05]  /*3e50*/  BSYNC.RECONVERGENT B2 ;  /* 0x0000000000027941 */ /* 0x000fea0003800200 */
.L_x_126:
        /* <DEDUP_REMOVED lines=15> */
.L_x_129:
[----:B------:R-:W-:Y:S05]  /*3f50*/  BSYNC.RECONVERGENT B2 ;  /* 0x0000000000027941 */ /* 0x000fea0003800200 */
.L_x_128:
        /* <DEDUP_REMOVED lines=15> */
.L_x_131:
[----:B------:R-:W-:Y:S05]  /*4050*/  BSYNC.RECONVERGENT B2 ;  /* 0x0000000000027941 */ /* 0x000fea0003800200 */
.L_x_130:
        /* <DEDUP_REMOVED lines=15> */
.L_x_133:
[----:B------:R-:W-:Y:S05]  /*4150*/  BSYNC.RECONVERGENT B2 ;  /* 0x0000000000027941 */ /* 0x000fea0003800200 */
.L_x_132:
        /* <DEDUP_REMOVED lines=15> */
.L_x_135:
[----:B------:R-:W-:Y:S05]  /*4250*/  BSYNC.RECONVERGENT B2 ;  /* 0x0000000000027941 */ /* 0x000fea0003800200 */
.L_x_134:
        /* <DEDUP_REMOVED lines=15> */
.L_x_137:
[----:B------:R-:W-:Y:S05]  /*4350*/  BSYNC.RECONVERGENT B2 ;  /* 0x0000000000027941 */ /* 0x000fea0003800200 */
.L_x_136:
        /* <DEDUP_REMOVED lines=15> */
.L_x_139:
[----:B------:R-:W-:Y:S05]  /*4450*/  BSYNC.RECONVERGENT B2 ;  /* 0x0000000000027941 */ /* 0x000fea0003800200 */
.L_x_138:
        /* <DEDUP_REMOVED lines=15> */
.L_x_141:
[----:B------:R-:W-:Y:S05]  /*4550*/  BSYNC.RECONVERGENT B2 ;  /* 0x0000000000027941 */ /* 0x000fea0003800200 */
.L_x_140:
        /* <DEDUP_REMOVED lines=15> */
.L_x_143:
[----:B------:R-:W-:Y:S05]  /*4650*/  BSYNC.RECONVERGENT B2 ;  /* 0x0000000000027941 */ /* 0x000fea0003800200 */
.L_x_142:
        /* <DEDUP_REMOVED lines=15> */
.L_x_145:
[----:B------:R-:W-:Y:S05]  /*4750*/  BSYNC.RECONVERGENT B2 ;  /* 0x0000000000027941 */ /* 0x000fea0003800200 */
.L_x_144:
        /* <DEDUP_REMOVED lines=15> */
.L_x_147:
[----:B------:R-:W-:Y:S05]  /*4850*/  BSYNC.RECONVERGENT B2 ;  /* 0x0000000000027941 */ /* 0x000fea0003800200 */
.L_x_146:
        /* <DEDUP_REMOVED lines=15> */
.L_x_149:
[----:B------:R-:W-:Y:S05]  /*4950*/  BSYNC.RECONVERGENT B2 ;  /* 0x0000000000027941 */ /* 0x000fea0003800200 */
.L_x_148:
        /* <DEDUP_REMOVED lines=15> */
.L_x_151:
[----:B------:R-:W-:Y:S05]  /*4a50*/  BSYNC.RECONVERGENT B2 ;  /* 0x0000000000027941 */ /* 0x000fea0003800200 */
.L_x_150:
        /* <DEDUP_REMOVED lines=15> */
.L_x_153:
[----:B------:R-:W-:Y:S05]  /*4b50*/  BSYNC.RECONVERGENT B2 ;  /* 0x0000000000027941 */ /* 0x000fea0003800200 */
.L_x_152:
        /* <DEDUP_REMOVED lines=15> */
.L_x_155:
[----:B------:R-:W-:Y:S05]  /*4c50*/  BSYNC.RECONVERGENT B2 ;  /* 0x0000000000027941 */ /* 0x000fea0003800200 */
.L_x_154:
        /* <DEDUP_REMOVED lines=15> */
.L_x_157:
[----:B------:R-:W-:Y:S05]  /*4d50*/  BSYNC.RECONVERGENT B2 ;  /* 0x0000000000027941 */ /* 0x000fea0003800200 */
.L_x_156:
        /* <DEDUP_REMOVED lines=15> */
.L_x_159:
[----:B------:R-:W-:Y:S05]  /*4e50*/  BSYNC.RECONVERGENT B2 ;  /* 0x0000000000027941 */ /* 0x000fea0003800200 */
.L_x_158:
        /* <DEDUP_REMOVED lines=15> */
.L_x_161:
[----:B------:R-:W-:Y:S05]  /*4f50*/  BSYNC.RECONVERGENT B2 ;  /* 0x0000000000027941 */ /* 0x000fea0003800200 */
.L_x_160:
        /* <DEDUP_REMOVED lines=15> */
.L_x_163:
[----:B------:R-:W-:Y:S05]  /*5050*/  BSYNC.RECONVERGENT B2 ;  /* 0x0000000000027941 */ /* 0x000fea0003800200 */
.L_x_162:
        /* <DEDUP_REMOVED lines=15> */
.L_x_165:
[----:B------:R-:W-:Y:S05]  /*5150*/  BSYNC.RECONVERGENT B2 ;  /* 0x0000000000027941 */ /* 0x000fea0003800200 */
.L_x_164:
        /* <DEDUP_REMOVED lines=15> */
.L_x_167:
[----:B------:R-:W-:Y:S05]  /*5250*/  BSYNC.RECONVERGENT B2 ;  /* 0x0000000000027941 */ /* 0x000fea0003800200 */
.L_x_166:
        /* <DEDUP_REMOVED lines=15> */
.L_x_169:
[----:B------:R-:W-:Y:S05]  /*5350*/  BSYNC.RECONVERGENT B2 ;  /* 0x0000000000027941 */ /* 0x000fea0003800200 */
.L_x_168:
        /* <DEDUP_REMOVED lines=15> */
.L_x_171:
[----:B------:R-:W-:Y:S05]  /*5450*/  BSYNC.RECONVERGENT B2 ;  /* 0x0000000000027941 */ /* 0x000fea0003800200 */
.L_x_170:
        /* <DEDUP_REMOVED lines=15> */
.L_x_173:
[----:B------:R-:W-:Y:S05]  /*5550*/  BSYNC.RECONVERGENT B2 ;  /* 0x0000000000027941 */ /* 0x000fea0003800200 */
.L_x_172:
        /* <DEDUP_REMOVED lines=15> */
.L_x_175:
[----:B------:R-:W-:Y:S05]  /*5650*/  BSYNC.RECONVERGENT B2 ;  /* 0x0000000000027941 */ /* 0x000fea0003800200 */
.L_x_174:
        /* <DEDUP_REMOVED lines=15> */
.L_x_177:
[----:B------:R-:W-:Y:S05]  /*5750*/  BSYNC.RECONVERGENT B2 ;  /* 0x0000000000027941 */ /* 0x000fea0003800200 */
.L_x_176:
        /* <DEDUP_REMOVED lines=15> */
.L_x_179:
[----:B------:R-:W-:Y:S05]  /*5850*/  BSYNC.RECONVERGENT B2 ;  /* 0x0000000000027941 */ /* 0x000fea0003800200 */
.L_x_178:
        /* <DEDUP_REMOVED lines=15> */
.L_x_181:
[----:B------:R-:W-:Y:S05]  /*5950*/  BSYNC.RECONVERGENT B2 ;  /* 0x0000000000027941 */ /* 0x000fea0003800200 */
.L_x_180:
        /* <DEDUP_REMOVED lines=15> */
.L_x_183:
[----:B------:R-:W-:Y:S05]  /*5a50*/  BSYNC.RECONVERGENT B2 ;  /* 0x0000000000027941 */ /* 0x000fea0003800200 */
.L_x_182:
        /* <DEDUP_REMOVED lines=15> */
.L_x_185:
[----:B------:R-:W-:Y:S05]  /*5b50*/  BSYNC.RECONVERGENT B2 ;  /* 0x0000000000027941 */ /* 0x000fea0003800200 */
.L_x_184:
        /* <DEDUP_REMOVED lines=15> */
.L_x_187:
[----:B------:R-:W-:Y:S05]  /*5c50*/  BSYNC.RECONVERGENT B2 ;  /* 0x0000000000027941 */ /* 0x000fea0003800200 */
.L_x_186:
        /* <DEDUP_REMOVED lines=15> */
.L_x_189:
[----:B------:R-:W-:Y:S05]  /*5d50*/  BSYNC.RECONVERGENT B2 ;  /* 0x0000000000027941 */ /* 0x000fea0003800200 */
.L_x_188:
        /* <DEDUP_REMOVED lines=15> */
.L_x_191:
[----:B------:R-:W-:Y:S05]  /*5e50*/  BSYNC.RECONVERGENT B2 ;  /* 0x0000000000027941 */ /* 0x000fea0003800200 */
.L_x_190:
        /* <DEDUP_REMOVED lines=15> */
.L_x_193:
[----:B------:R-:W-:Y:S05]  /*5f50*/  BSYNC.RECONVERGENT B2 ;  /* 0x0000000000027941 */ /* 0x000fea0003800200 */
.L_x_192:
        /* <DEDUP_REMOVED lines=15> */
.L_x_195:
[----:B------:R-:W-:Y:S05]  /*6050*/  BSYNC.RECONVERGENT B2 ;  /* 0x0000000000027941 */ /* 0x000fea0003800200 */
.L_x_194:
        /* <DEDUP_REMOVED lines=15> */
.L_x_197:
[----:B------:R-:W-:Y:S05]  /*6150*/  BSYNC.RECONVERGENT B2 ;  /* 0x0000000000027941 */ /* 0x000fea0003800200 */
.L_x_196:
        /* <DEDUP_REMOVED lines=15> */
.L_x_199:
[----:B------:R-:W-:Y:S05]  /*6250*/  BSYNC.RECONVERGENT B2 ;  /* 0x0000000000027941 */ /* 0x000fea0003800200 */
.L_x_198:
        /* <DEDUP_REMOVED lines=15> */
.L_x_201:
[----:B------:R-:W-:Y:S05]  /*6350*/  BSYNC.RECONVERGENT B2 ;  /* 0x0000000000027941 */ /* 0x000fea0003800200 */
.L_x_200:
        /* <DEDUP_REMOVED lines=15> */
.L_x_203:
[----:B------:R-:W-:Y:S05]  /*6450*/  BSYNC.RECONVERGENT B2 ;  /* 0x0000000000027941 */ /* 0x000fea0003800200 */
.L_x_202:
        /* <DEDUP_REMOVED lines=15> */
.L_x_205:
[----:B------:R-:W-:Y:S05]  /*6550*/  BSYNC.RECONVERGENT B2 ;  /* 0x0000000000027941 */ /* 0x000fea0003800200 */
.L_x_204:
        /* <DEDUP_REMOVED lines=15> */
.L_x_207:
[----:B------:R-:W-:Y:S05]  /*6650*/  BSYNC.RECONVERGENT B2 ;  /* 0x0000000000027941 */ /* 0x000fea0003800200 */
.L_x_206:
        /* <DEDUP_REMOVED lines=15> */
.L_x_209:
[----:B------:R-:W-:Y:S05]  /*6750*/  BSYNC.RECONVERGENT B2 ;  /* 0x0000000000027941 */ /* 0x000fea0003800200 */
.L_x_208:
        /* <DEDUP_REMOVED lines=15> */
.L_x_211:
[----:B------:R-:W-:Y:S05]  /*6850*/  BSYNC.RECONVERGENT B2 ;  /* 0x0000000000027941 */ /* 0x000fea0003800200 */
.L_x_210:
        /* <DEDUP_REMOVED lines=15> */
.L_x_213:
[----:B------:R-:W-:Y:S05]  /*6950*/  BSYNC.RECONVERGENT B2 ;  /* 0x0000000000027941 */ /* 0x000fea0003800200 */
.L_x_212:
        /* <DEDUP_REMOVED lines=15> */
.L_x_215:
[----:B------:R-:W-:Y:S05]  /*6a50*/  BSYNC.RECONVERGENT B2 ;  /* 0x0000000000027941 */ /* 0x000fea0003800200 */
.L_x_214:
        /* <DEDUP_REMOVED lines=15> */
.L_x_217:
[----:B------:R-:W-:Y:S05]  /*6b50*/  BSYNC.RECONVERGENT B2 ;  /* 0x0000000000027941 */ /* 0x000fea0003800200 */
.L_x_216:
        /* <DEDUP_REMOVED lines=15> */
.L_x_219:
[----:B------:R-:W-:Y:S05]  /*6c50*/  BSYNC.RECONVERGENT B2 ;  /* 0x0000000000027941 */ /* 0x000fea0003800200 */
.L_x_218:
        /* <DEDUP_REMOVED lines=15> */
.L_x_221:
[----:B------:R-:W-:Y:S05]  /*6d50*/  BSYNC.RECONVERGENT B2 ;  /* 0x0000000000027941 */ /* 0x000fea0003800200 */
.L_x_220:
        /* <DEDUP_REMOVED lines=15> */
.L_x_223:
[----:B------:R-:W-:Y:S05]  /*6e50*/  BSYNC.RECONVERGENT B2 ;  /* 0x0000000000027941 */ /* 0x000fea0003800200 */
.L_x_222:
        /* <DEDUP_REMOVED lines=15> */
.L_x_225:
[----:B------:R-:W-:Y:S05]  /*6f50*/  BSYNC.RECONVERGENT B2 ;  /* 0x0000000000027941 */ /* 0x000fea0003800200 */
.L_x_224:
        /* <DEDUP_REMOVED lines=15> */
.L_x_227:
[----:B------:R-:W-:Y:S05]  /*7050*/  BSYNC.RECONVERGENT B2 ;  /* 0x0000000000027941 */ /* 0x000fea0003800200 */
.L_x_226:
        /* <DEDUP_REMOVED lines=15> */
.L_x_229:
[----:B------:R-:W-:Y:S05]  /*7150*/  BSYNC.RECONVERGENT B2 ;  /* 0x0000000000027941 */ /* 0x000fea0003800200 */
.L_x_228:
        /* <DEDUP_REMOVED lines=15> */
.L_x_231:
[----:B------:R-:W-:Y:S05]  /*7250*/  BSYNC.RECONVERGENT B2 ;  /* 0x0000000000027941 */ /* 0x000fea0003800200 */
.L_x_230:
        /* <DEDUP_REMOVED lines=15> */
.L_x_233:
[----:B------:R-:W-:Y:S05]  /*7350*/  BSYNC.RECONVERGENT B2 ;  /* 0x0000000000027941 */ /* 0x000fea0003800200 */
.L_x_232:
        /* <DEDUP_REMOVED lines=15> */
.L_x_235:
[----:B------:R-:W-:Y:S05]  /*7450*/  BSYNC.RECONVERGENT B2 ;  /* 0x0000000000027941 */ /* 0x000fea0003800200 */
.L_x_234:
        /* <DEDUP_REMOVED lines=15> */
.L_x_237:
[----:B------:R-:W-:Y:S05]  /*7550*/  BSYNC.RECONVERGENT B2 ;  /* 0x0000000000027941 */ /* 0x000fea0003800200 */
.L_x_236:
        /* <DEDUP_REMOVED lines=15> */
.L_x_239:
[----:B------:R-:W-:Y:S05]  /*7650*/  BSYNC.RECONVERGENT B2 ;  /* 0x0000000000027941 */ /* 0x000fea0003800200 */
.L_x_238:
        /* <DEDUP_REMOVED lines=15> */
.L_x_241:
[----:B------:R-:W-:Y:S05]  /*7750*/  BSYNC.RECONVERGENT B2 ;  /* 0x0000000000027941 */ /* 0x000fea0003800200 */
.L_x_240:
        /* <DEDUP_REMOVED lines=15> */
.L_x_243:
[----:B------:R-:W-:Y:S05]  /*7850*/  BSYNC.RECONVERGENT B2 ;  /* 0x0000000000027941 */ /* 0x000fea0003800200 */
.L_x_242:
        /* <DEDUP_REMOVED lines=15> */
.L_x_245:
[----:B------:R-:W-:Y:S05]  /*7950*/  BSYNC.RECONVERGENT B2 ;  /* 0x0000000000027941 */ /* 0x000fea0003800200 */
.L_x_244:
        /* <DEDUP_REMOVED lines=15> */
.L_x_247:
[----:B------:R-:W-:Y:S05]  /*7a50*/  BSYNC.RECONVERGENT B2 ;  /* 0x0000000000027941 */ /* 0x000fea0003800200 */
.L_x_246:
        /* <DEDUP_REMOVED lines=15> */
.L_x_249:
[----:B------:R-:W-:Y:S05]  /*7b50*/  BSYNC.RECONVERGENT B2 ;  /* 0x0000000000027941 */ /* 0x000fea0003800200 */
.L_x_248:
        /* <DEDUP_REMOVED lines=15> */
.L_x_251:
[----:B------:R-:W-:Y:S05]  /*7c50*/  BSYNC.RECONVERGENT B2 ;  /* 0x0000000000027941 */ /* 0x000fea0003800200 */
.L_x_250:
        /* <DEDUP_REMOVED lines=15> */
.L_x_253:
[----:B------:R-:W-:Y:S05]  /*7d50*/  BSYNC.RECONVERGENT B2 ;  /* 0x0000000000027941 */ /* 0x000fea0003800200 */
.L_x_252:
        /* <DEDUP_REMOVED lines=15> */
.L_x_255:
[----:B------:R-:W-:Y:S05]  /*7e50*/  BSYNC.RECONVERGENT B2 ;  /* 0x0000000000027941 */ /* 0x000fea0003800200 */
.L_x_254:
        /* <DEDUP_REMOVED lines=15> */
.L_x_257:
[----:B------:R-:W-:Y:S05]  /*7f50*/  BSYNC.RECONVERGENT B2 ;  /* 0x0000000000027941 */ /* 0x000fea0003800200 */
.L_x_256:
        /* <DEDUP_REMOVED lines=15> */
.L_x_259:
[----:B------:R-:W-:Y:S05]  /*8050*/  BSYNC.RECONVERGENT B2 ;  /* 0x0000000000027941 */ /* 0x000fea0003800200 */
.L_x_258:
        /* <DEDUP_REMOVED lines=15> */
.L_x_261:
[----:B------:R-:W-:Y:S05]  /*8150*/  BSYNC.RECONVERGENT B2 ;  /* 0x0000000000027941 */ /* 0x000fea0003800200 */
.L_x_260:
        /* <DEDUP_REMOVED lines=15> */
.L_x_263:
[----:B------:R-:W-:Y:S05]  /*8250*/  BSYNC.RECONVERGENT B2 ;  /* 0x0000000000027941 */ /* 0x000fea0003800200 */
.L_x_262:
        /* <DEDUP_REMOVED lines=15> */
.L_x_265:
[----:B------:R-:W-:Y:S05]  /*8350*/  BSYNC.RECONVERGENT B2 ;  /* 0x0000000000027941 */ /* 0x000fea0003800200 */
.L_x_264:
        /* <DEDUP_REMOVED lines=15> */
.L_x_267:
[----:B------:R-:W-:Y:S05]  /*8450*/  BSYNC.RECONVERGENT B2 ;  /* 0x0000000000027941 */ /* 0x000fea0003800200 */
.L_x_266:
        /* <DEDUP_REMOVED lines=15> */
.L_x_269:
[----:B------:R-:W-:Y:S05]  /*8550*/  BSYNC.RECONVERGENT B2 ;  /* 0x0000000000027941 */ /* 0x000fea0003800200 */
.L_x_268:
        /* <DEDUP_REMOVED lines=15> */
.L_x_271:
[----:B------:R-:W-:Y:S05]  /*8650*/  BSYNC.RECONVERGENT B2 ;  /* 0x0000000000027941 */ /* 0x000fea0003800200 */
.L_x_270:
        /* <DEDUP_REMOVED lines=15> */
.L_x_273:
[----:B------:R-:W-:Y:S05]  /*8750*/  BSYNC.RECONVERGENT B2 ;  /* 0x0000000000027941 */ /* 0x000fea0003800200 */
.L_x_272:
        /* <DEDUP_REMOVED lines=15> */
.L_x_275:
[----:B------:R-:W-:Y:S05]  /*8850*/  BSYNC.RECONVERGENT B2 ;  /* 0x0000000000027941 */ /* 0x000fea0003800200 */
.L_x_274:
        /* <DEDUP_REMOVED lines=15> */
.L_x_277:
[----:B------:R-:W-:Y:S05]  /*8950*/  BSYNC.RECONVERGENT B2 ;  /* 0x0000000000027941 */ /* 0x000fea0003800200 */
.L_x_276:
        /* <DEDUP_REMOVED lines=15> */
.L_x_279:
[----:B------:R-:W-:Y:S05]  /*8a50*/  BSYNC.RECONVERGENT B2 ;  /* 0x0000000000027941 */ /* 0x000fea0003800200 */
.L_x_278:
        /* <DEDUP_REMOVED lines=15> */
.L_x_281:
[----:B------:R-:W-:Y:S05]  /*8b50*/  BSYNC.RECONVERGENT B2 ;  /* 0x0000000000027941 */ /* 0x000fea0003800200 */
.L_x_280:
        /* <DEDUP_REMOVED lines=15> */
.L_x_283:
[----:B------:R-:W-:Y:S05]  /*8c50*/  BSYNC.RECONVERGENT B2 ;  /* 0x0000000000027941 */ /* 0x000fea0003800200 */
.L_x_282:
        /* <DEDUP_REMOVED lines=15> */
.L_x_285:
[----:B------:R-:W-:Y:S05]  /*8d50*/  BSYNC.RECONVERGENT B2 ;  /* 0x0000000000027941 */ /* 0x000fea0003800200 */
.L_x_284:
        /* <DEDUP_REMOVED lines=15> */
.L_x_287:
[----:B------:R-:W-:Y:S05]  /*8e50*/  BSYNC.RECONVERGENT B2 ;  /* 0x0000000000027941 */ /* 0x000fea0003800200 */
.L_x_286:
        /* <DEDUP_REMOVED lines=15> */
.L_x_289:
[----:B------:R-:W-:Y:S05]  /*8f50*/  BSYNC.RECONVERGENT B2 ;  /* 0x0000000000027941 */ /* 0x000fea0003800200 */
.L_x_288:
        /* <DEDUP_REMOVED lines=15> */
.L_x_291:
[----:B------:R-:W-:Y:S05]  /*9050*/  BSYNC.RECONVERGENT B2 ;  /* 0x0000000000027941 */ /* 0x000fea0003800200 */
.L_x_290:
        /* <DEDUP_REMOVED lines=15> */
.L_x_293:
[----:B------:R-:W-:Y:S05]  /*9150*/  BSYNC.RECONVERGENT B2 ;  /* 0x0000000000027941 */ /* 0x000fea0003800200 */
.L_x_292:
        /* <DEDUP_REMOVED lines=15> */
.L_x_295:
[----:B------:R-:W-:Y:S05]  /*9250*/  BSYNC.RECONVERGENT B2 ;  /* 0x0000000000027941 */ /* 0x000fea0003800200 */
.L_x_294:
        /* <DEDUP_REMOVED lines=15> */
.L_x_297:
[----:B------:R-:W-:Y:S05]  /*9350*/  BSYNC.RECONVERGENT B2 ;  /* 0x0000000000027941 */ /* 0x000fea0003800200 */
.L_x_296:
        /* <DEDUP_REMOVED lines=15> */
.L_x_299:
[----:B------:R-:W-:Y:S05]  /*9450*/  BSYNC.RECONVERGENT B2 ;  /* 0x0000000000027941 */ /* 0x000fea0003800200 */
.L_x_298:
        /* <DEDUP_REMOVED lines=15> */
.L_x_301:
[----:B------:R-:W-:Y:S05]  /*9550*/  BSYNC.RECONVERGENT B2 ;  /* 0x0000000000027941 */ /* 0x000fea0003800200 */
.L_x_300:
        /* <DEDUP_REMOVED lines=15> */
.L_x_303:
[----:B------:R-:W-:Y:S05]  /*9650*/  BSYNC.RECONVERGENT B2 ;  /* 0x0000000000027941 */ /* 0x000fea0003800200 */
.L_x_302:
        /* <DEDUP_REMOVED lines=15> */
.L_x_305:
[----:B------:R-:W-:Y:S05]  /*9750*/  BSYNC.RECONVERGENT B2 ;  /* 0x0000000000027941 */ /* 0x000fea0003800200 */
.L_x_304:
        /* <DEDUP_REMOVED lines=15> */
.L_x_307:
[----:B------:R-:W-:Y:S05]  /*9850*/  BSYNC.RECONVERGENT B2 ;  /* 0x0000000000027941 */ /* 0x000fea0003800200 */
.L_x_306:
        /* <DEDUP_REMOVED lines=15> */
.L_x_309:
[----:B------:R-:W-:Y:S05]  /*9950*/  BSYNC.RECONVERGENT B2 ;  /* 0x0000000000027941 */ /* 0x000fea0003800200 */
.L_x_308:
        /* <DEDUP_REMOVED lines=15> */
.L_x_311:
[----:B------:R-:W-:Y:S05]  /*9a50*/  BSYNC.RECONVERGENT B2 ;  /* 0x0000000000027941 */ /* 0x000fea0003800200 */
.L_x_310:
[----:B------:R-:W-:Y:S01]  /*9a60*/  FADD R0, R4, R55 ;  /* 0x0000003704007221 */ /* 0x000fe20000000000 */
[----:B------:R-:W-:Y:S01]  /*9a70*/  HFMA2 R2, -RZ, RZ, 1.875, 0 ;  /* 0x3f800000ff027431 */ /* 0x000fe200000001ff */
[----:B-----5:R-:W-:Y:S01]  /*9a80*/  IADD3 R162, PT, PT, R162, 0x161f14, RZ ;  /* 0x00161f14a2a27810 */ /* 0x020fe20007ffe0ff */
[----:B------:R-:W-:Y:S02]  /*9a90*/  UMOV UR4, URZ ;  /* 0x000000ff00047c82 */ /* 0x000fe40008000000 */
[----:B------:R-:W-:Y:S01]  /*9aa0*/  FMNMX R0, R0, 1, PT ;  /* 0x3f80000000007809 */ /* 0x000fe20003800000 */
[----:B------:R0:W-:Y:S04]  /*9ab0*/  STL [R1+0x200], R2 ;  /* 0x0002000201007387 */ /* 0x0001e80000100800 */
[----:B------:R0:W-:Y:S02]  /*9ac0*/  STL [R1+0x1fc], R0 ;  /* 0x0001fc0001007387 */ /* 0x0001e40000100800 */
.L_x_321:
[----:B0-----:R-:W-:Y:S01]  /*9ad0*/  SHF.R.U32.HI R0, RZ, 0x2, R163 ;  /* 0x00000002ff007819 */ /* 0x001fe200000116a3 */
[----:B------:R-:W-:Y:S01]  /*9ae0*/  BSSY.RECONVERGENT B2, `(.L_x_312) ;  /* 0x000001a000027945 */ /* 0x000fe20003800200 */
[----:B------:R-:W-:Y:S02]  /*9af0*/  SHF.L.U32 R2, R159, 0x4, RZ ;  /* 0x000000049f027819 */ /* 0x000fe400000006ff */
[----:B------:R-:W-:Y:S02]  /*9b00*/  LOP3.LUT R0, R0, R163, RZ, 0x3c, !PT ;  /* 0x000000a300007212 */ /* 0x000fe400078e3cff */
[----:B------:R-:W-:Y:S02]  /*9b10*/  I2FP.F32.U32 R55, UR4 ;  /* 0x0000000400377c45 */ /* 0x000fe40008201000 */
[----:B------:R-:W-:Y:S02]  /*9b20*/  SHF.L.U32 R3, R0, 0x1, RZ ;  /* 0x0000000100037819 */ /* 0x000fe400000006ff */
[----:B------:R-:W-:-:S02]  /*9b30*/  MOV R5, 0x3bfe03f8 ;  /* 0x3bfe03f800057802 */ /* 0x000fc40000000f00 */
[----:B------:R-:W-:Y:S02]  /*9b40*/  LOP3.LUT R3, R159, R2, R3, 0x96, !PT ;  /* 0x000000029f037212 */ /* 0x000fe400078e9603 */
[----:B------:R-:W-:Y:S02]  /*9b50*/  MOV R2, 0x3f800000 ;  /* 0x3f80000000027802 */ /* 0x000fe40000000f00 */
[----:B------:R-:W-:Y:S02]  /*9b60*/  LOP3.LUT R7, R3, R0, RZ, 0x3c, !PT ;  /* 0x0000000003077212 */ /* 0x000fe400078e3cff */
[----:B------:R-:W-:Y:S01]  /*9b70*/  MOV R3, 0x2f800000 ;  /* 0x2f80000000037802 */ /* 0x000fe20000000f00 */
[----:B------:R-:W-:Y:S01]  /*9b80*/  FFMA R2, R5, -129, R2 ;  /* 0xc301000005027823 */ /* 0x000fe20000000002 */
[----:B------:R-:W-:Y:S02]  /*9b90*/  IADD3 R0, PT, PT, R162, -0x10974f, R7 ;  /* 0xffef68b1a2007810 */ /* 0x000fe40007ffe007 */
[----:B------:R-:W-:Y:S01]  /*9ba0*/  MOV R163, R159 ;  /* 0x0000009f00a37202 */ /* 0x000fe20000000f00 */
[----:B------:R-:W-:Y:S01]  /*9bb0*/  FFMA R2, R2, R5, 0.0077519379556179046631 ;  /* 0x3bfe03f802027423 */ /* 0x000fe20000000005 */
[----:B------:R-:W-:-:S05]  /*9bc0*/  I2FP.F32.U32 R0, R0 ;  /* 0x0000000000007245 */ /* 0x000fca0000201000 */
[----:B------:R-:W-:-:S04]  /*9bd0*/  FFMA R0, R0, R3, 1.1641532182693481445e-10 ;  /* 0x2f00000000007423 */ /* 0x000fc80000000003 */
[----:B------:R-:W-:-:S04]  /*9be0*/  FADD R55, R55, R0 ;  /* 0x0000000037377221 */ /* 0x000fc80000000000 */
[----:B------:R-:W0:Y:S01]  /*9bf0*/  FCHK P0, R55, 129 ;  /* 0x4301000037007902 */ /* 0x000e220000000000 */
[----:B------:R-:W-:-:S04]  /*9c00*/  FFMA R0, R55, R2, RZ ;  /* 0x0000000237007223 */ /* 0x000fc800000000ff */
[----:B------:R-:W-:-:S04]  /*9c10*/  FFMA R3, R0, -129, R55 ;  /* 0xc301000000037823 */ /* 0x000fc80000000037 */
[----:B------:R-:W-:Y:S01]  /*9c20*/  FFMA R0, R2, R3, R0 ;  /* 0x0000000302007223 */ /* 0x000fe20000000000 */
[----:B0-----:R-:W-:Y:S06]  /*9c30*/  @!P0 BRA `(.L_x_313) ;  /* 0x0000000000108947 */ /* 0x001fec0003800000 */
[----:B------:R-:W-:Y:S01]  /*9c40*/  HFMA2 R45, -RZ, RZ, 3.501953125, 0 ;  /* 0x43010000ff2d7431 */ /* 0x000fe200000001ff */
[----:B------:R-:W-:-:S07]  /*9c50*/  MOV R107, 0x9c70 ;  /* 0x00009c70006b7802 */ /* 0x000fce0000000f00 */
[----:B------:R-:W-:Y:S05]  /*9c60*/  CALL.REL.NOINC `($__internal_4_$__cuda_sm3x_div_rn_noftz_f32_slowpath) ;  /* 0x0000000800647944 */ /* 0x000fea0003c00000 */
[----:B------:R-:W-:-:S07]  /*9c70*/  MOV R0, R55 ;  /* 0x0000003700007202 */ /* 0x000fce0000000f00 */
.L_x_313:
[----:B------:R-:W-:Y:S05]  /*9c80*/  BSYNC.RECONVERGENT B2 ;  /* 0x0000000000027941 */ /* 0x000fea0003800200 */
.L_x_312:
[----:B------:R-:W-:Y:S01]  /*9c90*/  FMNMX R0, R0, 0.99999988079071044922, PT ;  /* 0x3f7ffffe00007809 */ /* 0x000fe20003800000 */
[----:B------:R-:W-:-:S04]  /*9ca0*/  UIADD3 UR5, UPT, UPT, UR4, 0x1, URZ ;  /* 0x0000000104057890 */ /* 0x000fc8000fffe0ff */
[----:B------:R0:W-:Y:S01]  /*9cb0*/  STL [R105+-0x8], R0 ;  /* 0xfffff80069007387 */ /* 0x0001e20000100800 */
[----:B------:R-:W-:-:S09]  /*9cc0*/  UISETP.NE.AND UP0, UPT, UR5, 0x81, UPT ;  /* 0x000000810500788c */ /* 0x000fd2000bf05270 */
[----:B0-----:R-:W-:Y:S05]  /*9cd0*/  BRA.U !UP0, `(.L_x_314) ;  /* 0x0000000508807547 */ /* 0x001fea000b800000 */
[----:B------:R-:W-:Y:S01]  /*9ce0*/  SHF.R.U32.HI R3, RZ, 0x2, R160 ;  /* 0x00000002ff037819 */ /* 0x000fe200000116a0 */
[----:B------:R-:W-:Y:S01]  /*9cf0*/  HFMA2 R2, -RZ, RZ, 3.501953125, 0 ;  /* 0x43010000ff027431 */ /* 0x000fe200000001ff */
[----:B------:R-:W-:Y:S01]  /*9d00*/  SHF.L.U32 R0, R7, 0x4, RZ ;  /* 0x0000000407007819 */ /* 0x000fe200000006ff */
[----:B------:R-:W-:Y:S01]  /*9d10*/  BSSY.RECONVERGENT B2, `(.L_x_315) ;  /* 0x0000017000027945 */ /* 0x000fe20003800200 */
[----:B------:R-:W-:Y:S02]  /*9d20*/  LOP3.LUT R3, R3, R160, RZ, 0x3c, !PT ;  /* 0x000000a003037212 */ /* 0x000fe400078e3cff */
[----:B------:R-:W-:Y:S02]  /*9d30*/  I2FP.F32.U32 R55, UR5 ;  /* 0x0000000500377c45 */ /* 0x000fe40008201000 */
[----:B------:R-:W-:-:S04]  /*9d40*/  SHF.L.U32 R5, R3, 0x1, RZ ;  /* 0x0000000103057819 */ /* 0x000fc800000006ff */
[----:B------:R-:W-:Y:S02]  /*9d50*/  LOP3.LUT R0, R7, R0, R5, 0x96, !PT ;  /* 0x0000000007007212 */ /* 0x000fe400078e9605 */
[----:B------:R-:W-:Y:S02]  /*9d60*/  MOV R5, 0x3bfe03f8 ;  /* 0x3bfe03f800057802 */ /* 0x000fe40000000f00 */
[----:B------:R-:W-:Y:S01]  /*9d70*/  LOP3.LUT R9, R0, R3, RZ, 0x3c, !PT ;  /* 0x0000000300097212 */ /* 0x000fe200078e3cff */
[----:B------:R-:W-:Y:S02]  /*9d80*/  HFMA2 R3, -RZ, RZ, 0.1171875, 0 ;  /* 0x2f800000ff037431 */ /* 0x000fe400000001ff */
[----:B------:R-:W-:Y:S01]  /*9d90*/  FFMA R2, R5, -R2, 1 ;  /* 0x3f80000005027423 */ /* 0x000fe20000000802 */
[----:B------:R-:W-:-:S03]  /*9da0*/  IADD3 R0, PT, PT, R162, -0xb0f8a, R9 ;  /* 0xfff4f076a2007810 */ /* 0x000fc60007ffe009 */
        /* <DEDUP_REMOVED lines=9> */
[----:B------:R-:W-:Y:S02]  /*9e40*/  MOV R45, 0x43010000 ;  /* 0x43010000002d7802 */ /* 0x000fe40000000f00 */
[----:B------:R-:W-:-:S07]  /*9e50*/  MOV R107, 0x9e70 ;  /* 0x00009e70006b7802 */ /* 0x000fce0000000f00 */
[----:B------:R-:W-:Y:S05]  /*9e60*/  CALL.REL.NOINC `($__internal_4_$__cuda_sm3x_div_rn_noftz_f32_slowpath) ;  /* 0x0000000400e47944 */ /* 0x000fea0003c00000 */
[----:B------:R-:W-:-:S07]  /*9e70*/  MOV R0, R55 ;  /* 0x0000003700007202 */ /* 0x000fce0000000f00 */
.L_x_316:
[----:B------:R-:W-:Y:S05]  /*9e80*/  BSYNC.RECONVERGENT B2 ;  /* 0x0000000000027941 */ /* 0x000fea0003800200 */
.L_x_315:
[----:B------:R-:W-:Y:S01]  /*9e90*/  SHF.R.U32.HI R2, RZ, 0x2, R161 ;  /* 0x00000002ff027819 */ /* 0x000fe200000116a1 */
[----:B------:R-:W-:Y:S01]  /*9ea0*/  UIADD3 UR5, UPT, UPT, UR4, 0x2, URZ ;  /* 0x0000000204057890 */ /* 0x000fe2000fffe0ff */
[----:B------:R-:W-:Y:S01]  /*9eb0*/  SHF.L.U32 R3, R9, 0x4, RZ ;  /* 0x0000000409037819 */ /* 0x000fe200000006ff */
[----:B------:R-:W-:Y:S01]  /*9ec0*/  HFMA2 R6, -RZ, RZ, 3.501953125, 0 ;  /* 0x43010000ff067431 */ /* 0x000fe200000001ff */
[----:B------:R-:W-:Y:S01]  /*9ed0*/  LOP3.LUT R2, R2, R161, RZ, 0x3c, !PT ;  /* 0x000000a102027212 */ /* 0x000fe200078e3cff */
[----:B------:R-:W-:Y:S01]  /*9ee0*/  BSSY.RECONVERGENT B2, `(.L_x_317) ;  /* 0x0000018000027945 */ /* 0x000fe20003800200 */
[----:B------:R-:W-:Y:S02]  /*9ef0*/  MOV R5, 0x3bfe03f8 ;  /* 0x3bfe03f800057802 */ /* 0x000fe40000000f00 */
[----:B------:R-:W-:-:S04]  /*9f00*/  SHF.L.U32 R4, R2, 0x1, RZ ;  /* 0x0000000102047819 */ /* 0x000fc800000006ff */
[----:B------:R-:W-:Y:S01]  /*9f10*/  LOP3.LUT R3, R9, R3, R4, 0x96, !PT ;  /* 0x0000000309037212 */ /* 0x000fe200078e9604 */
[----:B------:R-:W-:-:S03]  /*9f20*/  HFMA2 R4, -RZ, RZ, 0.1171875, 0 ;  /* 0x2f800000ff047431 */ /* 0x000fc600000001ff */
[----:B------:R-:W-:Y:S02]  /*9f30*/  LOP3.LUT R11, R3, R2, RZ, 0x3c, !PT ;  /* 0x00000002030b7212 */ /* 0x000fe400078e3cff */
[----:B------:R-:W-:Y:S02]  /*9f40*/  FMNMX R2, R0, 0.99999988079071044922, PT ;  /* 0x3f7ffffe00027809 */ /* 0x000fe40003800000 */
[----:B------:R-:W-:-:S03]  /*9f50*/  IADD3 R0, PT, PT, R162, -0x587c5, R11 ;  /* 0xfffa783ba2007810 */ /* 0x000fc60007ffe00b */
[----:B------:R0:W-:Y:S01]  /*9f60*/  STL [R105+-0x4], R2 ;  /* 0xfffffc0269007387 */ /* 0x0001e20000100800 */
[----:B------:R-:W-:Y:S02]  /*9f70*/  I2FP.F32.U32 R3, R0 ;  /* 0x0000000000037245 */ /* 0x000fe40000201000 */
[----:B------:R-:W-:-:S03]  /*9f80*/  I2FP.F32.U32 R0, UR5 ;  /* 0x0000000500007c45 */ /* 0x000fc60008201000 */
[----:B------:R-:W-:Y:S01]  /*9f90*/  FFMA R3, R3, R4, 1.1641532182693481445e-10 ;  /* 0x2f00000003037423 */ /* 0x000fe20000000004 */
[----:B------:R-:W-:-:S03]  /*9fa0*/  FFMA R4, R5, -R6, 1 ;  /* 0x3f80000005047423 */ /* 0x000fc60000000806 */
[----:B------:R-:W-:Y:S01]  /*9fb0*/  FADD R6, R0, R3 ;  /* 0x0000000300067221 */ /* 0x000fe20000000000 */
[----:B------:R-:W-:-:S03]  /*9fc0*/  FFMA R0, R4, R5, 0.0077519379556179046631 ;  /* 0x3bfe03f804007423 */ /* 0x000fc60000000005 */
[----:B------:R-:W1:Y:S01]  /*9fd0*/  FCHK P0, R6, 129 ;  /* 0x4301000006007902 */ /* 0x000e620000000000 */
[----:B------:R-:W-:-:S04]  /*9fe0*/  FFMA R3, R0, R6, RZ ;  /* 0x0000000600037223 */ /* 0x000fc800000000ff */
[----:B------:R-:W-:-:S04]  /*9ff0*/  FFMA R4, R3, -129, R6 ;  /* 0xc301000003047823 */ /* 0x000fc80000000006 */
[----:B------:R-:W-:Y:S01]  /*a000*/  FFMA R55, R0, R4, R3 ;  /* 0x0000000400377223 */ /* 0x000fe20000000003 */
[----:B01----:R-:W-:Y:S06]  /*a010*/  @!P0 BRA `(.L_x_318) ;  /* 0x0000000000108947 */ /* 0x003fec0003800000 */
[----:B------:R-:W-:Y:S02]  /*a020*/  MOV R55, R6 ;  /* 0x0000000600377202 */ /* 0x000fe40000000f00 */
[----:B------:R-:W-:Y:S02]  /*a030*/  MOV R45, 0x43010000 ;  /* 0x43010000002d7802 */ /* 0x000fe40000000f00 */
[----:B------:R-:W-:-:S07]  /*a040*/  MOV R107, 0xa060 ;  /* 0x0000a060006b7802 */ /* 0x000fce0000000f00 */
[----:B------:R-:W-:Y:S05]  /*a050*/  CALL.REL.NOINC `($__internal_4_$__cuda_sm3x_div_rn_noftz_f32_slowpath) ;  /* 0x0000000400687944 */ /* 0x000fea0003c00000 */
.L_x_318:
[----:B------:R-:W-:Y:S05]  /*a060*/  BSYNC.RECONVERGENT B2 ;  /* 0x0000000000027941 */ /* 0x000fea0003800200 */
.L_x_317:
[----:B------:R-:W-:Y:S01]  /*a070*/  SHF.R.U32.HI R3, RZ, 0x2, R158 ;  /* 0x00000002ff037819 */ /* 0x000fe2000001169e */
[----:B------:R-:W-:Y:S01]  /*a080*/  UIADD3 UR5, UPT, UPT, UR4, 0x3, URZ ;  /* 0x0000000304057890 */ /* 0x000fe2000fffe0ff */
[----:B------:R-:W-:Y:S01]  /*a090*/  SHF.L.U32 R0, R11, 0x4, RZ ;  /* 0x000000040b007819 */ /* 0x000fe200000006ff */
[----:B------:R-:W-:Y:S01]  /*a0a0*/  BSSY.RECONVERGENT B2, `(.L_x_319) ;  /* 0x000001a000027945 */ /* 0x000fe20003800200 */
[----:B------:R-:W-:Y:S02]  /*a0b0*/  LOP3.LUT R3, R3, R158, RZ, 0x3c, !PT ;  /* 0x0000009e03037212 */ /* 0x000fe400078e3cff */
[----:B------:R-:W-:Y:S02]  /*a0c0*/  MOV R4, 0x2f800000 ;  /* 0x2f80000000047802 */ /* 0x000fe40000000f00 */
[----:B------:R-:W-:Y:S02]  /*a0d0*/  SHF.L.U32 R5, R3, 0x1, RZ ;  /* 0x0000000103057819 */ /* 0x000fe400000006ff */
[----:B------:R-:W-:-:S02]  /*a0e0*/  MOV R6, 0x43010000 ;  /* 0x4301000000067802 */ /* 0x000fc40000000f00 */
[----:B------:R-:W-:Y:S01]  /*a0f0*/  LOP3.LUT R0, R11, R0, R5, 0x96, !PT ;  /* 0x000000000b007212 */ /* 0x000fe200078e9605 */
[----:B------:R-:W-:Y:S01]  /*a100*/  HFMA2 R5, -RZ, RZ, 0.9990234375, 6.0558319091796875e-05 ;  /* 0x3bfe03f8ff057431 */ /* 0x000fe200000001ff */
[----:B------:R-:W-:Y:S02]  /*a110*/  FMNMX R2, R55, 0.99999988079071044922, PT ;  /* 0x3f7ffffe37027809 */ /* 0x000fe40003800000 */
[----:B------:R-:W-:-:S03]  /*a120*/  LOP3.LUT R159, R0, R3, RZ, 0x3c, !PT ;  /* 0x00000003009f7212 */ /* 0x000fc600078e3cff */
[----:B------:R0:W-:Y:S01]  /*a130*/  STL [R105], R2 ;  /* 0x0000000269007387 */ /* 0x0001e20000100800 */
[----:B------:R-:W-:-:S04]  /*a140*/  IADD3 R0, PT, PT, R159, R162, RZ ;  /* 0x000000a29f007210 */ /* 0x000fc80007ffe0ff */
        /* <DEDUP_REMOVED lines=15> */
.L_x_320:
[----:B------:R-:W-:Y:S05]  /*a240*/  BSYNC.RECONVERGENT B2 ;  /* 0x0000000000027941 */ /* 0x000fea0003800200 */
.L_x_319:
[----:B------:R-:W-:Y:S01]  /*a250*/  FMNMX R0, R55, 0.99999988079071044922, PT ;  /* 0x3f7ffffe37007809 */ /* 0x000fe20003800000 */
[----:B------:R-:W-:Y:S01]  /*a260*/  UIADD3 UR4, UPT, UPT, UR4, 0x4, URZ ;  /* 0x0000000404047890 */ /* 0x000fe2000fffe0ff */
[----:B------:R-:W-:Y:S02]  /*a270*/  IADD3 R162, PT, PT, R162, 0x161f14, RZ ;  /* 0x00161f14a2a27810 */ /* 0x000fe40007ffe0ff */
[----:B------:R-:W-:Y:S01]  /*a280*/  MOV R160, R7 ;  /* 0x0000000700a07202 */ /* 0x000fe20000000f00 */
[----:B------:R0:W-:Y:S01]  /*a290*/  STL [R105+0x4], R0 ;  /* 0x0000040069007387 */ /* 0x0001e20000100800 */
[----:B------:R-:W-:Y:S02]  /*a2a0*/  MOV R161, R9 ;  /* 0x0000000900a17202 */ /* 0x000fe40000000f00 */
[----:B------:R-:W-:Y:S02]  /*a2b0*/  MOV R158, R11 ;  /* 0x0000000b009e7202 */ /* 0x000fe40000000f00 */
[----:B0-----:R-:W-:Y:S01]  /*a2c0*/  IADD3 R105, PT, PT, R105, 0x10, RZ ;  /* 0x0000001069697810 */ /* 0x001fe20007ffe0ff */
[----:B------:R-:W-:Y:S06]  /*a2d0*/  BRA `(.L_x_321) ;  /* 0xfffffff400fc7947 */ /* 0x000fec000383ffff */
.L_x_314:
[----:B------:R-:W0:Y:S01]  /*a2e0*/  S2R R3, SR_TID.X ;  /* 0x0000000000037919 */ /* 0x000e220000002100 */
[----:B------:R-:W0:Y:S01]  /*a2f0*/  S2UR UR4, SR_CTAID.X ;  /* 0x00000000000479c3 */ /* 0x000e220000002500 */
[----:B------:R-:W-:Y:S01]  /*a300*/  HFMA2 R8, -RZ, RZ, 0, 0 ;  /* 0x00000000ff087431 */ /* 0x000fe200000001ff */
[----:B------:R-:W-:-:S06]  /*a310*/  MOV R9, 0x1 ;  /* 0x0000000100097802 */ /* 0x000fcc0000000f00 */
[----:B------:R-:W0:Y:S08]  /*a320*/  LDC R0, c[0x0][0x360] ;  /* 0x0000d800ff007b82 */ /* 0x000e300000000800 */
[----:B------:R-:W1:Y:S08]  /*a330*/  LDC.64 R6, c[0x0][0x388] ;  /* 0x0000e200ff067b82 */ /* 0x000e700000000a00 */
[----:B------:R-:W2:Y:S01]  /*a340*/  LDC.64 R4, c[0x0][0x398] ;  /* 0x0000e600ff047b82 */ /* 0x000ea20000000a00 */
[----:B0-----:R-:W-:-:S07]  /*a350*/  IMAD R0, R0, UR4, R3 ;  /* 0x0000000400007c24 */ /* 0x001fce000f8e0203 */
.L_x_326:
[----:B0-----:R-:W-:Y:S02]  /*a360*/  LEA R2, R8, R101, 0x2 ;  /* 0x0000006508027211 */ /* 0x001fe400078e10ff */
[----:B------:R-:W-:-:S03]  /*a370*/  LEA R10, R9, R1, 0x2 ;  /* 0x00000001090a7211 */ /* 0x000fc600078e10ff */
[----:B------:R-:W3:Y:S04]  /*a380*/  LDL R55, [R2] ;  /* 0x0000000002377983 */ /* 0x000ee80000100800 */
[----:B------:R-:W3:Y:S01]  /*a390*/  LDL R11, [R10] ;  /* 0x000000000a0b7983 */ /* 0x000ee20000100800 */
[----:B------:R-:W-:Y:S01]  /*a3a0*/  BSSY.RECONVERGENT B2, `(.L_x_322) ;  /* 0x0000020000027945 */ /* 0x000fe20003800200 */
[----:B---3--:R-:W-:-:S13]  /*a3b0*/  FSETP.GEU.AND P0, PT, R55, R11, PT ;  /* 0x0000000b3700720b */ /* 0x008fda0003f0e000 */
[----:B------:R-:W-:Y:S05]  /*a3c0*/  @!P0 BRA `(.L_x_323) ;  /* 0x0000000000748947 */ /* 0x000fea0003800000 */
[----:B------:R-:W3:Y:S01]  /*a3d0*/  LDL R10, [R10+-0x4] ;  /* 0xfffffc000a0a7983 */ /* 0x000ee20000100800 */
[----:B------:R-:W-:-:S04]  /*a3e0*/  IMAD R3, R0, 0x81, R9 ;  /* 0x0000008100037824 */ /* 0x000fc800078e0209 */
[----:B-1----:R-:W-:-:S05]  /*a3f0*/  IMAD.WIDE R2, R3, 0x4, R6 ;  /* 0x0000000403027825 */ /* 0x002fca00078e0206 */
[----:B------:R0:W5:Y:S04]  /*a400*/  LDG.E R15, desc[UR6][R2.64+-0x4] ;  /* 0xfffffc06020f7981 */ /* 0x000168000c1e1900 */
[----:B------:R0:W5:Y:S01]  /*a410*/  LDG.E R14, desc[UR6][R2.64] ;  /* 0x00000006020e7981 */ /* 0x000162000c1e1900 */
[----:B------:R-:W-:Y:S01]  /*a420*/  BSSY.RECONVERGENT B3, `(.L_x_324) ;  /* 0x0000011000037945 */ /* 0x000fe20003800200 */
[----:B------:R-:W-:Y:S02]  /*a430*/  LEA R13, R0, R8, 0x7 ;  /* 0x00000008000d7211 */ /* 0x000fe400078e38ff */
[----:B------:R-:W-:Y:S01]  /*a440*/  IADD3 R9, PT, PT, R9, -0x1, RZ ;  /* 0xffffffff09097810 */ /* 0x000fe20007ffe0ff */
[--C-:B---3--:R-:W-:Y:S01]  /*a450*/  FADD R16, R11, -R10.reuse ;  /* 0x8000000a0b107221 */ /* 0x108fe20000000000 */
[----:B------:R-:W-:-:S03]  /*a460*/  FADD R55, R55, -R10 ;  /* 0x8000000a37377221 */ /* 0x000fc60000000000 */
[----:B------:R-:W1:Y:S08]  /*a470*/  MUFU.RCP R11, R16 ;  /* 0x00000010000b7308 */ /* 0x000e700000001000 */
[----:B------:R-:W3:Y:S01]  /*a480*/  FCHK P0, R55, R16 ;  /* 0x0000001037007302 */ /* 0x000ee20000000000 */
[----:B-1----:R-:W-:-:S04]  /*a490*/  FFMA R12, -R16, R11, 1 ;  /* 0x3f800000100c7423 */ /* 0x002fc8000000010b */
[----:B------:R-:W-:-:S04]  /*a4a0*/  FFMA R12, R11, R12, R11 ;  /* 0x0000000c0b0c7223 */ /* 0x000fc8000000000b */
[----:B------:R-:W-:-:S04]  /*a4b0*/  FFMA R11, R55, R12, RZ ;  /* 0x0000000c370b7223 */ /* 0x000fc800000000ff */
[----:B------:R-:W-:-:S04]  /*a4c0*/  FFMA R10, -R16, R11, R55 ;  /* 0x0000000b100a7223 */ /* 0x000fc80000000137 */
[----:B------:R-:W-:Y:S01]  /*a4d0*/  FFMA R10, R12, R10, R11 ;  /* 0x0000000a0c0a7223 */ /* 0x000fe2000000000b */
[----:B0--3--:R-:W-:Y:S06]  /*a4e0*/  @!P0 BRA `(.L_x_325) ;  /* 0x0000000000108947 */ /* 0x009fec0003800000 */
[----:B------:R-:W-:Y:S02]  /*a4f0*/  MOV R45, R16 ;  /* 0x00000010002d7202 */ /* 0x000fe40000000f00 */
[----:B------:R-:W-:-:S07]  /*a500*/  MOV R107, 0xa520 ;  /* 0x0000a520006b7802 */ /* 0x000fce0000000f00 */
[----:B--2--5:R-:W-:Y:S05]  /*a510*/  CALL.REL.NOINC `($__internal_4_$__cuda_sm3x_div_rn_noftz_f32_slowpath) ;  /* 0x0000000000387944 */ /* 0x024fea0003c00000 */
[----:B------:R-:W-:-:S07]  /*a520*/  MOV R10, R55 ;  /* 0x00000037000a7202 */ /* 0x000fce0000000f00 */
.L_x_325:
[----:B------:R-:W-:Y:S05]  /*a530*/  BSYNC.RECONVERGENT B3 ;  /* 0x0000000000037941 */ /* 0x000fea0003800200 */
.L_x_324:
[----:B------:R-:W-:Y:S01]  /*a540*/  FADD.SAT R10, RZ, R10 ;  /* 0x0000000aff0a7221 */ /* 0x000fe20000002000 */
[----:B-----5:R-:W-:Y:S01]  /*a550*/  FADD R11, -R15, R14 ;  /* 0x0000000e0f0b7221 */ /* 0x020fe20000000100 */
[----:B--2---:R-:W-:Y:S01]  /*a560*/  IMAD.WIDE R2, R13, 0x4, R4 ;  /* 0x000000040d027825 */ /* 0x004fe200078e0204 */
[----:B------:R-:W-:-:S03]  /*a570*/  IADD3 R8, PT, PT, R8, 0x1, RZ ;  /* 0x0000000108087810 */ /* 0x000fc60007ffe0ff */
[----:B------:R-:W-:-:S05]  /*a580*/  FFMA R11, R10, R11, R15 ;  /* 0x0000000b0a0b7223 */ /* 0x000fca000000000f */
[----:B------:R0:W-:Y:S02]  /*a590*/  STG.E desc[UR6][R2.64], R11 ;  /* 0x0000000b02007986 */ /* 0x0001e4000c101906 */
.L_x_323:
[----:B------:R-:W-:Y:S05]  /*a5a0*/  BSYNC.RECONVERGENT B2 ;  /* 0x0000000000027941 */ /* 0x000fea0003800200 */
.L_x_322:
[----:B------:R-:W-:Y:S02]  /*a5b0*/  ISETP.GE.AND P0, PT, R8, 0x81, PT ;  /* 0x000000810800780c */ /* 0x000fe40003f06270 */
[C---:B------:R-:W-:Y:S02]  /*a5c0*/  ISETP.LT.AND P1, PT, R9.reuse, 0x80, PT ;  /* 0x000000800900780c */ /* 0x040fe40003f21270 */
[----:B------:R-:W-:-:S11]  /*a5d0*/  IADD3 R9, PT, PT, R9, 0x1, RZ ;  /* 0x0000000109097810 */ /* 0x000fd60007ffe0ff */
[----:B------:R-:W-:Y:S05]  /*a5e0*/  @!P0 BRA P1, `(.L_x_326) ;  /* 0xfffffffc005c8947 */ /* 0x000fea000083ffff */
[----:B------:R-:W-:Y:S05]  /*a5f0*/  EXIT ;  /* 0x000000000000794d */ /* 0x000fea0003800000 */
        .weak           $__internal_4_$__cuda_sm3x_div_rn_noftz_f32_slowpath
        .type           $__internal_4_$__cuda_sm3x_div_rn_noftz_f32_slowpath,@function
        .size           $__internal_4_$__cuda_sm3x_div_rn_noftz_f32_slowpath,(.L_x_511 - $__internal_4_$__cuda_sm3x_div_rn_noftz_f32_slowpath)
$__internal_4_$__cuda_sm3x_div_rn_noftz_f32_slowpath:
[----:B------:R-:W-:Y:S01]  /*a600*/  SHF.R.U32.HI R3, RZ, 0x17, R45 ;  /* 0x00000017ff037819 */ /* 0x000fe2000001162d */
[----:B------:R-:W-:Y:S01]  /*a610*/  BSSY.RECONVERGENT B0, `(.L_x_327) ;  /* 0x0000063000007945 */ /* 0x000fe20003800200 */
[----:B------:R-:W-:Y:S02]  /*a620*/  SHF.R.U32.HI R2, RZ, 0x17, R55 ;  /* 0x00000017ff027819 */ /* 0x000fe40000011637 */
[----:B------:R-:W-:Y:S02]  /*a630*/  LOP3.LUT R3, R3, 0xff, RZ, 0xc0, !PT ;  /* 0x000000ff03037812 */ /* 0x000fe400078ec0ff */
[----:B------:R-:W-:Y:S02]  /*a640*/  LOP3.LUT R2, R2, 0xff, RZ, 0xc0, !PT ;  /* 0x000000ff02027812 */ /* 0x000fe400078ec0ff */
[----:B------:R-:W-:Y:S02]  /*a650*/  IADD3 R113, PT, PT, R3, -0x1, RZ ;  /* 0xffffffff03717810 */ /* 0x000fe40007ffe0ff */
[----:B------:R-:W-:-:S02]  /*a660*/  IADD3 R111, PT, PT, R2, -0x1, RZ ;  /* 0xffffffff026f7810 */ /* 0x000fc40007ffe0ff */
[----:B------:R-:W-:Y:S02]  /*a670*/  ISETP.GT.U32.AND P0, PT, R113, 0xfd, PT ;  /* 0x000000fd7100780c */ /* 0x000fe40003f04070 */
[----:B------:R-:W-:Y:S02]  /*a680*/  MOV R115, R45 ;  /* 0x0000002d00737202 */ /* 0x000fe40000000f00 */
        /* <DEDUP_REMOVED lines=9> */
[----:B------:R-:W-:Y:S02]  /*a720*/  FSETP.NEU.FTZ.AND P2, PT, |R55|, +INF , PT ;  /* 0x7f8000003700780b */ /* 0x000fe40003f5d200 */
        /* <DEDUP_REMOVED lines=11> */
[----:B------:R-:W-:Y:S01]  /*a7e0*/  @P0 MOV R109, RZ ;  /* 0x000000ff006d0202 */ /* 0x000fe20000000f00 */
[----:B------:R-:W-:Y:S01]  /*a7f0*/  @!P0 FFMA R55, R55, 1.84467440737095516160e+19, RZ ;  /* 0x5f80000037378823 */ /* 0x000fe200000000ff */
[----:B------:R-:W-:Y:S01]  /*a800*/  @!P0 MOV R109, 0xffffffc0 ;  /* 0xffffffc0006d8802 */ /* 0x000fe20000000f00 */
[----:B------:R-:W-:-:S03]  /*a810*/  @!P1 FFMA R115, R45, 1.84467440737095516160e+19, RZ ;  /* 0x5f8000002d739823 */ /* 0x000fc600000000ff */
[----:B------:R-:W-:-:S07]  /*a820*/  @!P1 IADD3 R109, PT, PT, R109, 0x40, RZ ;  /* 0x000000406d6d9810 */ /* 0x000fce0007ffe0ff */
.L_x_328:
[----:B------:R-:W-:Y:S01]  /*a830*/  LEA R111, R3, 0xc0800000, 0x17 ;  /* 0xc0800000036f7811 */ /* 0x000fe200078eb8ff */
[----:B------:R-:W-:Y:S01]  /*a840*/  BSSY.RECONVERGENT B1, `(.L_x_333) ;  /* 0x0000036000017945 */ /* 0x000fe20003800200 */
[----:B------:R-:W-:Y:S02]  /*a850*/  IADD3 R113, PT, PT, R2, -0x7f, RZ ;  /* 0xffffff8102717810 */ /* 0x000fe40007ffe0ff */
[----:B------:R-:W-:-:S03]  /*a860*/  IADD3 R119, PT, PT, -R111, R115, RZ ;  /* 0x000000736f777210 */ /* 0x000fc60007ffe1ff */
[----:B------:R-:W-:Y:S01]  /*a870*/  IMAD R2, R113, -0x800000, R55 ;  /* 0xff80000071027824 */ /* 0x000fe200078e0237 */
[----:B------:R-:W0:Y:S01]  /*a880*/  MUFU.RCP R115, R119 ;  /* 0x0000007700737308 */ /* 0x000e220000001000 */
[----:B------:R-:W-:Y:S01]  /*a890*/  FADD.FTZ R111, -R119, -RZ ;  /* 0x800000ff776f7221 */ /* 0x000fe20000010100 */
[----:B------:R-:W-:-:S04]  /*a8a0*/  IADD3 R113, PT, PT, R113, 0x7f, -R3 ;  /* 0x0000007f71717810 */ /* 0x000fc80007ffe803 */
[----:B------:R-:W-:Y:S01]  /*a8b0*/  IADD3 R109, PT, PT, R113, R109, RZ ;  /* 0x0000006d716d7210 */ /* 0x000fe20007ffe0ff */
        /* <DEDUP_REMOVED lines=21> */
[----:B------:R-:W-:Y:S01]  /*aa10*/  IADD3 R113, PT, PT, R3, 0x20, RZ ;  /* 0x0000002003717810 */ /* 0x000fe20007ffe0ff */
[CCC-:B------:R-:W-:Y:S01]  /*aa20*/  FFMA.RP R111, R115.reuse, R2.reuse, R117.reuse ;  /* 0x00000002736f7223 */ /* 0x1c0fe20000008075 */
[----:B------:R-:W-:Y:S01]  /*aa30*/  FFMA.RM R2, R115, R2, R117 ;  /* 0x0000000273027223 */ /* 0x000fe20000004075 */
[----:B------:R-:W-:Y:S02]  /*aa40*/  ISETP.NE.AND P2, PT, R3, RZ, PT ;  /* 0x000000ff0300720c */ /* 0x000fe40003f45270 */
[----:B------:R-:W-:Y:S02]  /*aa50*/  LOP3.LUT R109, R109, 0x7fffff, RZ, 0xc0, !PT ;  /* 0x007fffff6d6d7812 */ /* 0x000fe400078ec0ff */
[----:B------:R-:W-:Y:S02]  /*aa60*/  ISETP.NE.AND P1, PT, R3, RZ, PT ;  /* 0x000000ff0300720c */ /* 0x000fe40003f25270 */
[----:B------:R-:W-:-:S02]  /*aa70*/  LOP3.LUT R109, R109, 0x800000, RZ, 0xfc, !PT ;  /* 0x008000006d6d7812 */ /* 0x000fc400078efcff */
        /* <DEDUP_REMOVED lines=14> */
.L_x_335:
[----:B------:R-:W-:-:S04]  /*ab60*/  LOP3.LUT R55, R55, 0x80000000, RZ, 0xc0, !PT ;  /* 0x8000000037377812 */ /* 0x000fc800078ec0ff */
[----:B------:R-:W-:Y:S01]  /*ab70*/  LOP3.LUT R55, R55, 0x7f800000, RZ, 0xfc, !PT ;  /* 0x7f80000037377812 */ /* 0x000fe200078efcff */
[----:B------:R-:W-:Y:S06]  /*ab80*/  BRA `(.L_x_336) ;  /* 0x0000000000047947 */ /* 0x000fec0003800000 */
.L_x_334:
[----:B------:R-:W-:-:S07]  /*ab90*/  LEA R55, R109, R55, 0x17 ;  /* 0x000000376d377211 */ /* 0x000fce00078eb8ff */
.L_x_336:
[----:B------:R-:W-:Y:S05]  /*aba0*/  BSYNC.RECONVERGENT B1 ;  /* 0x0000000000017941 */ /* 0x000fea0003800200 */
.L_x_333:
[----:B------:R-:W-:Y:S05]  /*abb0*/  BRA `(.L_x_337) ;  /* 0x0000000000207947 */ /* 0x000fea0003800000 */
.L_x_332:
[----:B------:R-:W-:-:S04]  /*abc0*/  LOP3.LUT R55, R115, 0x80000000, R55, 0x48, !PT ;  /* 0x8000000073377812 */ /* 0x000fc800078e4837 */
[----:B------:R-:W-:Y:S01]  /*abd0*/  LOP3.LUT R55, R55, 0x7f800000, RZ, 0xfc, !PT ;  /* 0x7f80000037377812 */ /* 0x000fe200078efcff */
[----:B------:R-:W-:Y:S06]  /*abe0*/  BRA `(.L_x_337) ;  /* 0x0000000000147947 */ /* 0x000fec0003800000 */
.L_x_331:
[----:B------:R-:W-:Y:S01]  /*abf0*/  LOP3.LUT R55, R115, 0x80000000, R55, 0x48, !PT ;  /* 0x8000000073377812 */ /* 0x000fe200078e4837 */
[----:B------:R-:W-:Y:S06]  /*ac00*/  BRA `(.L_x_337) ;  /* 0x00000000000c7947 */ /* 0x000fec0003800000 */
.L_x_330:
[----:B------:R-:W0:Y:S01]  /*ac10*/  MUFU.RSQ R55, -QNAN ;  /* 0xffc0000000377908 */ /* 0x000e220000001400 */
[----:B------:R-:W-:Y:S05]  /*ac20*/  BRA `(.L_x_337) ;  /* 0x0000000000047947 */ /* 0x000fea0003800000 */
.L_x_329:
[----:B------:R-:W-:-:S07]  /*ac30*/  FADD.FTZ R55, R55, R45 ;  /* 0x0000002d37377221 */ /* 0x000fce0000010000 */
.L_x_337:
[----:B------:R-:W-:Y:S05]  /*ac40*/  BSYNC.RECONVERGENT B0 ;  /* 0x0000000000007941 */ /* 0x000fea0003800200 */
.L_x_327:
[----:B------:R-:W-:Y:S01]  /*ac50*/  HFMA2 R3, -RZ, RZ, 0, 0 ;  /* 0x00000000ff037431 */ /* 0x000fe200000001ff */
[----:B------:R-:W-:-:S04]  /*ac60*/  MOV R2, R107 ;  /* 0x0000006b00027202 */ /* 0x000fc80000000f00 */
[----:B0-----:R-:W-:Y:S05]  /*ac70*/  RET.REL.NODEC R2 `(_Z20get_resampled_t_valsPK17curandStateXORWOWPKfS3_Pf) ;  /* 0xffffff5002e07950 */ /* 0x001fea0003c3ffff */
.L_x_338:
        /* <DEDUP_REMOVED lines=16> */
.L_x_511:


//--------------------- .text._Z17get_sample_t_valsPK17curandStateXORWOWPKfS3_Pf --------------------------
	.section	.text._Z17get_sample_t_valsPK17curandStateXORWOWPKfS3_Pf,"ax",@progbits
	.align	128
        .global         _Z17get_sample_t_valsPK17curandStateXORWOWPKfS3_Pf
        .type           _Z17get_sample_t_valsPK17curandStateXORWOWPKfS3_Pf,@function
        .size           _Z17get_sample_t_valsPK17curandStateXORWOWPKfS3_Pf,(.L_x_523 - _Z17get_sample_t_valsPK17curandStateXORWOWPKfS3_Pf)
        .other          _Z17get_sample_t_valsPK17curandStateXORWOWPKfS3_Pf,@"STO_CUDA_ENTRY STV_DEFAULT"
_Z17get_sample_t_valsPK17curandStateXORWOWPKfS3_Pf:
.text._Z17get_sample_t_valsPK17curandStateXORWOWPKfS3_Pf:
        /* <DEDUP_REMOVED lines=15> */
[----:B------:R-:W2:Y:S08]  /*00f0*/  LDC.64 R6, c[0x0][0x380] ;  /* 0x0000e000ff067b82 */ /* 0x000eb00000000a00 */
[----:B------:R-:W3:Y:S01]  /*0100*/  LDC.64 R10, c[0x0][0x388] ;  /* 0x0000e200ff0a7b82 */ /* 0x000ee20000000a00 */
[----:B0-----:R-:W-:-:S05]  /*0110*/  IMAD.WIDE R12, R3, 0x4, R12 ;  /* 0x00000004030c7825 */ /* 0x001fca00078e020c */
[----:B-1----:R-:W4:Y:S01]  /*0120*/  LDG.E R4, desc[UR4][R12.64] ;  /* 0x000000040c047981 */ /* 0x002f22000c1e1900 */
[----:B--2---:R-:W-:-:S05]  /*0130*/  IMAD.WIDE R6, R0, 0x30, R6 ;  /* 0x0000003000067825 */ /* 0x004fca00078e0206 */
[----:B------:R-:W2:Y:S01]  /*0140*/  LDG.E R14, desc[UR4][R6.64+0x14] ;  /* 0x00001404060e7981 */ /* 0x000ea2000c1e1900 */
[----:B---3--:R-:W-:-:S03]  /*0150*/  IMAD.WIDE R10, R3, 0x4, R10 ;  /* 0x00000004030a7825 */ /* 0x008fc600078e020a */
[----:B------:R0:W3:Y:S04]  /*0160*/  LDG.E.64 R2, desc[UR4][R6.64] ;  /* 0x0000000406027981 */ /* 0x0000e8000c1e1b00 */
[----:B------:R3:W5:Y:S01]  /*0170*/  LDG.E R8, desc[UR4][R10.64] ;  /* 0x000000040a087981 */ /* 0x000762000c1e1900 */
[----:B------:R-:W-:Y:S02]  /*0180*/  I2FP.F32.U32 R9, R5 ;  /* 0x0000000500097245 */ /* 0x000fe40000201000 */
[----:B------:R-:W-:-:S03]  /*0190*/  IADD3 R16, PT, PT, R5, -0x1, RZ ;  /* 0xffffffff05107810 */ /* 0x000fc60007ffe0ff */
[----:B------:R-:W-:Y:S01]  /*01a0*/  FMUL R9, R9, 0.0078125 ;  /* 0x3c00000009097820 */ /* 0x000fe20000400000 */
[----:B------:R-:W-:Y:S01]  /*01b0*/  I2FP.F32.U32 R16, R16 ;  /* 0x0000001000107245 */ /* 0x000fe20000201000 */
[----:B0-----:R-:W0:Y:S02]  /*01c0*/  LDC.64 R6, c[0x0][0x398] ;  /* 0x0000e600ff067b82 */ /* 0x001e240000000a00 */
[----:B------:R-:W-:Y:S01]  /*01d0*/  FADD R15, -R9, 1 ;  /* 0x3f800000090f7421 */ /* 0x000fe20000000100 */
[C---:B------:R-:W-:Y:S01]  /*01e0*/  ISETP.NE.AND P0, PT, R5.reuse, RZ, PT ;  /* 0x000000ff0500720c */ /* 0x040fe20003f05270 */
[----:B------:R-:W-:Y:S01]  /*01f0*/  FMUL R16, R16, 0.0078125 ;  /* 0x3c00000010107820 */ /* 0x000fe20000400000 */
[----:B------:R-:W-:-:S04]  /*0200*/  IADD3 R12, PT, PT, R5, 0x1, RZ ;  /* 0x00000001050c7810 */ /* 0x000fc80007ffe0ff */
[----:B------:R-:W-:Y:S01]  /*0210*/  I2FP.F32.U32 R12, R12 ;  /* 0x0000000c000c7245 */ /* 0x000fe20000201000 */
[----:B0-----:R-:W-:-:S04]  /*0220*/  IMAD.WIDE R6, R0, 0x4, R6 ;  /* 0x0000000400067825 */ /* 0x001fc800078e0206 */
[----:B----4-:R-:W-:Y:S01]  /*0230*/  FMUL R9, R9, R4 ;  /* 0x0000000409097220 */ /* 0x010fe20000400000 */
[----:B---3--:R-:W-:-:S03]  /*0240*/  SHF.R.U32.HI R10, RZ, 0x2, R3 ;  /* 0x00000002ff0a7819 */ /* 0x008fc60000011603 */
[----:B-----5:R-:W-:Y:S01]  /*0250*/  FFMA R9, R8, R15, R9 ;  /* 0x0000000f08097223 */ /* 0x020fe20000000009 */
[----:B------:R-:W-:Y:S02]  /*0260*/  LOP3.LUT R10, R10, R3, RZ, 0x3c, !PT ;  /* 0x000000030a0a7212 */ /* 0x000fe400078e3cff */
[----:B--2---:R-:W-:Y:S02]  /*0270*/  SHF.L.U32 R11, R14, 0x4, RZ ;  /* 0x000000040e0b7819 */ /* 0x004fe400000006ff */
[----:B------:R-:W-:Y:S02]  /*0280*/  FSEL R3, R9, R16, !P0 ;  /* 0x0000001009037208 */ /* 0x000fe40004000000 */
[----:B------:R-:W-:-:S03]  /*0290*/  SHF.L.U32 R13, R10, 0x1, RZ ;  /* 0x000000010a0d7819 */ /* 0x000fc600000006ff */
[----:B------:R-:W-:Y:S01]  /*02a0*/  FADD R5, -R3, 1 ;  /* 0x3f80000003057421 */ /* 0x000fe20000000100 */
[----:B------:R-:W-:Y:S01]  /*02b0*/  LOP3.LUT R13, R14, R11, R13, 0x96, !PT ;  /* 0x0000000b0e0d7212 */ /* 0x000fe200078e960d */
[----:B------:R-:W-:Y:S02]  /*02c0*/  FMUL R11, R12, 0.0078125 ;  /* 0x3c0000000c0b7820 */ /* 0x000fe40000400000 */
[----:B------:R-:W-:Y:S01]  /*02d0*/  FMUL R5, R8, R5 ;  /* 0x0000000508057220 */ /* 0x000fe20000400000 */
[----:B------:R-:W-:Y:S01]  /*02e0*/  LOP3.LUT R15, R13, R10, RZ, 0x3c, !PT ;  /* 0x0000000a0d0f7212 */ /* 0x000fe200078e3cff */
[----:B------:R-:W-:Y:S01]  /*02f0*/  FADD R13, -R11, 1 ;  /* 0x3f8000000b0d7421 */ /* 0x000fe20000000100 */
[C---:B------:R-:W-:Y:S01]  /*0300*/  FMUL R11, R4.reuse, R11 ;  /* 0x0000000b040b7220 */ /* 0x040fe20000400000 */
[----:B------:R-:W-:Y:S01]  /*0310*/  FFMA R4, R4, R3, R5 ;  /* 0x0000000304047223 */ /* 0x000fe20000000005 */
[----:B------:R-:W-:Y:S01]  /*0320*/  HFMA2 R3, -RZ, RZ, 0.1171875, 0 ;  /* 0x2f800000ff037431 */ /* 0x000fe200000001ff */
[----:B------:R-:W-:Y:S01]  /*0330*/  IADD3 R2, PT, PT, R2, 0x587c5, R15 ;  /* 0x000587c502027810 */ /* 0x000fe20007ffe00f */
[----:B------:R-:W-:Y:S01]  /*0340*/  FFMA R8, R8, R13, R11 ;  /* 0x0000000d08087223 */ /* 0x000fe2000000000b */
[----:B------:R-:W-:-:S02]  /*0350*/  FADD R4, R9, R4 ;  /* 0x0000000409047221 */ /* 0x000fc40000000000 */
[----:B------:R-:W-:Y:S01]  /*0360*/  I2FP.F32.U32 R2, R2 ;  /* 0x0000000200027245 */ /* 0x000fe20000201000 */
[----:B------:R-:W-:Y:S01]  /*0370*/  FADD R9, R9, R8 ;  /* 0x0000000809097221 */ /* 0x000fe20000000000 */
[----:B------:R-:W-:-:S03]  /*0380*/  FMUL R4, R4, 0.5 ;  /* 0x3f00000004047820 */ /* 0x000fc60000400000 */
[----:B------:R-:W-:Y:S01]  /*0390*/  FFMA R3, R2, R3, 1.1641532182693481445e-10 ;  /* 0x2f00000002037423 */ /* 0x000fe20000000003 */
[----:B------:R-:W-:-:S04]  /*03a0*/  FFMA R9, R9, 0.5, -R4 ;  /* 0x3f00000009097823 */ /* 0x000fc80000000804 */
[----:B------:R-:W-:-:S05]  /*03b0*/  FFMA R3, R3, R9, R4 ;  /* 0x0000000903037223 */ /* 0x000fca0000000004 */
[----:B------:R-:W-:Y:S01]  /*03c0*/  STG.E desc[UR4][R6.64], R3 ;  /* 0x0000000306007986 */ /* 0x000fe2000c101904 */
[----:B------:R-:W-:Y:S05]  /*03d0*/  EXIT ;  /* 0x000000000000794d */ /* 0x000fea0003800000 */
.L_x_339:
        /* <DEDUP_REMOVED lines=10> */
.L_x_523:


//--------------------- .text._Z17encode_input_dataPK6float3S1_S1_PfS2_ --------------------------
	.section	.text._Z17encode_input_dataPK6float3S1_S1_PfS2_,"ax",@progbits
	.align	128
        .global         _Z17encode_input_dataPK6float3S1_S1_PfS2_
        .type           _Z17encode_input_dataPK6float3S1_S1_PfS2_,@function
        .size           _Z17encode_input_dataPK6float3S1_S1_PfS2_,(.L_x_524 - _Z17encode_input_dataPK6float3S1_S1_PfS2_)
        .other          _Z17encode_input_dataPK6float3S1_S1_PfS2_,@"STO_CUDA_ENTRY STV_DEFAULT"
_Z17encode_input_dataPK6float3S1_S1_PfS2_:
.text._Z17encode_input_dataPK6float3S1_S1_PfS2_:
[----:B------:R-:W-:Y:S01]  /*0000*/  LDC R1, c[0x0][0x37c] ;  /* 0x0000df00ff017b82 */ /* 0x000fe20000000800 */
[----:B------:R-:W0:Y:S07]  /*0010*/  S2R R2, SR_TID.Z ;  /* 0x0000000000027919 */ /* 0x000e2e0000002300 */
[----:B------:R-:W1:Y:S01]  /*0020*/  LDC R20, c[0x0][0x360] ;  /* 0x0000d800ff147b82 */ /* 0x000e620000000800 */
[----:B------:R-:W2:Y:S01]  /*0030*/  S2R R0, SR_TID.Y ;  /* 0x0000000000007919 */ /* 0x000ea20000002200 */
[----:B------:R-:W1:Y:S06]  /*0040*/  S2R R3, SR_TID.X ;  /* 0x0000000000037919 */ /* 0x000e6c0000002100 */
[----:B------:R-:W2:Y:S08]  /*0050*/  LDC R21, c[0x0][0x364] ;  /* 0x0000d900ff157b82 */ /* 0x000eb00000000800 */
[----:B------:R-:W0:Y:S08]  /*0060*/  S2UR UR6, SR_CTAID.Z ;  /* 0x00000000000679c3 */ /* 0x000e300000002700 */
[----:B------:R-:W0:Y:S08]  /*0070*/  LDC R9, c[0x0][0x368] ;  /* 0x0000da00ff097b82 */ /* 0x000e300000000800 */
[----:B------:R-:W2:Y:S08]  /*0080*/  S2UR UR5, SR_CTAID.Y ;  /* 0x00000000000579c3 */ /* 0x000eb00000002600 */
[----:B------:R-:W1:Y:S01]  /*0090*/  S2UR UR4, SR_CTAID.X ;  /* 0x00000000000479c3 */ /* 0x000e620000002500 */
[----:B0-----:R-:W-:-:S05]  /*00a0*/  IMAD R9, R9, UR6, R2 ;  /* 0x0000000609097c24 */ /* 0x001fca000f8e0202 */
[----:B------:R-:W-:Y:S01]  /*00b0*/  ISETP.GT.U32.AND P0, PT, R9, 0xf, PT ;  /* 0x0000000f0900780c */ /* 0x000fe20003f04070 */
[----:B--2---:R-:W-:-:S05]  /*00c0*/  IMAD R21, R21, UR5, R0 ;  /* 0x0000000515157c24 */ /* 0x004fca000f8e0200 */
[----:B------:R-:W-:Y:S01]  /*00d0*/  ISETP.GT.U32.OR P0, PT, R21, 0x7f, P0 ;  /* 0x0000007f1500780c */ /* 0x000fe20000704470 */
        /* <DEDUP_REMOVED lines=8> */
[----:B-1----:R-:W3:Y:S01]  /*0160*/  LDG.E R0, desc[UR6][R4.64] ;  /* 0x0000000604007981 */ /* 0x002ee2000c1e1900 */
[----:B--2---:R-:W-:-:S03]  /*0170*/  IMAD.WIDE R2, R8, 0xc, R2 ;  /* 0x0000000c08027825 */ /* 0x004fc600078e0202 */
[----:B------:R-:W2:Y:S04]  /*0180*/  LDG.E R6, desc[UR6][R4.64+0x4] ;  /* 0x0000040604067981 */ /* 0x000ea8000c1e1900 */
[----:B------:R-:W4:Y:S04]  /*0190*/  LDG.E R11, desc[UR6][R2.64] ;  /* 0x00000006020b7981 */ /* 0x000f28000c1e1900 */
[----:B------:R0:W5:Y:S04]  /*01a0*/  LDG.E R7, desc[UR6][R4.64+0x8] ;  /* 0x0000080604077981 */ /* 0x000168000c1e1900 */
[----:B------:R-:W2:Y:S04]  /*01b0*/  LDG.E R13, desc[UR6][R2.64+0x4] ;  /* 0x00000406020d7981 */ /* 0x000ea8000c1e1900 */
[----:B------:R1:W2:Y:S01]  /*01c0*/  LDG.E R14, desc[UR6][R2.64+0x8] ;  /* 0x00000806020e7981 */ /* 0x0002a2000c1e1900 */
[----:B------:R-:W-:-:S05]  /*01d0*/  IMAD.MOV.U32 R10, RZ, RZ, 0x1 ;  /* 0x00000001ff0a7424 */ /* 0x000fca00078e00ff */
[----:B------:R-:W-:-:S04]  /*01e0*/  SHF.L.U32 R10, R10, R9, RZ ;  /* 0x000000090a0a7219 */ /* 0x000fc800000006ff */
[----:B------:R-:W-:Y:S01]  /*01f0*/  I2FP.F32.U32 R10, R10 ;  /* 0x0000000a000a7245 */ /* 0x000fe20000201000 */
[----:B------:R-:W-:Y:S04]  /*0200*/  BSSY.RECONVERGENT B0, `(.L_x_340) ;  /* 0x0000080000007945 */ /* 0x000fe80003800200 */
[----:B---3--:R-:W-:-:S04]  /*0210*/  FMUL R15, R0, R10 ;  /* 0x0000000a000f7220 */ /* 0x008fc80000400000 */
[----:B------:R-:W-:Y:S01]  /*0220*/  FMUL R15, R10, R15 ;  /* 0x0000000f0a0f7220 */ /* 0x000fe20000400000 */
[----:B------:R-:W-:-:S03]  /*0230*/  IMAD.MOV.U32 R0, RZ, RZ, 0x3bbb989d ;  /* 0x3bbb989dff007424 */ /* 0x000fc600078e00ff */
[----:B------:R-:W-:Y:S01]  /*0240*/  FMUL R17, R15, -0.5 ;  /* 0xbf0000000f117820 */ /* 0x000fe20000400000 */
[----:B------:R-:W-:Y:S02]  /*0250*/  IMAD.MOV.U32 R15, RZ, RZ, 0x437c0000 ;  /* 0x437c0000ff0f7424 */ /* 0x000fe400078e00ff */
[----:B----4-:R-:W-:Y:S01]  /*0260*/  FMUL R11, R11, R10 ;  /* 0x0000000a0b0b7220 */ /* 0x010fe20000400000 */
[----:B0-----:R-:W-:-:S03]  /*0270*/  FFMA.SAT R4, R17, R0, 0.5 ;  /* 0x3f00000011047423 */ /* 0x001fc60000002000 */
[----:B------:R-:W-:Y:S01]  /*0280*/  FMUL R23, R11, 0.63661974668502807617 ;  /* 0x3f22f9830b177820 */ /* 0x000fe20000400000 */
[----:B------:R-:W-:-:S04]  /*0290*/  FFMA.RM R4, R4, R15, 12582913 ;  /* 0x4b40000104047423 */ /* 0x000fc8000000400f */
[----:B-1----:R-:W-:Y:S01]  /*02a0*/  FADD R2, R4, -12583039 ;  /* 0xcb40007f04027421 */ /* 0x002fe20000000000 */
[----:B------:R-:W0:Y:S03]  /*02b0*/  F2I.NTZ R23, R23 ;  /* 0x0000001700177305 */ /* 0x000e260000203100 */
[----:B------:R-:W-:-:S04]  /*02c0*/  FFMA R2, R17, 1.4426950216293334961, -R2 ;  /* 0x3fb8aa3b11027823 */ /* 0x000fc80000000802 */
[----:B------:R-:W-:-:S04]  /*02d0*/  FFMA R2, R17, 1.925963033500011079e-08, R2 ;  /* 0x32a5706011027823 */ /* 0x000fc80000000002 */
[----:B------:R-:W1:Y:S01]  /*02e0*/  MUFU.EX2 R3, R2 ;  /* 0x0000000200037308 */ /* 0x000e620000000800 */
[----:B------:R-:W-:Y:S02]  /*02f0*/  FSETP.GE.AND P0, PT, |R11|, 105615, PT ;  /* 0x47ce47800b00780b */ /* 0x000fe40003f06200 */
[----:B0-----:R-:W-:Y:S01]  /*0300*/  I2FP.F32.S32 R28, R23 ;  /* 0x00000017001c7245 */ /* 0x001fe20000201400 */
[----:B------:R-:W-:-:S04]  /*0310*/  IMAD.SHL.U32 R12, R4, 0x800000, RZ ;  /* 0x00800000040c7824 */ /* 0x000fc800078e00ff */
[----:B------:R-:W-:-:S04]  /*0320*/  FFMA R5, R28, -1.5707962512969970703, R11 ;  /* 0xbfc90fda1c057823 */ /* 0x000fc8000000000b */
[----:B------:R-:W-:Y:S01]  /*0330*/  FFMA R5, R28, -7.5497894158615963534e-08, R5 ;  /* 0xb3a221681c057823 */ /* 0x000fe20000000005 */
[-C--:B-----5:R-:W-:Y:S01]  /*0340*/  FMUL R7, R7, R10.reuse ;  /* 0x0000000a07077220 */ /* 0x0a0fe20000400000 */
[----:B-1----:R-:W-:Y:S01]  /*0350*/  FMUL R12, R12, R3 ;  /* 0x000000030c0c7220 */ /* 0x002fe20000400000 */
[-C--:B--2---:R-:W-:Y:S01]  /*0360*/  FMUL R3, R6, R10.reuse ;  /* 0x0000000a06037220 */ /* 0x084fe20000400000 */
[----:B------:R-:W-:Y:S01]  /*0370*/  FFMA R28, R28, -5.3903029534742383927e-15, R5 ;  /* 0xa7c234c51c1c7823 */ /* 0x000fe20000000005 */
[-C--:B------:R-:W-:Y:S01]  /*0380*/  FMUL R13, R13, R10.reuse ;  /* 0x0000000a0d0d7220 */ /* 0x080fe20000400000 */
[----:B------:R-:W-:Y:S01]  /*0390*/  FMUL R14, R14, R10 ;  /* 0x0000000a0e0e7220 */ /* 0x000fe20000400000 */
[C---:B------:R-:W-:Y:S01]  /*03a0*/  FMUL R22, R10.reuse, R3 ;  /* 0x000000030a167220 */ /* 0x040fe20000400000 */
[----:B------:R-:W-:Y:S01]  /*03b0*/  P2R R2, PR, RZ, 0x1 ;  /* 0x00000001ff027803 */ /* 0x000fe20000000000 */
[----:B------:R-:W-:Y:S01]  /*03c0*/  FMUL R10, R10, R7 ;  /* 0x000000070a0a7220 */ /* 0x000fe20000400000 */
[----:B------:R-:W-:-:S02]  /*03d0*/  IMAD.MOV.U32 R29, RZ, RZ, R23 ;  /* 0x000000ffff1d7224 */ /* 0x000fc400078e0017 */
[----:B------:R-:W-:Y:S01]  /*03e0*/  IMAD.MOV.U32 R27, RZ, RZ, R28 ;  /* 0x000000ffff1b7224 */ /* 0x000fe200078e001c */
[----:B------:R-:W-:Y:S06]  /*03f0*/  @!P0 BRA `(.L_x_341) ;  /* 0x0000000400808947 */ /* 0x000fec0003800000 */
[----:B------:R-:W-:-:S13]  /*0400*/  FSETP.NEU.AND P0, PT, |R11|, +INF , PT ;  /* 0x7f8000000b00780b */ /* 0x000fda0003f0d200 */
[----:B------:R-:W-:Y:S01]  /*0410*/  @!P0 FMUL R27, RZ, R11 ;  /* 0x0000000bff1b8220 */ /* 0x000fe20000400000 */
[----:B------:R-:W-:Y:S01]  /*0420*/  @!P0 MOV R23, RZ ;  /* 0x000000ff00178202 */ /* 0x000fe20000000f00 */
[----:B------:R-:W-:Y:S06]  /*0430*/  @!P0 BRA `(.L_x_341) ;  /* 0x0000000400708947 */ /* 0x000fec0003800000 */
[----:B------:R-:W-:Y:S01]  /*0440*/  IMAD.SHL.U32 R2, R11, 0x100, RZ ;  /* 0x000001000b027824 */ /* 0x000fe200078e00ff */
[----:B------:R-:W0:Y:S01]  /*0450*/  LDCU.64 UR8, c[0x4][0x40] ;  /* 0x01000800ff0877ac */ /* 0x000e220008000a00 */
[----:B------:R-:W-:Y:S02]  /*0460*/  IMAD.MOV.U32 R23, RZ, RZ, RZ ;  /* 0x000000ffff177224 */ /* 0x000fe400078e00ff */
[----:B------:R-:W-:Y:S01]  /*0470*/  IMAD.MOV.U32 R25, RZ, RZ, RZ ;  /* 0x000000ffff197224 */ /* 0x000fe200078e00ff */
[----:B------:R-:W-:Y:S01]  /*0480*/  LOP3.LUT R24, R2, 0x80000000, RZ, 0xfc, !PT ;  /* 0x8000000002187812 */ /* 0x000fe200078efcff */
[----:B------:R-:W-:Y:S01]  /*0490*/  UMOV UR5, URZ ;  /* 0x000000ff00057c82 */ /* 0x000fe20008000000 */
[----:B------:R-:W-:-:S05]  /*04a0*/  UMOV UR4, URZ ;  /* 0x000000ff00047c82 */ /* 0x000fca0008000000 */
.L_x_342:
[----:B0-----:R-:W-:Y:S02]  /*04b0*/  IMAD.U32 R17, RZ, RZ, UR9 ;  /* 0x00000009ff117e24 */ /* 0x001fe4000f8e00ff */
[----:B------:R-:W-:-:S05]  /*04c0*/  IMAD.U32 R16, RZ, RZ, UR8 ;  /* 0x00000008ff107e24 */ /* 0x000fca000f8e00ff */
[----:B------:R-:W2:Y:S01]  /*04d0*/  LDG.E.CONSTANT R17, desc[UR6][R16.64] ;  /* 0x0000000610117981 */ /* 0x000ea2000c1e9900 */
[----:B------:R-:W-:Y:S01]  /*04e0*/  UIADD3 UR4, UPT, UPT, UR4, 0x1, URZ ;  /* 0x0000000104047890 */ /* 0x000fe2000fffe0ff */
[C---:B------:R-:W-:Y:S01]  /*04f0*/  ISETP.EQ.AND P0, PT, R25.reuse, RZ, PT ;  /* 0x000000ff1900720c */ /* 0x040fe20003f02270 */
[----:B------:R-:W-:Y:S01]  /*0500*/  UIADD3 UR8, UP1, UPT, UR8, 0x4, URZ ;  /* 0x0000000408087890 */ /* 0x000fe2000ff3e0ff */
[C---:B------:R-:W-:Y:S01]  /*0510*/  ISETP.EQ.AND P1, PT, R25.reuse, 0x4, PT ;  /* 0x000000041900780c */ /* 0x040fe20003f22270 */
[----:B------:R-:W-:Y:S01]  /*0520*/  UISETP.NE.AND UP0, UPT, UR4, 0x6, UPT ;  /* 0x000000060400788c */ /* 0x000fe2000bf05270 */
[C---:B------:R-:W-:Y:S01]  /*0530*/  ISETP.EQ.AND P3, PT, R25.reuse, 0xc, PT ;  /* 0x0000000c1900780c */ /* 0x040fe20003f62270 */
[----:B------:R-:W-:Y:S01]  /*0540*/  UIADD3.X UR9, UPT, UPT, URZ, UR9, URZ, UP1, !UPT ;  /* 0x00000009ff097290 */ /* 0x000fe20008ffe4ff */
[C---:B------:R-:W-:Y:S02]  /*0550*/  ISETP.EQ.AND P4, PT, R25.reuse, 0x10, PT ;  /* 0x000000101900780c */ /* 0x040fe40003f82270 */
[----:B------:R-:W-:Y:S01]  /*0560*/  ISETP.EQ.AND P5, PT, R25, 0x14, PT ;  /* 0x000000141900780c */ /* 0x000fe20003fa2270 */
[----:B--2---:R-:W-:-:S03]  /*0570*/  IMAD.WIDE.U32 R18, R17, R24, RZ ;  /* 0x0000001811127225 */ /* 0x004fc600078e00ff */
[----:B------:R-:W-:-:S04]  /*0580*/  IADD3 R18, P2, PT, R18, R23, RZ ;  /* 0x0000001712127210 */ /* 0x000fc80007f5e0ff */
[----:B------:R-:W-:Y:S01]  /*0590*/  IADD3.X R23, PT, PT, R19, UR5, RZ, P2, !PT ;  /* 0x0000000513177c10 */ /* 0x000fe200097fe4ff */
[--C-:B------:R-:W-:Y:S01]  /*05a0*/  @P0 IMAD.MOV.U32 R7, RZ, RZ, R18.reuse ;  /* 0x000000ffff070224 */ /* 0x100fe200078e0012 */
[C---:B------:R-:W-:Y:S01]  /*05b0*/  ISETP.EQ.AND P2, PT, R25.reuse, 0x8, PT ;  /* 0x000000081900780c */ /* 0x040fe20003f42270 */
[--C-:B------:R-:W-:Y:S01]  /*05c0*/  @P3 IMAD.MOV.U32 R4, RZ, RZ, R18.reuse ;  /* 0x000000ffff043224 */ /* 0x100fe200078e0012 */
[----:B------:R-:W-:Y:S01]  /*05d0*/  @P1 MOV R6, R18 ;  /* 0x0000001200061202 */ /* 0x000fe20000000f00 */
[--C-:B------:R-:W-:Y:S02]  /*05e0*/  @P4 IMAD.MOV.U32 R3, RZ, RZ, R18.reuse ;  /* 0x000000ffff034224 */ /* 0x100fe400078e0012 */
[----:B------:R-:W-:Y:S02]  /*05f0*/  @P5 IMAD.MOV.U32 R2, RZ, RZ, R18 ;  /* 0x000000ffff025224 */ /* 0x000fe400078e0012 */
[----:B------:R-:W-:-:S06]  /*0600*/  VIADD R25, R25, 0x4 ;  /* 0x0000000419197836 */ /* 0x000fcc0000000000 */
[----:B------:R-:W-:Y:S01]  /*0610*/  @P2 IMAD.MOV.U32 R5, RZ, RZ, R18 ;  /* 0x000000ffff052224 */ /* 0x000fe200078e0012 */
[----:B------:R-:W-:Y:S06]  /*0620*/  BRA.U UP0, `(.L_x_342) ;  /* 0xfffffffd00a07547 */ /* 0x000fec000b83ffff */
[----:B------:R-:W-:Y:S01]  /*0630*/  SHF.R.U32.HI R16, RZ, 0x17, R11 ;  /* 0x00000017ff107819 */ /* 0x000fe2000001160b */
[----:B------:R-:W-:Y:S03]  /*0640*/  BSSY.RECONVERGENT B1, `(.L_x_343) ;  /* 0x0000029000017945 */ /* 0x000fe60003800200 */
[C---:B------:R-:W-:Y:S02]  /*0650*/  LOP3.LUT R17, R16.reuse, 0xe0, RZ, 0xc0, !PT ;  /* 0x000000e010117812 */ /* 0x040fe400078ec0ff */
[----:B------:R-:W-:-:S03]  /*0660*/  LOP3.LUT P6, RZ, R16, 0x1f, RZ, 0xc0, !PT ;  /* 0x0000001f10ff7812 */ /* 0x000fc600078cc0ff */
[----:B------:R-:W-:-:S05]  /*0670*/  VIADD R17, R17, 0xffffff80 ;  /* 0xffffff8011117836 */ /* 0x000fca0000000000 */
[----:B------:R-:W-:-:S04]  /*0680*/  SHF.R.U32.HI R17, RZ, 0x5, R17 ;  /* 0x00000005ff117819 */ /* 0x000fc80000011611 */
[----:B------:R-:W-:-:S04]  /*0690*/  LEA R25, -R17, RZ, 0x2 ;  /* 0x000000ff11197211 */ /* 0x000fc800078e11ff */
[C---:B------:R-:W-:Y:S02]  /*06a0*/  ISETP.EQ.AND P3, PT, R25.reuse, -0x18, PT ;  /* 0xffffffe81900780c */ /* 0x040fe40003f62270 */
[C---:B------:R-:W-:Y:S02]  /*06b0*/  ISETP.EQ.AND P4, PT, R25.reuse, -0x14, PT ;  /* 0xffffffec1900780c */ /* 0x040fe40003f82270 */
[C---:B------:R-:W-:Y:S02]  /*06c0*/  ISETP.EQ.AND P0, PT, R25.reuse, -0x10, PT ;  /* 0xfffffff01900780c */ /* 0x040fe40003f02270 */
[C---:B------:R-:W-:Y:S02]  /*06d0*/  ISETP.EQ.AND P1, PT, R25.reuse, -0xc, PT ;  /* 0xfffffff41900780c */ /* 0x040fe40003f22270 */
[C---:B------:R-:W-:Y:S02]  /*06e0*/  ISETP.EQ.AND P2, PT, R25.reuse, -0x8, PT ;  /* 0xfffffff81900780c */ /* 0x040fe40003f42270 */
[----:B------:R-:W-:-:S03]  /*06f0*/  ISETP.EQ.AND P5, PT, R25, 0x4, PT ;  /* 0x000000041900780c */ /* 0x000fc60003fa2270 */
[--C-:B------:R-:W-:Y:S01]  /*0700*/  @P3 IMAD.MOV.U32 R24, RZ, RZ, R7.reuse ;  /* 0x000000ffff183224 */ /* 0x100fe200078e0007 */
[C---:B------:R-:W-:Y:S01]  /*0710*/  ISETP.EQ.AND P3, PT, R25.reuse, -0x4, PT ;  /* 0xfffffffc1900780c */ /* 0x040fe20003f62270 */
[----:B------:R-:W-:Y:S02]  /*0720*/  @P4 IMAD.MOV.U32 R17, RZ, RZ, R7 ;  /* 0x000000ffff114224 */ /* 0x000fe400078e0007 */
[--C-:B------:R-:W-:Y:S01]  /*0730*/  @P4 IMAD.MOV.U32 R24, RZ, RZ, R6.reuse ;  /* 0x000000ffff184224 */ /* 0x100fe200078e0006 */
[----:B------:R-:W-:Y:S01]  /*0740*/  ISETP.EQ.AND P4, PT, R25, RZ, PT ;  /* 0x000000ff1900720c */ /* 0x000fe20003f82270 */
[----:B------:R-:W-:Y:S02]  /*0750*/  @P0 IMAD.MOV.U32 R17, RZ, RZ, R6 ;  /* 0x000000ffff110224 */ /* 0x000fe400078e0006 */
[----:B------:R-:W-:Y:S02]  /*0760*/  @P1 IMAD.MOV.U32 R17, RZ, RZ, R5 ;  /* 0x000000ffff111224 */ /* 0x000fe400078e0005 */
[----:B------:R-:W-:-:S02]  /*0770*/  @P2 IMAD.MOV.U32 R17, RZ, RZ, R4 ;  /* 0x000000ffff112224 */ /* 0x000fc400078e0004 */
[----:B------:R-:W-:Y:S01]  /*0780*/  @P0 IMAD.MOV.U32 R24, RZ, RZ, R5 ;  /* 0x000000ffff180224 */ /* 0x000fe200078e0005 */
[----:B------:R-:W-:Y:S01]  /*0790*/  @P1 MOV R24, R4 ;  /* 0x0000000400181202 */ /* 0x000fe20000000f00 */
[--C-:B------:R-:W-:Y:S02]  /*07a0*/  @P3 IMAD.MOV.U32 R17, RZ, RZ, R3.reuse ;  /* 0x000000ffff113224 */ /* 0x100fe400078e0003 */
[----:B------:R-:W-:Y:S02]  /*07b0*/  @P2 IMAD.MOV.U32 R24, RZ, RZ, R3 ;  /* 0x000000ffff182224 */ /* 0x000fe400078e0003 */
[--C-:B------:R-:W-:Y:S01]  /*07c0*/  @P4 IMAD.MOV.U32 R17, RZ, RZ, R2.reuse ;  /* 0x000000ffff114224 */ /* 0x100fe200078e0002 */
[----:B------:R-:W-:Y:S01]  /*07d0*/  @P5 MOV R17, R23 ;  /* 0x0000001700115202 */ /* 0x000fe20000000f00 */
[----:B------:R-:W-:Y:S02]  /*07e0*/  @P3 IMAD.MOV.U32 R24, RZ, RZ, R2 ;  /* 0x000000ffff183224 */ /* 0x000fe400078e0002 */
[----:B------:R-:W-:-:S02]  /*07f0*/  @P4 IMAD.MOV.U32 R24, RZ, RZ, R23 ;  /* 0x000000ffff184224 */ /* 0x000fc400078e0017 */
[----:B------:R-:W-:Y:S01]  /*0800*/  IMAD.MOV.U32 R18, RZ, RZ, R17 ;  /* 0x000000ffff127224 */ /* 0x000fe200078e0011 */
[----:B------:R-:W-:Y:S06]  /*0810*/  @!P6 BRA `(.L_x_344) ;  /* 0x00000000002ce947 */ /* 0x000fec0003800000 */
[----:B------:R-:W-:Y:S01]  /*0820*/  @P0 IMAD.MOV.U32 R19, RZ, RZ, R7 ;  /* 0x000000ffff130224 */ /* 0x000fe200078e0007 */
[----:B------:R-:W-:Y:S01]  /*0830*/  ISETP.EQ.AND P0, PT, R25, 0x8, PT ;  /* 0x000000081900780c */ /* 0x000fe20003f02270 */
[----:B------:R-:W-:Y:S01]  /*0840*/  @P1 IMAD.MOV.U32 R19, RZ, RZ, R6 ;  /* 0x000000ffff131224 */ /* 0x000fe200078e0006 */
[----:B------:R-:W-:Y:S01]  /*0850*/  LOP3.LUT R17, R16, 0x1f, RZ, 0xc0, !PT ;  /* 0x0000001f10117812 */ /* 0x000fe200078ec0ff */
[----:B------:R-:W-:Y:S02]  /*0860*/  @P2 IMAD.MOV.U32 R19, RZ, RZ, R5 ;  /* 0x000000ffff132224 */ /* 0x000fe400078e0005 */
[----:B------:R-:W-:Y:S01]  /*0870*/  @P3 IMAD.MOV.U32 R19, RZ, RZ, R4 ;  /* 0x000000ffff133224 */ /* 0x000fe200078e0004 */
[----:B------:R-:W-:Y:S01]  /*0880*/  SHF.L.W.U32.HI R24, R18, R17, R24 ;  /* 0x0000001112187219 */ /* 0x000fe20000010e18 */
[----:B------:R-:W-:Y:S01]  /*0890*/  @P4 IMAD.MOV.U32 R19, RZ, RZ, R3 ;  /* 0x000000ffff134224 */ /* 0x000fe200078e0003 */
[----:B------:R-:W-:-:S05]  /*08a0*/  @P5 MOV R19, R2 ;  /* 0x0000000200135202 */ /* 0x000fca0000000f00 */
[----:B------:R-:W-:-:S05]  /*08b0*/  @P0 IMAD.MOV.U32 R19, RZ, RZ, R23 ;  /* 0x000000ffff130224 */ /* 0x000fca00078e0017 */
[----:B------:R-:W-:-:S07]  /*08c0*/  SHF.L.W.U32.HI R18, R19, R17, R18 ;  /* 0x0000001113127219 */ /* 0x000fce0000010e12 */
.L_x_344:
[----:B------:R-:W-:Y:S05]  /*08d0*/  BSYNC.RECONVERGENT B1 ;  /* 0x0000000000017941 */ /* 0x000fea0003800200 */
.L_x_343:
[C---:B------:R-:W-:Y:S01]  /*08e0*/  SHF.L.W.U32.HI R26, R18.reuse, 0x2, R24 ;  /* 0x00000002121a7819 */ /* 0x040fe20000010e18 */
[----:B------:R-:W-:Y:S01]  /*08f0*/  IMAD.SHL.U32 R16, R18, 0x4, RZ ;  /* 0x0000000412107824 */ /* 0x000fe200078e00ff */
[----:B------:R-:W-:Y:S01]  /*0900*/  UMOV UR4, 0x54442d19 ;  /* 0x54442d1900047882 */ /* 0x000fe20000000000 */
[----:B------:R-:W-:Y:S01]  /*0910*/  UMOV UR5, 0x3bf921fb ;  /* 0x3bf921fb00057882 */ /* 0x000fe20000000000 */
[----:B------:R-:W-:Y:S02]  /*0920*/  SHF.R.S32.HI R17, RZ, 0x1f, R26 ;  /* 0x0000001fff117819 */ /* 0x000fe4000001141a */
[----:B------:R-:W-:Y:S02]  /*0930*/  ISETP.GE.AND P0, PT, R11, RZ, PT ;  /* 0x000000ff0b00720c */ /* 0x000fe40003f06270 */
[C---:B------:R-:W-:Y:S02]  /*0940*/  LOP3.LUT R16, R17.reuse, R16, RZ, 0x3c, !PT ;  /* 0x0000001011107212 */ /* 0x040fe400078e3cff */
[----:B------:R-:W-:-:S02]  /*0950*/  LOP3.LUT R17, R17, R26, RZ, 0x3c, !PT ;  /* 0x0000001a11117212 */ /* 0x000fc400078e3cff */
[----:B------:R-:W-:Y:S02]  /*0960*/  SHF.R.U32.HI R23, RZ, 0x1e, R24 ;  /* 0x0000001eff177819 */ /* 0x000fe40000011618 */
[C---:B------:R-:W-:Y:S02]  /*0970*/  LOP3.LUT R24, R26.reuse, R11, RZ, 0x3c, !PT ;  /* 0x0000000b1a187212 */ /* 0x040fe400078e3cff */
[----:B------:R-:W0:Y:S01]  /*0980*/  I2F.F64.S64 R16, R16 ;  /* 0x0000001000107312 */ /* 0x000e220000301c00 */
[----:B------:R-:W-:Y:S02]  /*0990*/  LEA.HI R23, R26, R23, RZ, 0x1 ;  /* 0x000000171a177211 */ /* 0x000fe400078f08ff */
[----:B------:R-:W-:-:S03]  /*09a0*/  ISETP.GE.AND P1, PT, R24, RZ, PT ;  /* 0x000000ff1800720c */ /* 0x000fc60003f26270 */
[----:B------:R-:W-:-:S04]  /*09b0*/  IMAD.MOV R24, RZ, RZ, -R23 ;  /* 0x000000ffff187224 */ /* 0x000fc800078e0a17 */
[----:B------:R-:W-:Y:S01]  /*09c0*/  @!P0 IMAD.MOV.U32 R23, RZ, RZ, R24 ;  /* 0x000000ffff178224 */ /* 0x000fe200078e0018 */
[----:B0-----:R-:W-:-:S10]  /*09d0*/  DMUL R18, R16, UR4 ;  /* 0x0000000410127c28 */ /* 0x001fd40008000000 */
[----:B------:R-:W0:Y:S02]  /*09e0*/  F2F.F32.F64 R18, R18 ;  /* 0x0000001200127310 */ /* 0x000e240000301000 */
[----:B0-----:R-:W-:-:S07]  /*09f0*/  FSEL R27, -R18, R18, !P1 ;  /* 0x00000012121b7208 */ /* 0x001fce0004800100 */
.L_x_341:
[----:B------:R-:W-:Y:S05]  /*0a00*/  BSYNC.RECONVERGENT B0 ;  /* 0x0000000000007941 */ /* 0x000fea0003800200 */
.L_x_340:
[----:B------:R-:W-:Y:S02]  /*0a10*/  IMAD.MOV.U32 R24, RZ, RZ, 0x37cbac00 ;  /* 0x37cbac00ff187424 */ /* 0x000fe400078e00ff */
[----:B------:R-:W-:Y:S01]  /*0a20*/  FMUL R19, R27, R27 ;  /* 0x0000001b1b137220 */ /* 0x000fe20000400000 */
[C---:B------:R-:W-:Y:S01]  /*0a30*/  LOP3.LUT R17, R23.reuse, 0x1, RZ, 0xc0, !PT ;  /* 0x0000000117117812 */ /* 0x040fe200078ec0ff */
[----:B------:R-:W-:Y:S01]  /*0a40*/  IMAD.MOV.U32 R25, RZ, RZ, 0x3d2aaabb ;  /* 0x3d2aaabbff197424 */ /* 0x000fe200078e00ff */
[----:B------:R-:W-:Y:S01]  /*0a50*/  LOP3.LUT P1, RZ, R23, 0x2, RZ, 0xc0, !PT ;  /* 0x0000000217ff7812 */ /* 0x000fe2000782c0ff */
[----:B------:R-:W-:Y:S01]  /*0a60*/  FFMA R16, R19, R24, -0.0013887860113754868507 ;  /* 0xbab607ed13107423 */ /* 0x000fe20000000018 */
[----:B------:R-:W-:Y:S01]  /*0a70*/  ISETP.NE.U32.AND P0, PT, R17, 0x1, PT ;  /* 0x000000011100780c */ /* 0x000fe20003f05070 */
[----:B------:R-:W-:Y:S01]  /*0a80*/  FMUL R23, R22, -0.5 ;  /* 0xbf00000016177820 */ /* 0x000fe20000400000 */
[----:B------:R-:W-:Y:S01]  /*0a90*/  MOV R26, 0x3effffff ;  /* 0x3effffff001a7802 */ /* 0x000fe20000000f00 */
[----:B------:R-:W-:Y:S01]  /*0aa0*/  IMAD R21, R21, 0x10, R9 ;  /* 0x0000001015157824 */ /* 0x000fe200078e0209 */
[----:B------:R-:W-:Y:S01]  /*0ab0*/  FSEL R18, R16, -0.00019574658654164522886, !P0 ;  /* 0xb94d415310127808 */ /* 0x000fe20004000000 */
[----:B------:R-:W-:Y:S01]  /*0ac0*/  BSSY.RECONVERGENT B0, `(.L_x_345) ;  /* 0x0000082000007945 */ /* 0x000fe20003800200 */
[----:B------:R-:W-:Y:S01]  /*0ad0*/  FSEL R30, R25, 0.0083327032625675201416, !P0 ;  /* 0x3c0885e4191e7808 */ /* 0x000fe20004000000 */
[----:B------:R-:W0:Y:S01]  /*0ae0*/  LDC.64 R16, c[0x0][0x398] ;  /* 0x0000e600ff107b82 */ /* 0x000e220000000a00 */
[----:B------:R-:W-:Y:S01]  /*0af0*/  FSEL R22, -R26, -0.16666662693023681641, !P0 ;  /* 0xbe2aaaa81a167808 */ /* 0x000fe20004000100 */
[----:B------:R-:W-:Y:S01]  /*0b00*/  IMAD R21, R20, 0x800, R21 ;  /* 0x0000080014157824 */ /* 0x000fe200078e0215 */
[----:B------:R-:W-:Y:S01]  /*0b10*/  FSETP.GE.AND P2, PT, |R13|, 105615, PT ;  /* 0x47ce47800d00780b */ /* 0x000fe20003f46200 */
[----:B------:R-:W-:Y:S01]  /*0b20*/  FFMA R18, R19, R18, R30 ;  /* 0x0000001213127223 */ /* 0x000fe2000000001e */
[----:B------:R-:W-:Y:S01]  /*0b30*/  FFMA.SAT R30, R23, R0, 0.5 ;  /* 0x3f000000171e7423 */ /* 0x000fe20000002000 */
[----:B------:R-:W-:Y:S01]  /*0b40*/  FSEL R0, R27, 1, P0 ;  /* 0x3f8000001b007808 */ /* 0x000fe20000000000 */
[----:B------:R-:W-:Y:S01]  /*0b50*/  FMUL R27, R13, 0.63661974668502807617 ;  /* 0x3f22f9830d1b7820 */ /* 0x000fe20000400000 */
[----:B------:R-:W-:Y:S01]  /*0b60*/  FFMA R18, R19, R18, R22 ;  /* 0x0000001213127223 */ /* 0x000fe20000000016 */
[----:B------:R-:W-:Y:S01]  /*0b70*/  FFMA.RM R15, R30, R15, 12582913 ;  /* 0x4b4000011e0f7423 */ /* 0x000fe2000000400f */
[----:B------:R-:W-:-:S02]  /*0b80*/  IMAD R21, R21, 0x6, RZ ;  /* 0x0000000615157824 */ /* 0x000fc400078e02ff */
[----:B------:R-:W-:Y:S01]  /*0b90*/  FFMA R19, R19, R0, RZ ;  /* 0x0000000013137223 */ /* 0x000fe200000000ff */
[----:B------:R-:W1:Y:S01]  /*0ba0*/  F2I.NTZ R27, R27 ;  /* 0x0000001b001b7305 */ /* 0x000e620000203100 */
[----:B------:R-:W-:Y:S02]  /*0bb0*/  FADD R20, R15, -12583039 ;  /* 0xcb40007f0f147421 */ /* 0x000fe40000000000 */
[----:B------:R-:W-:Y:S01]  /*0bc0*/  FFMA R19, R19, R18, R0 ;  /* 0x0000001213137223 */ /* 0x000fe20000000000 */
[----:B------:R-:W-:Y:S02]  /*0bd0*/  IMAD.SHL.U32 R22, R15, 0x800000, RZ ;  /* 0x008000000f167824 */ /* 0x000fe400078e00ff */
[----:B------:R-:W-:Y:S01]  /*0be0*/  FFMA R20, R23, 1.4426950216293334961, -R20 ;  /* 0x3fb8aa3b17147823 */ /* 0x000fe20000000814 */
[----:B------:R-:W-:-:S03]  /*0bf0*/  @P1 FADD R19, RZ, -R19 ;  /* 0x80000013ff131221 */ /* 0x000fc60000000000 */
[----:B------:R-:W-:Y:S01]  /*0c00*/  FFMA R20, R23, 1.925963033500011079e-08, R20 ;  /* 0x32a5706017147823 */ /* 0x000fe20000000014 */
[----:B------:R-:W-:Y:S01]  /*0c10*/  FMUL R19, R12, R19 ;  /* 0x000000130c137220 */ /* 0x000fe20000400000 */
[----:B0-----:R-:W-:Y:S02]  /*0c20*/  IMAD.WIDE R16, R21, 0x4, R16 ;  /* 0x0000000415107825 */ /* 0x001fe400078e0210 */
[----:B------:R-:W0:Y:S01]  /*0c30*/  MUFU.EX2 R21, R20 ;  /* 0x0000001400157308 */ /* 0x000e220000000800 */
[----:B-1----:R-:W-:Y:S02]  /*0c40*/  I2FP.F32.S32 R0, R27 ;  /* 0x0000001b00007245 */ /* 0x002fe40000201400 */
[----:B------:R1:W-:Y:S03]  /*0c50*/  STG.E desc[UR6][R16.64], R19 ;  /* 0x0000001310007986 */ /* 0x0003e6000c101906 */
[----:B------:R-:W-:-:S04]  /*0c60*/  FFMA R23, R0, -1.5707962512969970703, R13 ;  /* 0xbfc90fda00177823 */ /* 0x000fc8000000000d */
[----:B------:R-:W-:-:S04]  /*0c70*/  FFMA R23, R0, -7.5497894158615963534e-08, R23 ;  /* 0xb3a2216800177823 */ /* 0x000fc80000000017 */
[----:B------:R-:W-:Y:S01]  /*0c80*/  FFMA R15, R0, -5.3903029534742383927e-15, R23 ;  /* 0xa7c234c5000f7823 */ /* 0x000fe20000000017 */
[----:B------:R-:W-:Y:S01]  /*0c90*/  P2R R0, PR, RZ, 0x4 ;  /* 0x00000004ff007803 */ /* 0x000fe20000000000 */
[----:B0-----:R-:W-:Y:S01]  /*0ca0*/  FMUL R22, R22, R21 ;  /* 0x0000001516167220 */ /* 0x001fe20000400000 */
[----:B------:R-:W-:Y:S02]  /*0cb0*/  IMAD.MOV.U32 R23, RZ, RZ, R27 ;  /* 0x000000ffff177224 */ /* 0x000fe400078e001b */
[----:B------:R-:W-:Y:S01]  /*0cc0*/  IMAD.MOV.U32 R0, RZ, RZ, R15 ;  /* 0x000000ffff007224 */ /* 0x000fe200078e000f */
[----:B-1----:R-:W-:Y:S06]  /*0cd0*/  @!P2 BRA `(.L_x_346) ;  /* 0x000000040080a947 */ /* 0x002fec0003800000 */
[----:B------:R-:W-:-:S13]  /*0ce0*/  FSETP.NEU.AND P0, PT, |R13|, +INF , PT ;  /* 0x7f8000000d00780b */ /* 0x000fda0003f0d200 */
[----:B------:R-:W-:Y:S01]  /*0cf0*/  @!P0 FMUL R0, RZ, R13 ;  /* 0x0000000dff008220 */ /* 0x000fe20000400000 */
[----:B------:R-:W-:Y:S01]  /*0d00*/  @!P0 IMAD.MOV.U32 R27, RZ, RZ, RZ ;  /* 0x000000ffff1b8224 */ /* 0x000fe200078e00ff */
[----:B------:R-:W-:Y:S06]  /*0d10*/  @!P0 BRA `(.L_x_346) ;  /* 0x0000000400708947 */ /* 0x000fec0003800000 */
[----:B------:R-:W-:Y:S01]  /*0d20*/  SHF.L.U32 R0, R13, 0x8, RZ ;  /* 0x000000080d007819 */ /* 0x000fe200000006ff */
[----:B------:R-:W-:Y:S01]  /*0d30*/  IMAD.MOV.U32 R27, RZ, RZ, RZ ;  /* 0x000000ffff1b7224 */ /* 0x000fe200078e00ff */
[----:B------:R-:W0:Y:S01]  /*0d40*/  LDCU.64 UR8, c[0x4][0x40] ;  /* 0x01000800ff0877ac */ /* 0x000e220008000a00 */
[----:B------:R-:W-:Y:S01]  /*0d50*/  IMAD.MOV.U32 R30, RZ, RZ, RZ ;  /* 0x000000ffff1e7224 */ /* 0x000fe200078e00ff */
[----:B------:R-:W-:Y:S01]  /*0d60*/  LOP3.LUT R0, R0, 0x80000000, RZ, 0xfc, !PT ;  /* 0x8000000000007812 */ /* 0x000fe200078efcff */
[----:B------:R-:W-:Y:S01]  /*0d70*/  UMOV UR5, URZ ;  /* 0x000000ff00057c82 */ /* 0x000fe20008000000 */
[----:B------:R-:W-:-:S05]  /*0d80*/  UMOV UR4, URZ ;  /* 0x000000ff00047c82 */ /* 0x000fca0008000000 */
.L_x_347:
[----:B0-----:R-:W-:Y:S02]  /*0d90*/  IMAD.U32 R19, RZ, RZ, UR9 ;  /* 0x00000009ff137e24 */ /* 0x001fe4000f8e00ff */
[----:B------:R-:W-:-:S05]  /*0da0*/  IMAD.U32 R18, RZ, RZ, UR8 ;  /* 0x00000008ff127e24 */ /* 0x000fca000f8e00ff */
[----:B------:R-:W2:Y:S01]  /*0db0*/  LDG.E.CONSTANT R19, desc[UR6][R18.64] ;  /* 0x0000000612137981 */ /* 0x000ea2000c1e9900 */
[C---:B------:R-:W-:Y:S01]  /*0dc0*/  ISETP.EQ.AND P4, PT, R30.reuse, RZ, PT ;  /* 0x000000ff1e00720c */ /* 0x040fe20003f82270 */
[----:B------:R-:W-:Y:S01]  /*0dd0*/  UIADD3 UR4, UPT, UPT, UR4, 0x1, URZ ;  /* 0x0000000104047890 */ /* 0x000fe2000fffe0ff */
[C---:B------:R-:W-:Y:S01]  /*0de0*/  ISETP.EQ.AND P3, PT, R30.reuse, 0x4, PT ;  /* 0x000000041e00780c */ /* 0x040fe20003f62270 */
[----:B------:R-:W-:Y:S01]  /*0df0*/  UIADD3 UR8, UP1, UPT, UR8, 0x4, URZ ;  /* 0x0000000408087890 */ /* 0x000fe2000ff3e0ff */
[C---:B------:R-:W-:Y:S01]  /*0e00*/  ISETP.EQ.AND P2, PT, R30.reuse, 0x8, PT ;  /* 0x000000081e00780c */ /* 0x040fe20003f42270 */
[----:B------:R-:W-:Y:S01]  /*0e10*/  UISETP.NE.AND UP0, UPT, UR4, 0x6, UPT ;  /* 0x000000060400788c */ /* 0x000fe2000bf05270 */
[----:B------:R-:W-:Y:S01]  /*0e20*/  ISETP.EQ.AND P1, PT, R30, 0xc, PT ;  /* 0x0000000c1e00780c */ /* 0x000fe20003f22270 */
[----:B------:R-:W-:Y:S01]  /*0e30*/  UIADD3.X UR9, UPT, UPT, URZ, UR9, URZ, UP1, !UPT ;  /* 0x00000009ff097290 */ /* 0x000fe20008ffe4ff */
[----:B--2---:R-:W-:-:S03]  /*0e40*/  IMAD.WIDE.U32 R20, R19, R0, RZ ;  /* 0x0000000013147225 */ /* 0x004fc600078e00ff */
[----:B------:R-:W-:-:S04]  /*0e50*/  IADD3 R20, P0, PT, R20, R27, RZ ;  /* 0x0000001b14147210 */ /* 0x000fc80007f1e0ff */
[----:B------:R-:W-:Y:S01]  /*0e60*/  IADD3.X R27, PT, PT, R21, UR5, RZ, P0, !PT ;  /* 0x00000005151b7c10 */ /* 0x000fe200087fe4ff */
[--C-:B------:R-:W-:Y:S01]  /*0e70*/  @P4 IMAD.MOV.U32 R7, RZ, RZ, R20.reuse ;  /* 0x000000ffff074224 */ /* 0x100fe200078e0014 */
[C---:B------:R-:W-:Y:S01]  /*0e80*/  ISETP.EQ.AND P0, PT, R30.reuse, 0x10, PT ;  /* 0x000000101e00780c */ /* 0x040fe20003f02270 */
[--C-:B------:R-:W-:Y:S01]  /*0e90*/  @P3 IMAD.MOV.U32 R6, RZ, RZ, R20.reuse ;  /* 0x000000ffff063224 */ /* 0x100fe200078e0014 */
[C---:B------:R-:W-:Y:S01]  /*0ea0*/  ISETP.EQ.AND P4, PT, R30.reuse, 0x14, PT ;  /* 0x000000141e00780c */ /* 0x040fe20003f82270 */
[----:B------:R-:W-:Y:S01]  /*0eb0*/  @P1 IMAD.MOV.U32 R4, RZ, RZ, R20 ;  /* 0x000000ffff041224 */ /* 0x000fe200078e0014 */
[----:B------:R-:W-:Y:S01]  /*0ec0*/  @P2 MOV R5, R20 ;  /* 0x0000001400052202 */ /* 0x000fe20000000f00 */
[----:B------:R-:W-:-:S08]  /*0ed0*/  VIADD R30, R30, 0x4 ;  /* 0x000000041e1e7836 */ /* 0x000fd00000000000 */
[--C-:B------:R-:W-:Y:S02]  /*0ee0*/  @P0 IMAD.MOV.U32 R3, RZ, RZ, R20.reuse ;  /* 0x000000ffff030224 */ /* 0x100fe400078e0014 */
[----:B------:R-:W-:Y:S01]  /*0ef0*/  @P4 IMAD.MOV.U32 R2, RZ, RZ, R20 ;  /* 0x000000ffff024224 */ /* 0x000fe200078e0014 */
[----:B------:R-:W-:Y:S06]  /*0f00*/  BRA.U UP0, `(.L_x_347) ;  /* 0xfffffffd00a07547 */ /* 0x000fec000b83ffff */
[----:B------:R-:W-:Y:S01]  /*0f10*/  SHF.R.U32.HI R18, RZ, 0x17, R13 ;  /* 0x00000017ff127819 */ /* 0x000fe2000001160d */
[----:B------:R-:W-:Y:S03]  /*0f20*/  BSSY.RECONVERGENT B1, `(.L_x_348) ;  /* 0x0000029000017945 */ /* 0x000fe60003800200 */
[C---:B------:R-:W-:Y:S02]  /*0f30*/  LOP3.LUT R0, R18.reuse, 0xe0, RZ, 0xc0, !PT ;  /* 0x000000e012007812 */ /* 0x040fe400078ec0ff */
[----:B------:R-:W-:-:S03]  /*0f40*/  LOP3.LUT P6, RZ, R18, 0x1f, RZ, 0xc0, !PT ;  /* 0x0000001f12ff7812 */ /* 0x000fc600078cc0ff */
[----:B------:R-:W-:-:S05]  /*0f50*/  VIADD R0, R0, 0xffffff80 ;  /* 0xffffff8000007836 */ /* 0x000fca0000000000 */
[----:B------:R-:W-:-:S05]  /*0f60*/  SHF.R.U32.HI R0, RZ, 0x5, R0 ;  /* 0x00000005ff007819 */ /* 0x000fca0000011600 */
[----:B------:R-:W-:-:S05]  /*0f70*/  IMAD.U32 R30, R0, -0x4, RZ ;  /* 0xfffffffc001e7824 */ /* 0x000fca00078e00ff */
[C---:B------:R-:W-:Y:S02]  /*0f80*/  ISETP.EQ.AND P2, PT, R30.reuse, -0x18, PT ;  /* 0xffffffe81e00780c */ /* 0x040fe40003f42270 */
[C---:B------:R-:W-:Y:S02]  /*0f90*/  ISETP.EQ.AND P3, PT, R30.reuse, -0x14, PT ;  /* 0xffffffec1e00780c */ /* 0x040fe40003f62270 */
[C---:B------:R-:W-:Y:S02]  /*0fa0*/  ISETP.EQ.AND P0, PT, R30.reuse, -0x10, PT ;  /* 0xfffffff01e00780c */ /* 0x040fe40003f02270 */
[C---:B------:R-:W-:Y:S02]  /*0fb0*/  ISETP.EQ.AND P1, PT, R30.reuse, -0xc, PT ;  /* 0xfffffff41e00780c */ /* 0x040fe40003f22270 */
[C---:B------:R-:W-:Y:S02]  /*0fc0*/  ISETP.EQ.AND P4, PT, R30.reuse, RZ, PT ;  /* 0x000000ff1e00720c */ /* 0x040fe40003f82270 */
[----:B------:R-:W-:-:S03]  /*0fd0*/  ISETP.EQ.AND P5, PT, R30, 0x4, PT ;  /* 0x000000041e00780c */ /* 0x000fc60003fa2270 */
[----:B------:R-:W-:Y:S02]  /*0fe0*/  @P2 MOV R0, R7 ;  /* 0x0000000700002202 */ /* 0x000fe40000000f00 */
[C---:B------:R-:W-:Y:S01]  /*0ff0*/  ISETP.EQ.AND P2, PT, R30.reuse, -0x8, PT ;  /* 0xfffffff81e00780c */ /* 0x040fe20003f42270 */
[----:B------:R-:W-:Y:S02]  /*1000*/  @P3 IMAD.MOV.U32 R19, RZ, RZ, R7 ;  /* 0x000000ffff133224 */ /* 0x000fe400078e0007 */
[--C-:B------:R-:W-:Y:S01]  /*1010*/  @P3 IMAD.MOV.U32 R0, RZ, RZ, R6.reuse ;  /* 0x000000ffff003224 */ /* 0x100fe200078e0006 */
[----:B------:R-:W-:Y:S01]  /*1020*/  ISETP.EQ.AND P3, PT, R30, -0x4, PT ;  /* 0xfffffffc1e00780c */ /* 0x000fe20003f62270 */
[----:B------:R-:W-:Y:S02]  /*1030*/  @P0 IMAD.MOV.U32 R19, RZ, RZ, R6 ;  /* 0x000000ffff130224 */ /* 0x000fe400078e0006 */
[--C-:B------:R-:W-:Y:S02]  /*1040*/  @P1 IMAD.MOV.U32 R19, RZ, RZ, R5.reuse ;  /* 0x000000ffff131224 */ /* 0x100fe400078e0005 */
[----:B------:R-:W-:-:S02]  /*1050*/  @P0 IMAD.MOV.U32 R0, RZ, RZ, R5 ;  /* 0x000000ffff000224 */ /* 0x000fc400078e0005 */
[----:B------:R-:W-:Y:S02]  /*1060*/  @P1 IMAD.MOV.U32 R0, RZ, RZ, R4 ;  /* 0x000000ffff001224 */ /* 0x000fe400078e0004 */
[----:B------:R-:W-:Y:S01]  /*1070*/  @P2 MOV R19, R4 ;  /* 0x0000000400132202 */ /* 0x000fe20000000f00 */
[----:B------:R-:W-:-:S03]  /*1080*/  @P2 IMAD.MOV.U32 R0, RZ, RZ, R3 ;  /* 0x000000ffff002224 */ /* 0x000fc600078e0003 */
[----:B------:R-:W-:Y:S02]  /*1090*/  @P3 IMAD.MOV.U32 R19, RZ, RZ, R3 ;  /* 0x000000ffff133224 */ /* 0x000fe400078e0003 */
[--C-:B------:R-:W-:Y:S02]  /*10a0*/  @P4 IMAD.MOV.U32 R19, RZ, RZ, R2.reuse ;  /* 0x000000ffff134224 */ /* 0x100fe400078e0002 */
[--C-:B------:R-:W-:Y:S02]  /*10b0*/  @P5 IMAD.MOV.U32 R19, RZ, RZ, R27.reuse ;  /* 0x000000ffff135224 */ /* 0x100fe400078e001b */
[----:B------:R-:W-:Y:S02]  /*10c0*/  @P3 IMAD.MOV.U32 R0, RZ, RZ, R2 ;  /* 0x000000ffff003224 */ /* 0x000fe400078e0002 */
[----:B------:R-:W-:Y:S01]  /*10d0*/  @P4 IMAD.MOV.U32 R0, RZ, RZ, R27 ;  /* 0x000000ffff004224 */ /* 0x000fe200078e001b */
[----:B------:R-:W-:Y:S01]  /*10e0*/  MOV R20, R19 ;  /* 0x0000001300147202 */ /* 0x000fe20000000f00 */
        /* <DEDUP_REMOVED lines=8> */
[----:B------:R-:W-:Y:S02]  /*1170*/  @P4 IMAD.MOV.U32 R21, RZ, RZ, R3 ;  /* 0x000000ffff154224 */ /* 0x000fe400078e0003 */
[----:B------:R-:W-:-:S04]  /*1180*/  @P5 IMAD.MOV.U32 R21, RZ, RZ, R2 ;  /* 0x000000ffff155224 */ /* 0x000fc800078e0002 */
[----:B------:R-:W-:-:S04]  /*1190*/  @P0 MOV R21, R27 ;  /* 0x0000001b00150202 */ /* 0x000fc80000000f00 */
[----:B------:R-:W-:-:S07]  /*11a0*/  SHF.L.W.U32.HI R20, R21, R19, R20 ;  /* 0x0000001315147219 */ /* 0x000fce0000010e14 */
.L_x_349:
[----:B------:R-:W-:Y:S05]  /*11b0*/  BSYNC.RECONVERGENT B1 ;  /* 0x0000000000017941 */ /* 0x000fea0003800200 */
.L_x_348:
        /* <DEDUP_REMOVED lines=18> */
.L_x_346:
[----:B------:R-:W-:Y:S05]  /*12e0*/  BSYNC.RECONVERGENT B0 ;  /* 0x0000000000007941 */ /* 0x000fea0003800200 */
.L_x_345:
[----:B------:R-:W-:Y:S01]  /*12f0*/  FMUL R19, R0, R0 ;  /* 0x0000000000137220 */ /* 0x000fe20000400000 */
[----:B------:R-:W-:Y:S01]  /*1300*/  LOP3.LUT R18, R27, 0x1, RZ, 0xc0, !PT ;  /* 0x000000011b127812 */ /* 0x000fe200078ec0ff */
[----:B------:R-:W-:Y:S02]  /*1310*/  IMAD.MOV.U32 R21, RZ, RZ, 0x3bbb989d ;  /* 0x3bbb989dff157424 */ /* 0x000fe400078e00ff */
[----:B------:R-:W-:Y:S01]  /*1320*/  FMUL R10, R10, -0.5 ;  /* 0xbf0000000a0a7820 */ /* 0x000fe20000400000 */
[----:B------:R-:W-:Y:S01]  /*1330*/  FFMA R24, R19, R24, -0.0013887860113754868507 ;  /* 0xbab607ed13187423 */ /* 0x000fe20000000018 */
[----:B------:R-:W-:Y:S01]  /*1340*/  ISETP.NE.U32.AND P0, PT, R18, 0x1, PT ;  /* 0x000000011200780c */ /* 0x000fe20003f05070 */
[----:B------:R-:W-:Y:S01]  /*1350*/  FMUL R30, R14, 0.63661974668502807617 ;  /* 0x3f22f9830e1e7820 */ /* 0x000fe20000400000 */
[----:B------:R-:W-:Y:S01]  /*1360*/  LOP3.LUT P1, RZ, R27, 0x2, RZ, 0xc0, !PT ;  /* 0x000000021bff7812 */ /* 0x000fe2000782c0ff */
[----:B------:R-:W-:Y:S01]  /*1370*/  BSSY.RECONVERGENT B0, `(.L_x_350) ;  /* 0x000007e000007945 */ /* 0x000fe20003800200 */
[----:B------:R-:W-:Y:S01]  /*1380*/  FSEL R18, R25, 0.0083327032625675201416, !P0 ;  /* 0x3c0885e419127808 */ /* 0x000fe20004000000 */
[----:B------:R-:W-:Y:S01]  /*1390*/  IMAD.MOV.U32 R25, RZ, RZ, 0x437c0000 ;  /* 0x437c0000ff197424 */ /* 0x000fe200078e00ff */
[----:B------:R-:W-:Y:S01]  /*13a0*/  FSEL R24, R24, -0.00019574658654164522886, !P0 ;  /* 0xb94d415318187808 */ /* 0x000fe20004000000 */
[----:B------:R-:W0:Y:S01]  /*13b0*/  F2I.NTZ R30, R30 ;  /* 0x0000001e001e7305 */ /* 0x000e220000203100 */
[----:B------:R-:W-:-:S02]  /*13c0*/  FSEL R26, -R26, -0.16666662693023681641, !P0 ;  /* 0xbe2aaaa81a1a7808 */ /* 0x000fc40004000100 */
[----:B------:R-:W-:Y:S01]  /*13d0*/  FSEL R0, R0, 1, P0 ;  /* 0x3f80000000007808 */ /* 0x000fe20000000000 */
[C---:B------:R-:W-:Y:S01]  /*13e0*/  FFMA R24, R19.reuse, R24, R18 ;  /* 0x0000001813187223 */ /* 0x040fe20000000012 */
[----:B------:R-:W-:Y:S01]  /*13f0*/  FFMA.SAT R18, R10, R21, 0.5 ;  /* 0x3f0000000a127423 */ /* 0x000fe20000002015 */
[----:B------:R-:W-:Y:S02]  /*1400*/  FSETP.GE.AND P2, PT, |R14|, 105615, PT ;  /* 0x47ce47800e00780b */ /* 0x000fe40003f46200 */
[C---:B------:R-:W-:Y:S01]  /*1410*/  FFMA R24, R19.reuse, R24, R26 ;  /* 0x0000001813187223 */ /* 0x040fe2000000001a */
[----:B------:R-:W-:Y:S01]  /*1420*/  FFMA R19, R19, R0, RZ ;  /* 0x0000000013137223 */ /* 0x000fe200000000ff */
[----:B------:R-:W-:-:S03]  /*1430*/  FFMA.RM R18, R18, R25, 12582913 ;  /* 0x4b40000112127423 */ /* 0x000fc60000004019 */
[----:B------:R-:W-:Y:S01]  /*1440*/  FFMA R19, R19, R24, R0 ;  /* 0x0000001813137223 */ /* 0x000fe20000000000 */
[C---:B------:R-:W-:Y:S01]  /*1450*/  FADD R21, R18.reuse, -12583039 ;  /* 0xcb40007f12157421 */ /* 0x040fe20000000000 */
[----:B0-----:R-:W-:Y:S01]  /*1460*/  I2FP.F32.S32 R27, R30 ;  /* 0x0000001e001b7245 */ /* 0x001fe20000201400 */
[----:B------:R-:W-:Y:S02]  /*1470*/  IMAD.SHL.U32 R25, R18, 0x800000, RZ ;  /* 0x0080000012197824 */ /* 0x000fe400078e00ff */
[----:B------:R-:W-:Y:S01]  /*1480*/  @P1 FADD R19, RZ, -R19 ;  /* 0x80000013ff131221 */ /* 0x000fe20000000000 */
[----:B------:R-:W-:-:S03]  /*1490*/  FFMA R21, R10, 1.4426950216293334961, -R21 ;  /* 0x3fb8aa3b0a157823 */ /* 0x000fc60000000815 */
[----:B------:R-:W-:Y:S01]  /*14a0*/  FMUL R19, R22, R19 ;  /* 0x0000001316137220 */ /* 0x000fe20000400000 */
[----:B------:R-:W-:Y:S01]  /*14b0*/  FFMA R21, R10, 1.925963033500011079e-08, R21 ;  /* 0x32a570600a157823 */ /* 0x000fe20000000015 */
[----:B------:R-:W-:-:S03]  /*14c0*/  FFMA R10, R27, -1.5707962512969970703, R14 ;  /* 0xbfc90fda1b0a7823 */ /* 0x000fc6000000000e */
[----:B------:R0:W-:Y:S01]  /*14d0*/  STG.E desc[UR6][R16.64+0x4], R19 ;  /* 0x0000041310007986 */ /* 0x0001e2000c101906 */
[----:B------:R-:W1:Y:S01]  /*14e0*/  MUFU.EX2 R0, R21 ;  /* 0x0000001500007308 */ /* 0x000e620000000800 */
[----:B------:R-:W-:-:S04]  /*14f0*/  FFMA R10, R27, -7.5497894158615963534e-08, R10 ;  /* 0xb3a221681b0a7823 */ /* 0x000fc8000000000a */
[----:B------:R-:W-:Y:S01]  /*1500*/  FFMA R24, R27, -5.3903029534742383927e-15, R10 ;  /* 0xa7c234c51b187823 */ /* 0x000fe2000000000a */
[----:B------:R-:W-:-:S03]  /*1510*/  MOV R27, R30 ;  /* 0x0000001e001b7202 */ /* 0x000fc60000000f00 */
[----:B------:R-:W-:Y:S02]  /*1520*/  IMAD.MOV.U32 R18, RZ, RZ, R24 ;  /* 0x000000ffff127224 */ /* 0x000fe400078e0018 */
[----:B-1----:R-:W-:Y:S01]  /*1530*/  FMUL R25, R25, R0 ;  /* 0x0000000019197220 */ /* 0x002fe20000400000 */
[----:B------:R-:W-:Y:S01]  /*1540*/  P2R R0, PR, RZ, 0x4 ;  /* 0x00000004ff007803 */ /* 0x000fe20000000000 */
[----:B0-----:R-:W-:Y:S06]  /*1550*/  @!P2 BRA `(.L_x_351) ;  /* 0x00000004007ca947 */ /* 0x001fec0003800000 */
[----:B------:R-:W-:-:S13]  /*1560*/  FSETP.NEU.AND P0, PT, |R14|, +INF , PT ;  /* 0x7f8000000e00780b */ /* 0x000fda0003f0d200 */
[----:B------:R-:W-:Y:S01]  /*1570*/  @!P0 FMUL R18, RZ, R14 ;  /* 0x0000000eff128220 */ /* 0x000fe20000400000 */
[----:B------:R-:W-:Y:S01]  /*1580*/  @!P0 IMAD.MOV.U32 R30, RZ, RZ, RZ ;  /* 0x000000ffff1e8224 */ /* 0x000fe200078e00ff */
        /* <DEDUP_REMOVED lines=8> */
.L_x_352:
[----:B0-----:R-:W-:Y:S01]  /*1610*/  MOV R19, UR9 ;  /* 0x0000000900137c02 */ /* 0x001fe20008000f00 */
[----:B------:R-:W-:-:S05]  /*1620*/  IMAD.U32 R18, RZ, RZ, UR8 ;  /* 0x00000008ff127e24 */ /* 0x000fca000f8e00ff */
[----:B------:R-:W2:Y:S01]  /*1630*/  LDG.E.CONSTANT R19, desc[UR6][R18.64] ;  /* 0x0000000612137981 */ /* 0x000ea2000c1e9900 */
[C---:B------:R-:W-:Y:S01]  /*1640*/  ISETP.EQ.AND P3, PT, R26.reuse, RZ, PT ;  /* 0x000000ff1a00720c */ /* 0x040fe20003f62270 */
[----:B------:R-:W-:Y:S01]  /*1650*/  UIADD3 UR4, UPT, UPT, UR4, 0x1, URZ ;  /* 0x0000000104047890 */ /* 0x000fe2000fffe0ff */
[C---:B------:R-:W-:Y:S01]  /*1660*/  ISETP.EQ.AND P0, PT, R26.reuse, 0x4, PT ;  /* 0x000000041a00780c */ /* 0x040fe20003f02270 */
[----:B------:R-:W-:Y:S01]  /*1670*/  UIADD3 UR8, UP1, UPT, UR8, 0x4, URZ ;  /* 0x0000000408087890 */ /* 0x000fe2000ff3e0ff */
[----:B------:R-:W-:Y:S01]  /*1680*/  ISETP.EQ.AND P2, PT, R26, 0xc, PT ;  /* 0x0000000c1a00780c */ /* 0x000fe20003f42270 */
[----:B------:R-:W-:Y:S02]  /*1690*/  UISETP.NE.AND UP0, UPT, UR4, 0x6, UPT ;  /* 0x000000060400788c */ /* 0x000fe4000bf05270 */
        /* <DEDUP_REMOVED lines=9> */
[C---:B------:R-:W-:Y:S02]  /*1730*/  ISETP.EQ.AND P0, PT, R26.reuse, 0x14, PT ;  /* 0x000000141a00780c */ /* 0x040fe40003f02270 */
[----:B------:R-:W-:-:S07]  /*1740*/  IADD3 R26, PT, PT, R26, 0x4, RZ ;  /* 0x000000041a1a7810 */ /* 0x000fce0007ffe0ff */
[--C-:B------:R-:W-:Y:S02]  /*1750*/  @P1 IMAD.MOV.U32 R5, RZ, RZ, R10.reuse ;  /* 0x000000ffff051224 */ /* 0x100fe400078e000a */
        /* <DEDUP_REMOVED lines=16> */
[--C-:B------:R-:W-:Y:S01]  /*1860*/  @P2 IMAD.MOV.U32 R0, RZ, RZ, R7.reuse ;  /* 0x000000ffff002224 */ /* 0x100fe200078e0007 */
[C---:B------:R-:W-:Y:S01]  /*1870*/  ISETP.EQ.AND P2, PT, R19.reuse, -0x8, PT ;  /* 0xfffffff81300780c */ /* 0x040fe20003f42270 */
[--C-:B------:R-:W-:Y:S02]  /*1880*/  @P3 IMAD.MOV.U32 R0, RZ, RZ, R6.reuse ;  /* 0x000000ffff003224 */ /* 0x100fe400078e0006 */
[----:B------:R-:W-:Y:S01]  /*1890*/  @P3 IMAD.MOV.U32 R18, RZ, RZ, R7 ;  /* 0x000000ffff123224 */ /* 0x000fe200078e0007 */
[----:B------:R-:W-:Y:S01]  /*18a0*/  ISETP.EQ.AND P3, PT, R19, -0x4, PT ;  /* 0xfffffffc1300780c */ /* 0x000fe20003f62270 */
[----:B------:R-:W-:Y:S01]  /*18b0*/  @P0 IMAD.MOV.U32 R18, RZ, RZ, R6 ;  /* 0x000000ffff120224 */ /* 0x000fe200078e0006 */
[----:B------:R-:W-:Y:S01]  /*18c0*/  @P0 MOV R0, R5 ;  /* 0x0000000500000202 */ /* 0x000fe20000000f00 */
[----:B------:R-:W-:Y:S02]  /*18d0*/  @P1 IMAD.MOV.U32 R18, RZ, RZ, R5 ;  /* 0x000000ffff121224 */ /* 0x000fe400078e0005 */
[----:B------:R-:W-:-:S04]  /*18e0*/  @P1 IMAD.MOV.U32 R0, RZ, RZ, R4 ;  /* 0x000000ffff001224 */ /* 0x000fc800078e0004 */
[----:B------:R-:W-:Y:S02]  /*18f0*/  @P2 IMAD.MOV.U32 R18, RZ, RZ, R4 ;  /* 0x000000ffff122224 */ /* 0x000fe400078e0004 */
[--C-:B------:R-:W-:Y:S02]  /*1900*/  @P2 IMAD.MOV.U32 R0, RZ, RZ, R3.reuse ;  /* 0x000000ffff002224 */ /* 0x100fe400078e0003 */
[----:B------:R-:W-:Y:S01]  /*1910*/  @P3 IMAD.MOV.U32 R18, RZ, RZ, R3 ;  /* 0x000000ffff123224 */ /* 0x000fe200078e0003 */
[----:B------:R-:W-:Y:S01]  /*1920*/  @P4 MOV R18, R2 ;  /* 0x0000000200124202 */ /* 0x000fe20000000f00 */
[----:B------:R-:W-:Y:S02]  /*1930*/  @P3 IMAD.MOV.U32 R0, RZ, RZ, R2 ;  /* 0x000000ffff003224 */ /* 0x000fe400078e0002 */
[--C-:B------:R-:W-:Y:S02]  /*1940*/  @P4 IMAD.MOV.U32 R0, RZ, RZ, R31.reuse ;  /* 0x000000ffff004224 */ /* 0x100fe400078e001f */
[----:B------:R-:W-:Y:S01]  /*1950*/  @P5 IMAD.MOV.U32 R18, RZ, RZ, R31 ;  /* 0x000000ffff125224 */ /* 0x000fe200078e001f */
[----:B------:R-:W-:Y:S06]  /*1960*/  @!P6 BRA `(.L_x_354) ;  /* 0x00000000002ce947 */ /* 0x000fec0003800000 */
[----:B------:R-:W-:Y:S01]  /*1970*/  @P0 IMAD.MOV.U32 R20, RZ, RZ, R7 ;  /* 0x000000ffff140224 */ /* 0x000fe200078e0007 */
[----:B------:R-:W-:Y:S01]  /*1980*/  ISETP.EQ.AND P0, PT, R19, 0x8, PT ;  /* 0x000000081300780c */ /* 0x000fe20003f02270 */
[----:B------:R-:W-:Y:S01]  /*1990*/  @P1 IMAD.MOV.U32 R20, RZ, RZ, R6 ;  /* 0x000000ffff141224 */ /* 0x000fe200078e0006 */
[----:B------:R-:W-:Y:S01]  /*19a0*/  LOP3.LUT R19, R10, 0x1f, RZ, 0xc0, !PT ;  /* 0x0000001f0a137812 */ /* 0x000fe200078ec0ff */
[----:B------:R-:W-:Y:S02]  /*19b0*/  @P2 IMAD.MOV.U32 R20, RZ, RZ, R5 ;  /* 0x000000ffff142224 */ /* 0x000fe400078e0005 */
[----:B------:R-:W-:Y:S01]  /*19c0*/  @P3 IMAD.MOV.U32 R20, RZ, RZ, R4 ;  /* 0x000000ffff143224 */ /* 0x000fe200078e0004 */
[----:B------:R-:W-:Y:S01]  /*19d0*/  @P4 MOV R20, R3 ;  /* 0x0000000300144202 */ /* 0x000fe20000000f00 */
[----:B------:R-:W-:Y:S01]  /*19e0*/  @P5 IMAD.MOV.U32 R20, RZ, RZ, R2 ;  /* 0x000000ffff145224 */ /* 0x000fe200078e0002 */
[----:B------:R-:W-:-:S05]  /*19f0*/  SHF.L.W.U32.HI R0, R18, R19, R0 ;  /* 0x0000001312007219 */ /* 0x000fca0000010e00 */
[----:B------:R-:W-:-:S05]  /*1a00*/  @P0 IMAD.MOV.U32 R20, RZ, RZ, R31 ;  /* 0x000000ffff140224 */ /* 0x000fca00078e001f */
[----:B------:R-:W-:-:S07]  /*1a10*/  SHF.L.W.U32.HI R18, R20, R19, R18 ;  /* 0x0000001314127219 */ /* 0x000fce0000010e12 */
.L_x_354:
[----:B------:R-:W-:Y:S05]  /*1a20*/  BSYNC.RECONVERGENT B1 ;  /* 0x0000000000017941 */ /* 0x000fea0003800200 */
.L_x_353:
        /* <DEDUP_REMOVED lines=18> */
.L_x_351:
[----:B------:R-:W-:Y:S05]  /*1b50*/  BSYNC.RECONVERGENT B0 ;  /* 0x0000000000007941 */ /* 0x000fea0003800200 */
.L_x_350:
[----:B------:R-:W-:Y:S02]  /*1b60*/  IMAD.MOV.U32 R0, RZ, RZ, 0x37cbac00 ;  /* 0x37cbac00ff007424 */ /* 0x000fe400078e00ff */
[----:B------:R-:W-:Y:S01]  /*1b70*/  FMUL R19, R18, R18 ;  /* 0x0000001212137220 */ /* 0x000fe20000400000 */
[----:B------:R-:W-:Y:S01]  /*1b80*/  LOP3.LUT R10, R30, 0x1, RZ, 0xc0, !PT ;  /* 0x000000011e0a7812 */ /* 0x000fe200078ec0ff */
[----:B------:R-:W-:Y:S01]  /*1b90*/  BSSY.RECONVERGENT B0, `(.L_x_355) ;  /* 0x0000071000007945 */ /* 0x000fe20003800200 */
[----:B------:R-:W-:Y:S01]  /*1ba0*/  MOV R26, 0x3d2aaabb ;  /* 0x3d2aaabb001a7802 */ /* 0x000fe20000000f00 */
[----:B------:R-:W-:Y:S01]  /*1bb0*/  FFMA R20, R19, R0, -0.0013887860113754868507 ;  /* 0xbab607ed13147423 */ /* 0x000fe20000000000 */
[----:B------:R-:W-:Y:S01]  /*1bc0*/  ISETP.NE.U32.AND P0, PT, R10, 0x1, PT ;  /* 0x000000010a00780c */ /* 0x000fe20003f05070 */
[----:B------:R-:W-:Y:S01]  /*1bd0*/  IMAD.MOV.U32 R10, RZ, RZ, 0x3effffff ;  /* 0x3effffffff0a7424 */ /* 0x000fe200078e00ff */
[----:B------:R-:W-:Y:S02]  /*1be0*/  LOP3.LUT P1, RZ, R30, 0x2, RZ, 0xc0, !PT ;  /* 0x000000021eff7812 */ /* 0x000fe4000782c0ff */
[----:B------:R-:W-:-:S02]  /*1bf0*/  FSEL R20, R20, -0.00019574658654164522886, !P0 ;  /* 0xb94d415314147808 */ /* 0x000fc40004000000 */
[----:B------:R-:W-:Y:S02]  /*1c00*/  FSEL R32, R26, 0.0083327032625675201416, !P0 ;  /* 0x3c0885e41a207808 */ /* 0x000fe40004000000 */
[----:B------:R-:W-:Y:S02]  /*1c10*/  FSEL R18, R18, 1, P0 ;  /* 0x3f80000012127808 */ /* 0x000fe40000000000 */
[----:B------:R-:W-:Y:S01]  /*1c20*/  FSEL R31, -R10, -0.16666662693023681641, !P0 ;  /* 0xbe2aaaa80a1f7808 */ /* 0x000fe20004000100 */
[----:B------:R-:W-:Y:S01]  /*1c30*/  FFMA R20, R19, R20, R32 ;  /* 0x0000001413147223 */ /* 0x000fe20000000020 */
[----:B------:R-:W-:Y:S01]  /*1c40*/  FSETP.GE.AND P2, PT, |R11|, 105615, PT ;  /* 0x47ce47800b00780b */ /* 0x000fe20003f46200 */
[C---:B------:R-:W-:Y:S02]  /*1c50*/  FFMA R21, R19.reuse, R18, RZ ;  /* 0x0000001213157223 */ /* 0x040fe400000000ff */
[----:B------:R-:W-:-:S04]  /*1c60*/  FFMA R20, R19, R20, R31 ;  /* 0x0000001413147223 */ /* 0x000fc8000000001f */
[----:B------:R-:W-:-:S04]  /*1c70*/  FFMA R18, R21, R20, R18 ;  /* 0x0000001415127223 */ /* 0x000fc80000000012 */
[----:B------:R-:W-:-:S04]  /*1c80*/  @P1 FADD R18, RZ, -R18 ;  /* 0x80000012ff121221 */ /* 0x000fc80000000000 */
[----:B------:R-:W-:-:S05]  /*1c90*/  FMUL R19, R25, R18 ;  /* 0x0000001219137220 */ /* 0x000fca0000400000 */
[----:B------:R0:W-:Y:S01]  /*1ca0*/  STG.E desc[UR6][R16.64+0x8], R19 ;  /* 0x0000081310007986 */ /* 0x0001e2000c101906 */
[----:B------:R-:W-:Y:S05]  /*1cb0*/  @!P2 BRA `(.L_x_356) ;  /* 0x000000040078a947 */ /* 0x000fea0003800000 */
[----:B------:R-:W-:-:S13]  /*1cc0*/  FSETP.NEU.AND P0, PT, |R11|, +INF , PT ;  /* 0x7f8000000b00780b */ /* 0x000fda0003f0d200 */
[----:B------:R-:W-:Y:S01]  /*1cd0*/  @!P0 FMUL R28, RZ, R11 ;  /* 0x0000000bff1c8220 */ /* 0x000fe20000400000 */
[----:B------:R-:W-:Y:S01]  /*1ce0*/  @!P0 IMAD.MOV.U32 R29, RZ, RZ, RZ ;  /* 0x000000ffff1d8224 */ /* 0x000fe200078e00ff */
[----:B------:R-:W-:Y:S06]  /*1cf0*/  @!P0 BRA `(.L_x_356) ;  /* 0x0000000400688947 */ /* 0x000fec0003800000 */
[----:B------:R-:W-:Y:S01]  /*1d00*/  IMAD.SHL.U32 R18, R11, 0x100, RZ ;  /* 0x000001000b127824 */ /* 0x000fe200078e00ff */
[----:B------:R-:W-:Y:S01]  /*1d10*/  CS2R R28, SRZ ;  /* 0x00000000001c7805 */ /* 0x000fe2000001ff00 */
[----:B------:R-:W1:Y:S03]  /*1d20*/  LDCU.64 UR8, c[0x4][0x40] ;  /* 0x01000800ff0877ac */ /* 0x000e660008000a00 */
[----:B------:R-:W-:Y:S01]  /*1d30*/  LOP3.LUT R31, R18, 0x80000000, RZ, 0xfc, !PT ;  /* 0x80000000121f7812 */ /* 0x000fe200078efcff */
[----:B------:R-:W-:Y:S01]  /*1d40*/  UMOV UR5, URZ ;  /* 0x000000ff00057c82 */ /* 0x000fe20008000000 */
[----:B------:R-:W-:-:S05]  /*1d50*/  UMOV UR4, URZ ;  /* 0x000000ff00047c82 */ /* 0x000fca0008000000 */
.L_x_357:
[----:B-1----:R-:W-:Y:S02]  /*1d60*/  IMAD.U32 R18, RZ, RZ, UR8 ;  /* 0x00000008ff127e24 */ /* 0x002fe4000f8e00ff */
[----:B0-----:R-:W-:-:S05]  /*1d70*/  IMAD.U32 R19, RZ, RZ, UR9 ;  /* 0x00000009ff137e24 */ /* 0x001fca000f8e00ff */
        /* <DEDUP_REMOVED lines=37> */
[----:B------:R-:W-:Y:S02]  /*1fd0*/  @P3 IMAD.MOV.U32 R18, RZ, RZ, R7 ;  /* 0x000000ffff123224 */ /* 0x000fe400078e0007 */
[--C-:B------:R-:W-:Y:S01]  /*1fe0*/  @P3 IMAD.MOV.U32 R28, RZ, RZ, R6.reuse ;  /* 0x000000ffff1c3224 */ /* 0x100fe200078e0006 */
[----:B------:R-:W-:Y:S01]  /*1ff0*/  ISETP.EQ.AND P3, PT, R21, -0x4, PT ;  /* 0xfffffffc1500780c */ /* 0x000fe20003f62270 */
[----:B------:R-:W-:Y:S02]  /*2000*/  @P0 IMAD.MOV.U32 R18, RZ, RZ, R6 ;  /* 0x000000ffff120224 */ /* 0x000fe400078e0006 */
[--C-:B------:R-:W-:Y:S01]  /*2010*/  @P0 IMAD.MOV.U32 R28, RZ, RZ, R5.reuse ;  /* 0x000000ffff1c0224 */ /* 0x100fe200078e0005 */
[----:B------:R-:W-:Y:S01]  /*2020*/  @P1 MOV R28, R4 ;  /* 0x00000004001c1202 */ /* 0x000fe20000000f00 */
[----:B------:R-:W-:-:S04]  /*2030*/  @P1 IMAD.MOV.U32 R18, RZ, RZ, R5 ;  /* 0x000000ffff121224 */ /* 0x000fc800078e0005 */
[----:B------:R-:W-:Y:S02]  /*2040*/  @P2 IMAD.MOV.U32 R18, RZ, RZ, R4 ;  /* 0x000000ffff122224 */ /* 0x000fe400078e0004 */
[--C-:B------:R-:W-:Y:S02]  /*2050*/  @P2 IMAD.MOV.U32 R28, RZ, RZ, R3.reuse ;  /* 0x000000ffff1c2224 */ /* 0x100fe400078e0003 */
[----:B------:R-:W-:Y:S02]  /*2060*/  @P3 IMAD.MOV.U32 R18, RZ, RZ, R3 ;  /* 0x000000ffff123224 */ /* 0x000fe400078e0003 */
[--C-:B------:R-:W-:Y:S02]  /*2070*/  @P3 IMAD.MOV.U32 R28, RZ, RZ, R2.reuse ;  /* 0x000000ffff1c3224 */ /* 0x100fe400078e0002 */
[----:B------:R-:W-:Y:S01]  /*2080*/  @P4 IMAD.MOV.U32 R18, RZ, RZ, R2 ;  /* 0x000000ffff124224 */ /* 0x000fe200078e0002 */
[----:B------:R-:W-:Y:S01]  /*2090*/  @P5 MOV R18, R29 ;  /* 0x0000001d00125202 */ /* 0x000fe20000000f00 */
        /* <DEDUP_REMOVED lines=13> */
.L_x_359:
[----:B------:R-:W-:Y:S05]  /*2170*/  BSYNC.RECONVERGENT B1 ;  /* 0x0000000000017941 */ /* 0x000fea0003800200 */
.L_x_358:
        /* <DEDUP_REMOVED lines=18> */
.L_x_356:
[----:B------:R-:W-:Y:S05]  /*22a0*/  BSYNC.RECONVERGENT B0 ;  /* 0x0000000000007941 */ /* 0x000fea0003800200 */
.L_x_355:
[C---:B------:R-:W-:Y:S01]  /*22b0*/  LOP3.LUT R11, R29.reuse, 0x1, RZ, 0xc0, !PT ;  /* 0x000000011d0b7812 */ /* 0x040fe200078ec0ff */
[----:B0-----:R-:W-:Y:S01]  /*22c0*/  FMUL R19, R28, R28 ;  /* 0x0000001c1c137220 */ /* 0x001fe20000400000 */
[----:B------:R-:W-:Y:S01]  /*22d0*/  VIADD R18, R29, 0x1 ;  /* 0x000000011d127836 */ /* 0x000fe20000000000 */
[----:B------:R-:W-:Y:S01]  /*22e0*/  FSETP.GE.AND P2, PT, |R13|, 105615, PT ;  /* 0x47ce47800d00780b */ /* 0x000fe20003f46200 */
[----:B------:R-:W-:Y:S01]  /*22f0*/  IMAD.MOV.U32 R29, RZ, RZ, 0x3e2aaaa8 ;  /* 0x3e2aaaa8ff1d7424 */ /* 0x000fe200078e00ff */
[----:B------:R-:W-:Y:S01]  /*2300*/  ISETP.NE.U32.AND P0, PT, R11, 0x1, PT ;  /* 0x000000010b00780c */ /* 0x000fe20003f05070 */
[----:B------:R-:W-:Y:S01]  /*2310*/  FFMA R20, R19, R0, -0.0013887860113754868507 ;  /* 0xbab607ed13147423 */ /* 0x000fe20000000000 */
[----:B------:R-:W-:Y:S01]  /*2320*/  IMAD.MOV.U32 R11, RZ, RZ, 0x3c0885e4 ;  /* 0x3c0885e4ff0b7424 */ /* 0x000fe200078e00ff */
[----:B------:R-:W-:Y:S01]  /*2330*/  LOP3.LUT P1, RZ, R18, 0x2, RZ, 0xc0, !PT ;  /* 0x0000000212ff7812 */ /* 0x000fe2000782c0ff */
[----:B------:R-:W-:Y:S01]  /*2340*/  BSSY.RECONVERGENT B0, `(.L_x_360) ;  /* 0x000006c000007945 */ /* 0x000fe20003800200 */
[----:B------:R-:W-:-:S02]  /*2350*/  FSEL R28, R28, 1, !P0 ;  /* 0x3f8000001c1c7808 */ /* 0x000fc40004000000 */
[----:B------:R-:W-:Y:S02]  /*2360*/  FSEL R20, R20, -0.00019574658654164522886, P0 ;  /* 0xb94d415314147808 */ /* 0x000fe40000000000 */
[----:B------:R-:W-:Y:S01]  /*2370*/  FSEL R30, R11, 0.041666727513074874878, !P0 ;  /* 0x3d2aaabb0b1e7808 */ /* 0x000fe20004000000 */
[----:B------:R-:W-:Y:S01]  /*2380*/  FFMA R21, R19, R28, RZ ;  /* 0x0000001c13157223 */ /* 0x000fe200000000ff */
[----:B------:R-:W-:-:S03]  /*2390*/  FSEL R31, -R29, -0.4999999701976776123, !P0 ;  /* 0xbeffffff1d1f7808 */ /* 0x000fc60004000100 */
[----:B------:R-:W-:-:S04]  /*23a0*/  FFMA R20, R19, R20, R30 ;  /* 0x0000001413147223 */ /* 0x000fc8000000001e */
        /* <DEDUP_REMOVED lines=8> */
[----:B------:R-:W-:Y:S01]  /*2430*/  @!P0 MOV R23, RZ ;  /* 0x000000ff00178202 */ /* 0x000fe20000000f00 */
[----:B------:R-:W-:Y:S06]  /*2440*/  @!P0 BRA `(.L_x_361) ;  /* 0x00000004006c8947 */ /* 0x000fec0003800000 */
[----:B------:R-:W-:Y:S01]  /*2450*/  IMAD.SHL.U32 R12, R13, 0x100, RZ ;  /* 0x000001000d0c7824 */ /* 0x000fe200078e00ff */
[----:B------:R-:W1:Y:S01]  /*2460*/  LDCU.64 UR8, c[0x4][0x40] ;  /* 0x01000800ff0877ac */ /* 0x000e620008000a00 */
[----:B------:R-:W-:Y:S02]  /*2470*/  IMAD.MOV.U32 R15, RZ, RZ, RZ ;  /* 0x000000ffff0f7224 */ /* 0x000fe400078e00ff */
[----:B------:R-:W-:Y:S01]  /*2480*/  IMAD.MOV.U32 R28, RZ, RZ, RZ ;  /* 0x000000ffff1c7224 */ /* 0x000fe200078e00ff */
[----:B------:R-:W-:Y:S01]  /*2490*/  LOP3.LUT R23, R12, 0x80000000, RZ, 0xfc, !PT ;  /* 0x800000000c177812 */ /* 0x000fe200078efcff */
[----:B------:R-:W-:Y:S01]  /*24a0*/  UMOV UR5, URZ ;  /* 0x000000ff00057c82 */ /* 0x000fe20008000000 */
[----:B------:R-:W-:-:S05]  /*24b0*/  UMOV UR4, URZ ;  /* 0x000000ff00047c82 */ /* 0x000fca0008000000 */
.L_x_362:
[----:B-1----:R-:W-:Y:S02]  /*24c0*/  IMAD.U32 R18, RZ, RZ, UR8 ;  /* 0x00000008ff127e24 */ /* 0x002fe4000f8e00ff */
[----:B------:R-:W-:-:S05]  /*24d0*/  IMAD.U32 R19, RZ, RZ, UR9 ;  /* 0x00000009ff137e24 */ /* 0x000fca000f8e00ff */
[----:B------:R-:W0:Y:S01]  /*24e0*/  LDG.E.CONSTANT R18, desc[UR6][R18.64] ;  /* 0x0000000612127981 */ /* 0x000e22000c1e9900 */
        /* <DEDUP_REMOVED lines=9> */
[----:B0-----:R-:W-:-:S03]  /*2580*/  IMAD.WIDE.U32 R20, R18, R23, RZ ;  /* 0x0000001712147225 */ /* 0x001fc600078e00ff */
        /* <DEDUP_REMOVED lines=30> */
[--C-:B------:R-:W-:Y:S01]  /*2770*/  @P0 IMAD.MOV.U32 R12, RZ, RZ, R5.reuse ;  /* 0x000000ffff0c0224 */ /* 0x100fe200078e0005 */
[----:B------:R-:W-:Y:S01]  /*2780*/  @P1 MOV R12, R4 ;  /* 0x00000004000c1202 */ /* 0x000fe20000000f00 */
[----:B------:R-:W-:-:S02]  /*2790*/  @P1 IMAD.MOV.U32 R18, RZ, RZ, R5 ;  /* 0x000000ffff121224 */ /* 0x000fc400078e0005 */
        /* <DEDUP_REMOVED lines=19> */
.L_x_364:
[----:B------:R-:W-:Y:S05]  /*28d0*/  BSYNC.RECONVERGENT B1 ;  /* 0x0000000000017941 */ /* 0x000fea0003800200 */
.L_x_363:
        /* <DEDUP_REMOVED lines=18> */
.L_x_361:
[----:B------:R-:W-:Y:S05]  /*2a00*/  BSYNC.RECONVERGENT B0 ;  /* 0x0000000000007941 */ /* 0x000fea0003800200 */
.L_x_360:
[----:B------:R-:W-:Y:S01]  /*2a10*/  FMUL R12, R15, R15 ;  /* 0x0000000f0f0c7220 */ /* 0x000fe20000400000 */
[C---:B------:R-:W-:Y:S01]  /*2a20*/  LOP3.LUT R18, R23.reuse, 0x1, RZ, 0xc0, !PT ;  /* 0x0000000117127812 */ /* 0x040fe200078ec0ff */
[----:B------:R-:W-:Y:S01]  /*2a30*/  VIADD R23, R23, 0x1 ;  /* 0x0000000117177836 */ /* 0x000fe20000000000 */
[----:B------:R-:W-:Y:S01]  /*2a40*/  FSETP.GE.AND P2, PT, |R14|, 105615, PT ;  /* 0x47ce47800e00780b */ /* 0x000fe20003f46200 */
[----:B------:R-:W-:Y:S01]  /*2a50*/  FFMA R13, R12, R0, -0.0013887860113754868507 ;  /* 0xbab607ed0c0d7423 */ /* 0x000fe20000000000 */
[----:B------:R-:W-:Y:S01]  /*2a60*/  ISETP.NE.U32.AND P0, PT, R18, 0x1, PT ;  /* 0x000000011200780c */ /* 0x000fe20003f05070 */
[----:B------:R-:W-:Y:S01]  /*2a70*/  BSSY.RECONVERGENT B0, `(.L_x_365) ;  /* 0x000006e000007945 */ /* 0x000fe20003800200 */
[----:B------:R-:W-:Y:S02]  /*2a80*/  LOP3.LUT P1, RZ, R23, 0x2, RZ, 0xc0, !PT ;  /* 0x0000000217ff7812 */ /* 0x000fe4000782c0ff */
[----:B------:R-:W-:Y:S02]  /*2a90*/  FSEL R13, R13, -0.00019574658654164522886, P0 ;  /* 0xb94d41530d0d7808 */ /* 0x000fe40000000000 */
[----:B------:R-:W-:-:S02]  /*2aa0*/  FSEL R19, R11, 0.041666727513074874878, !P0 ;  /* 0x3d2aaabb0b137808 */ /* 0x000fc40004000000 */
[----:B------:R-:W-:Y:S02]  /*2ab0*/  FSEL R15, R15, 1, !P0 ;  /* 0x3f8000000f0f7808 */ /* 0x000fe40004000000 */
[----:B------:R-:W-:Y:S01]  /*2ac0*/  FSEL R20, -R29, -0.4999999701976776123, !P0 ;  /* 0xbeffffff1d147808 */ /* 0x000fe20004000100 */
[C---:B------:R-:W-:Y:S02]  /*2ad0*/  FFMA R13, R12.reuse, R13, R19 ;  /* 0x0000000d0c0d7223 */ /* 0x040fe40000000013 */
        /* <DEDUP_REMOVED lines=12> */
[----:B------:R-:W-:Y:S01]  /*2ba0*/  MOV R15, RZ ;  /* 0x000000ff000f7202 */ /* 0x000fe20000000f00 */
[----:B------:R-:W-:Y:S01]  /*2bb0*/  IMAD.MOV.U32 R20, RZ, RZ, RZ ;  /* 0x000000ffff147224 */ /* 0x000fe200078e00ff */
[----:B------:R-:W2:Y:S02]  /*2bc0*/  LDCU.64 UR8, c[0x4][0x40] ;  /* 0x01000800ff0877ac */ /* 0x000ea40008000a00 */
[----:B0-----:R-:W-:Y:S01]  /*2bd0*/  LOP3.LUT R21, R12, 0x80000000, RZ, 0xfc, !PT ;  /* 0x800000000c157812 */ /* 0x001fe200078efcff */
[----:B------:R-:W-:Y:S01]  /*2be0*/  UMOV UR5, URZ ;  /* 0x000000ff00057c82 */ /* 0x000fe20008000000 */
[----:B------:R-:W-:-:S05]  /*2bf0*/  UMOV UR4, URZ ;  /* 0x000000ff00047c82 */ /* 0x000fca0008000000 */
.L_x_367:
[----:B--2---:R-:W-:Y:S02]  /*2c00*/  IMAD.U32 R18, RZ, RZ, UR8 ;  /* 0x00000008ff127e24 */ /* 0x004fe4000f8e00ff */
[----:B------:R-:W-:-:S05]  /*2c10*/  IMAD.U32 R19, RZ, RZ, UR9 ;  /* 0x00000009ff137e24 */ /* 0x000fca000f8e00ff */
[----:B------:R-:W1:Y:S01]  /*2c20*/  LDG.E.CONSTANT R12, desc[UR6][R18.64] ;  /* 0x00000006120c7981 */ /* 0x000e62000c1e9900 */
        /* <DEDUP_REMOVED lines=8> */
[----:B------:R-:W-:-:S02]  /*2cb0*/  ISETP.EQ.AND P4, PT, R20, 0x10, PT ;  /* 0x000000101400780c */ /* 0x000fc40003f82270 */
[C---:B------:R-:W-:Y:S01]  /*2cc0*/  ISETP.EQ.AND P5, PT, R20.reuse, 0x14, PT ;  /* 0x000000141400780c */ /* 0x040fe20003fa2270 */
[----:B------:R-:W-:Y:S02]  /*2cd0*/  VIADD R20, R20, 0x4 ;  /* 0x0000000414147836 */ /* 0x000fe40000000000 */
[----:B-1----:R-:W-:-:S03]  /*2ce0*/  IMAD.WIDE.U32 R12, R12, R21, RZ ;  /* 0x000000150c0c7225 */ /* 0x002fc600078e00ff */
[----:B------:R-:W-:-:S04]  /*2cf0*/  IADD3 R12, P6, PT, R12, R15, RZ ;  /* 0x0000000f0c0c7210 */ /* 0x000fc80007fde0ff */
[----:B------:R-:W-:Y:S01]  /*2d00*/  IADD3.X R15, PT, PT, R13, UR5, RZ, P6, !PT ;  /* 0x000000050d0f7c10 */ /* 0x000fe2000b7fe4ff */
[--C-:B------:R-:W-:Y:S01]  /*2d10*/  @P0 IMAD.MOV.U32 R7, RZ, RZ, R12.reuse ;  /* 0x000000ffff070224 */ /* 0x100fe200078e000c */
[----:B------:R-:W-:Y:S01]  /*2d20*/  @P3 MOV R4, R12 ;  /* 0x0000000c00043202 */ /* 0x000fe20000000f00 */
[--C-:B------:R-:W-:Y:S02]  /*2d30*/  @P1 IMAD.MOV.U32 R6, RZ, RZ, R12.reuse ;  /* 0x000000ffff061224 */ /* 0x100fe400078e000c */
        /* <DEDUP_REMOVED lines=15> */
[C---:B------:R-:W-:Y:S02]  /*2e30*/  ISETP.EQ.AND P0, PT, R19.reuse, -0x8, PT ;  /* 0xfffffff81300780c */ /* 0x040fe40003f02270 */
[----:B------:R-:W-:-:S03]  /*2e40*/  ISETP.EQ.AND P5, PT, R19, RZ, PT ;  /* 0x000000ff1300720c */ /* 0x000fc60003fa2270 */
[----:B------:R-:W-:Y:S01]  /*2e50*/  @P3 IMAD.MOV.U32 R12, RZ, RZ, R7 ;  /* 0x000000ffff0c3224 */ /* 0x000fe200078e0007 */
[C---:B------:R-:W-:Y:S01]  /*2e60*/  ISETP.EQ.AND P3, PT, R19.reuse, -0x4, PT ;  /* 0xfffffffc1300780c */ /* 0x040fe20003f62270 */
[----:B------:R-:W-:Y:S01]  /*2e70*/  @P4 IMAD.MOV.U32 R12, RZ, RZ, R6 ;  /* 0x000000ffff0c4224 */ /* 0x000fe200078e0006 */
[----:B------:R-:W-:Y:S01]  /*2e80*/  @P4 MOV R13, R7 ;  /* 0x00000007000d4202 */ /* 0x000fe20000000f00 */
[--C-:B------:R-:W-:Y:S01]  /*2e90*/  @P2 IMAD.MOV.U32 R12, RZ, RZ, R5.reuse ;  /* 0x000000ffff0c2224 */ /* 0x100fe200078e0005 */
[----:B------:R-:W-:Y:S01]  /*2ea0*/  ISETP.EQ.AND P4, PT, R19, 0x4, PT ;  /* 0x000000041300780c */ /* 0x000fe20003f82270 */
[----:B------:R-:W-:Y:S02]  /*2eb0*/  @P1 IMAD.MOV.U32 R12, RZ, RZ, R4 ;  /* 0x000000ffff0c1224 */ /* 0x000fe400078e0004 */
[----:B------:R-:W-:Y:S01]  /*2ec0*/  @P0 MOV R12, R3 ;  /* 0x00000003000c0202 */ /* 0x000fe20000000f00 */
[----:B------:R-:W-:Y:S02]  /*2ed0*/  @P2 IMAD.MOV.U32 R13, RZ, RZ, R6 ;  /* 0x000000ffff0d2224 */ /* 0x000fe400078e0006 */
[----:B------:R-:W-:-:S02]  /*2ee0*/  @P1 IMAD.MOV.U32 R13, RZ, RZ, R5 ;  /* 0x000000ffff0d1224 */ /* 0x000fc400078e0005 */
[----:B------:R-:W-:Y:S02]  /*2ef0*/  @P0 IMAD.MOV.U32 R13, RZ, RZ, R4 ;  /* 0x000000ffff0d0224 */ /* 0x000fe400078e0004 */
[--C-:B------:R-:W-:Y:S02]  /*2f00*/  @P3 IMAD.MOV.U32 R12, RZ, RZ, R2.reuse ;  /* 0x000000ffff0c3224 */ /* 0x100fe400078e0002 */
[----:B------:R-:W-:Y:S02]  /*2f10*/  @P5 IMAD.MOV.U32 R12, RZ, RZ, R15 ;  /* 0x000000ffff0c5224 */ /* 0x000fe400078e000f */
[----:B------:R-:W-:Y:S02]  /*2f20*/  @P3 IMAD.MOV.U32 R13, RZ, RZ, R3 ;  /* 0x000000ffff0d3224 */ /* 0x000fe400078e0003 */
[----:B------:R-:W-:Y:S02]  /*2f30*/  @P5 IMAD.MOV.U32 R13, RZ, RZ, R2 ;  /* 0x000000ffff0d5224 */ /* 0x000fe400078e0002 */
[----:B------:R-:W-:-:S02]  /*2f40*/  @P4 IMAD.MOV.U32 R13, RZ, RZ, R15 ;  /* 0x000000ffff0d4224 */ /* 0x000fc400078e000f */
[----:B------:R-:W-:Y:S01]  /*2f50*/  IMAD.MOV.U32 R20, RZ, RZ, R12 ;  /* 0x000000ffff147224 */ /* 0x000fe200078e000c */
[----:B------:R-:W-:Y:S06]  /*2f60*/  @!P6 BRA `(.L_x_369) ;  /* 0x00000000002ce947 */ /* 0x000fec0003800000 */
[----:B------:R-:W-:Y:S01]  /*2f70*/  @P2 MOV R12, R7 ;  /* 0x00000007000c2202 */ /* 0x000fe20000000f00 */
[----:B------:R-:W-:Y:S01]  /*2f80*/  @P1 IMAD.MOV.U32 R12, RZ, RZ, R6 ;  /* 0x000000ffff0c1224 */ /* 0x000fe200078e0006 */
[----:B------:R-:W-:Y:S01]  /*2f90*/  LOP3.LUT R18, R18, 0x1f, RZ, 0xc0, !PT ;  /* 0x0000001f12127812 */ /* 0x000fe200078ec0ff */
[----:B------:R-:W-:Y:S01]  /*2fa0*/  @P0 IMAD.MOV.U32 R12, RZ, RZ, R5 ;  /* 0x000000ffff0c0224 */ /* 0x000fe200078e0005 */
[----:B------:R-:W-:Y:S01]  /*2fb0*/  ISETP.EQ.AND P0, PT, R19, 0x8, PT ;  /* 0x000000081300780c */ /* 0x000fe20003f02270 */
[----:B------:R-:W-:Y:S01]  /*2fc0*/  @P3 IMAD.MOV.U32 R12, RZ, RZ, R4 ;  /* 0x000000ffff0c3224 */ /* 0x000fe200078e0004 */
[----:B------:R-:W-:Y:S01]  /*2fd0*/  SHF.L.W.U32.HI R20, R13, R18, R20 ;  /* 0x000000120d147219 */ /* 0x000fe20000010e14 */
[----:B------:R-:W-:Y:S02]  /*2fe0*/  @P5 IMAD.MOV.U32 R12, RZ, RZ, R3 ;  /* 0x000000ffff0c5224 */ /* 0x000fe400078e0003 */
[----:B------:R-:W-:-:S08]  /*2ff0*/  @P4 IMAD.MOV.U32 R12, RZ, RZ, R2 ;  /* 0x000000ffff0c4224 */ /* 0x000fd000078e0002 */
[----:B------:R-:W-:-:S05]  /*3000*/  @P0 IMAD.MOV.U32 R12, RZ, RZ, R15 ;  /* 0x000000ffff0c0224 */ /* 0x000fca00078e000f */
[----:B------:R-:W-:-:S07]  /*3010*/  SHF.L.W.U32.HI R13, R12, R18, R13 ;  /* 0x000000120c0d7219 */ /* 0x000fce0000010e0d */
.L_x_369:
[----:B------:R-:W-:Y:S05]  /*3020*/  BSYNC.RECONVERGENT B1 ;  /* 0x0000000000017941 */ /* 0x000fea0003800200 */
.L_x_368:
[C---:B------:R-:W-:Y:S01]  /*3030*/  SHF.L.W.U32.HI R27, R13.reuse, 0x2, R20 ;  /* 0x000000020d1b7819 */ /* 0x040fe20000010e14 */
[----:B------:R-:W-:Y:S01]  /*3040*/  UMOV UR4, 0x54442d19 ;  /* 0x54442d1900047882 */ /* 0x000fe20000000000 */
[----:B------:R-:W-:Y:S01]  /*3050*/  SHF.L.U32 R13, R13, 0x2, RZ ;  /* 0x000000020d0d7819 */ /* 0x000fe200000006ff */
        /* <DEDUP_REMOVED lines=15> */
.L_x_366:
[----:B------:R-:W-:Y:S05]  /*3150*/  BSYNC.RECONVERGENT B0 ;  /* 0x0000000000007941 */ /* 0x000fea0003800200 */
.L_x_365:
[C---:B------:R-:W-:Y:S01]  /*3160*/  LOP3.LUT R12, R27.reuse, 0x1, RZ, 0xc0, !PT ;  /* 0x000000011b0c7812 */ /* 0x040fe200078ec0ff */
[----:B-1----:R-:W-:Y:S01]  /*3170*/  FMUL R13, R24, R24 ;  /* 0x00000018180d7220 */ /* 0x002fe20000400000 */
[----:B------:R-:W-:Y:S02]  /*3180*/  VIADD R27, R27, 0x1 ;  /* 0x000000011b1b7836 */ /* 0x000fe40000000000 */
[----:B------:R-:W-:Y:S01]  /*3190*/  ISETP.NE.U32.AND P0, PT, R12, 0x1, PT ;  /* 0x000000010c00780c */ /* 0x000fe20003f05070 */
[----:B------:R-:W-:Y:S02]  /*31a0*/  FFMA R12, R13, R0, -0.0013887860113754868507 ;  /* 0xbab607ed0d0c7423 */ /* 0x000fe40000000000 */
[----:B------:R-:W-:Y:S02]  /*31b0*/  LOP3.LUT P1, RZ, R27, 0x2, RZ, 0xc0, !PT ;  /* 0x000000021bff7812 */ /* 0x000fe4000782c0ff */
[----:B------:R-:W-:Y:S02]  /*31c0*/  FSEL R14, R11, 0.041666727513074874878, !P0 ;  /* 0x3d2aaabb0b0e7808 */ /* 0x000fe40004000000 */
[----:B------:R-:W-:-:S02]  /*31d0*/  FSEL R12, R12, -0.00019574658654164522886, P0 ;  /* 0xb94d41530c0c7808 */ /* 0x000fc40000000000 */
[----:B------:R-:W-:Y:S02]  /*31e0*/  FSEL R24, R24, 1, !P0 ;  /* 0x3f80000018187808 */ /* 0x000fe40004000000 */
[----:B------:R-:W-:Y:S01]  /*31f0*/  FSEL R29, -R29, -0.4999999701976776123, !P0 ;  /* 0xbeffffff1d1d7808 */ /* 0x000fe20004000100 */
[----:B------:R-:W-:Y:S01]  /*3200*/  FFMA R12, R13, R12, R14 ;  /* 0x0000000c0d0c7223 */ /* 0x000fe2000000000e */
[----:B------:R-:W-:Y:S01]  /*3210*/  ISETP.GT.U32.AND P0, PT, R9, 0x3, PT ;  /* 0x000000030900780c */ /* 0x000fe20003f04070 */
[C---:B------:R-:W-:Y:S02]  /*3220*/  FFMA R11, R13.reuse, R24, RZ ;  /* 0x000000180d0b7223 */ /* 0x040fe400000000ff */
[----:B------:R-:W-:-:S04]  /*3230*/  FFMA R12, R13, R12, R29 ;  /* 0x0000000c0d0c7223 */ /* 0x000fc8000000001d */
[----:B------:R-:W-:-:S04]  /*3240*/  FFMA R12, R11, R12, R24 ;  /* 0x0000000c0b0c7223 */ /* 0x000fc80000000018 */
[----:B------:R-:W-:-:S04]  /*3250*/  @P1 FADD R12, RZ, -R12 ;  /* 0x8000000cff0c1221 */ /* 0x000fc80000000000 */
[----:B------:R-:W-:-:S05]  /*3260*/  FMUL R25, R25, R12 ;  /* 0x0000000c19197220 */ /* 0x000fca0000400000 */
[----:B------:R1:W-:Y:S01]  /*3270*/  STG.E desc[UR6][R16.64+0x14], R25 ;  /* 0x0000141910007986 */ /* 0x0003e2000c101906 */
[----:B------:R-:W-:Y:S05]  /*3280*/  @P0 EXIT ;  /* 0x000000000000094d */ /* 0x000fea0003800000 */
[----:B01----:R-:W0:Y:S02]  /*3290*/  LDC.64 R16, c[0x0][0x390] ;  /* 0x0000e400ff107b82 */ /* 0x003e240000000a00 */
[----:B0-----:R-:W-:-:S05]  /*32a0*/  IMAD.WIDE R16, R8, 0xc, R16 ;  /* 0x0000000c08107825 */ /* 0x001fca00078e0210 */
[----:B------:R-:W2:Y:S01]  /*32b0*/  LDG.E R11, desc[UR6][R16.64] ;  /* 0x00000006100b7981 */ /* 0x000ea2000c1e1900 */
[----:B------:R-:W-:Y:S03]  /*32c0*/  BSSY.RECONVERGENT B0, `(.L_x_370) ;  /* 0x000006e000007945 */ /* 0x000fe60003800200 */
[----:B------:R-:W5:Y:S04]  /*32d0*/  LDG.E R12, desc[UR6][R16.64+0x4] ;  /* 0x00000406100c7981 */ /* 0x000f68000c1e1900 */
[----:B------:R0:W5:Y:S01]  /*32e0*/  LDG.E R13, desc[UR6][R16.64+0x8] ;  /* 0x00000806100d7981 */ /* 0x000162000c1e1900 */
[C---:B--2---:R-:W-:Y:S01]  /*32f0*/  FMUL R18, R11.reuse, 0.63661974668502807617 ;  /* 0x3f22f9830b127820 */ /* 0x044fe20000400000 */
[----:B------:R-:W-:-:S03]  /*3300*/  FSETP.GE.AND P0, PT, |R11|, 105615, PT ;  /* 0x47ce47800b00780b */ /* 0x000fc60003f06200 */
[----:B------:R-:W1:Y:S01]  /*3310*/  F2I.NTZ R20, R18 ;  /* 0x0000001200147305 */ /* 0x000e620000203100 */
[----:B0-----:R-:W-:Y:S02]  /*3320*/  P2R R16, PR, RZ, 0x1 ;  /* 0x00000001ff107803 */ /* 0x001fe40000000000 */
[----:B-1----:R-:W-:-:S05]  /*3330*/  I2FP.F32.S32 R14, R20 ;  /* 0x00000014000e7245 */ /* 0x002fca0000201400 */
[----:B------:R-:W-:-:S04]  /*3340*/  FFMA R15, R14, -1.5707962512969970703, R11 ;  /* 0xbfc90fda0e0f7823 */ /* 0x000fc8000000000b */
[----:B------:R-:W-:-:S04]  /*3350*/  FFMA R15, R14, -7.5497894158615963534e-08, R15 ;  /* 0xb3a221680e0f7823 */ /* 0x000fc8000000000f */
[----:B------:R-:W-:Y:S01]  /*3360*/  FFMA R14, R14, -5.3903029534742383927e-15, R15 ;  /* 0xa7c234c50e0e7823 */ /* 0x000fe2000000000f */
[----:B------:R-:W-:-:S03]  /*3370*/  IMAD.MOV.U32 R15, RZ, RZ, R20 ;  /* 0x000000ffff0f7224 */ /* 0x000fc600078e0014 */
[----:B------:R-:W-:Y:S01]  /*3380*/  IMAD.MOV.U32 R21, RZ, RZ, R14 ;  /* 0x000000ffff157224 */ /* 0x000fe200078e000e */
[----:B------:R-:W-:Y:S06]  /*3390*/  @!P0 BRA `(.L_x_371) ;  /* 0x0000000400808947 */ /* 0x000fec0003800000 */
        /* <DEDUP_REMOVED lines=11> */
.L_x_372:
        /* <DEDUP_REMOVED lines=17> */
[--C-:B------:R-:W-:Y:S02]  /*3560*/  @P1 IMAD.MOV.U32 R6, RZ, RZ, R16.reuse ;  /* 0x000000ffff061224 */ /* 0x100fe400078e0010 */
[--C-:B------:R-:W-:Y:S02]  /*3570*/  @P3 IMAD.MOV.U32 R4, RZ, RZ, R16.reuse ;  /* 0x000000ffff043224 */ /* 0x100fe400078e0010 */
[--C-:B------:R-:W-:Y:S02]  /*3580*/  @P4 IMAD.MOV.U32 R3, RZ, RZ, R16.reuse ;  /* 0x000000ffff034224 */ /* 0x100fe400078e0010 */
[----:B------:R-:W-:Y:S02]  /*3590*/  @P5 IMAD.MOV.U32 R2, RZ, RZ, R16 ;  /* 0x000000ffff025224 */ /* 0x000fe400078e0010 */
[----:B------:R-:W-:-:S04]  /*35a0*/  VIADD R21, R21, 0x4 ;  /* 0x0000000415157836 */ /* 0x000fc80000000000 */
[----:B------:R-:W-:Y:S01]  /*35b0*/  @P2 MOV R5, R16 ;  /* 0x0000001000052202 */ /* 0x000fe20000000f00 */
        /* <DEDUP_REMOVED lines=13> */
[----:B------:R-:W-:-:S03]  /*3690*/  ISETP.EQ.AND P5, PT, R19, 0x4, PT ;  /* 0x000000041300780c */ /* 0x000fc60003fa2270 */
[----:B------:R-:W-:Y:S02]  /*36a0*/  @P3 MOV R17, R7 ;  /* 0x0000000700113202 */ /* 0x000fe40000000f00 */
[----:B------:R-:W-:Y:S01]  /*36b0*/  @P4 IMAD.MOV.U32 R18, RZ, RZ, R7 ;  /* 0x000000ffff124224 */ /* 0x000fe200078e0007 */
[C---:B------:R-:W-:Y:S01]  /*36c0*/  ISETP.EQ.AND P3, PT, R19.reuse, -0x4, PT ;  /* 0xfffffffc1300780c */ /* 0x040fe20003f62270 */
[----:B------:R-:W-:Y:S01]  /*36d0*/  @P4 IMAD.MOV.U32 R17, RZ, RZ, R6 ;  /* 0x000000ffff114224 */ /* 0x000fe200078e0006 */
[----:B------:R-:W-:Y:S01]  /*36e0*/  ISETP.EQ.AND P4, PT, R19, RZ, PT ;  /* 0x000000ff1300720c */ /* 0x000fe20003f82270 */
[----:B------:R-:W-:Y:S02]  /*36f0*/  @P0 IMAD.MOV.U32 R17, RZ, RZ, R5 ;  /* 0x000000ffff110224 */ /* 0x000fe400078e0005 */
[----:B------:R-:W-:Y:S02]  /*3700*/  @P1 IMAD.MOV.U32 R17, RZ, RZ, R4 ;  /* 0x000000ffff111224 */ /* 0x000fe400078e0004 */
[----:B------:R-:W-:-:S02]  /*3710*/  @P2 IMAD.MOV.U32 R17, RZ, RZ, R3 ;  /* 0x000000ffff112224 */ /* 0x000fc400078e0003 */
[----:B------:R-:W-:Y:S02]  /*3720*/  @P0 IMAD.MOV.U32 R18, RZ, RZ, R6 ;  /* 0x000000ffff120224 */ /* 0x000fe400078e0006 */
[----:B------:R-:W-:Y:S01]  /*3730*/  @P1 IMAD.MOV.U32 R18, RZ, RZ, R5 ;  /* 0x000000ffff121224 */ /* 0x000fe200078e0005 */
[----:B------:R-:W-:Y:S01]  /*3740*/  @P2 MOV R18, R4 ;  /* 0x0000000400122202 */ /* 0x000fe20000000f00 */
[--C-:B------:R-:W-:Y:S02]  /*3750*/  @P3 IMAD.MOV.U32 R17, RZ, RZ, R2.reuse ;  /* 0x000000ffff113224 */ /* 0x100fe400078e0002 */
[----:B------:R-:W-:Y:S02]  /*3760*/  @P4 IMAD.MOV.U32 R17, RZ, RZ, R23 ;  /* 0x000000ffff114224 */ /* 0x000fe400078e0017 */
[----:B------:R-:W-:Y:S02]  /*3770*/  @P3 IMAD.MOV.U32 R18, RZ, RZ, R3 ;  /* 0x000000ffff123224 */ /* 0x000fe400078e0003 */
[----:B------:R-:W-:Y:S01]  /*3780*/  @P4 IMAD.MOV.U32 R18, RZ, RZ, R2 ;  /* 0x000000ffff124224 */ /* 0x000fe200078e0002 */
[----:B------:R-:W-:Y:S01]  /*3790*/  MOV R21, R17 ;  /* 0x0000001100157202 */ /* 0x000fe20000000f00 */
        /* <DEDUP_REMOVED lines=13> */
.L_x_374:
[----:B------:R-:W-:Y:S05]  /*3870*/  BSYNC.RECONVERGENT B1 ;  /* 0x0000000000017941 */ /* 0x000fea0003800200 */
.L_x_373:
        /* <DEDUP_REMOVED lines=18> */
.L_x_371:
[----:B------:R-:W-:Y:S05]  /*39a0*/  BSYNC.RECONVERGENT B0 ;  /* 0x0000000000007941 */ /* 0x000fea0003800200 */
.L_x_370:
[----:B------:R-:W-:Y:S01]  /*39b0*/  LOP3.LUT R16, R20, 0x1, RZ, 0xc0, !PT ;  /* 0x0000000114107812 */ /* 0x000fe200078ec0ff */
[----:B------:R-:W-:Y:S01]  /*39c0*/  FMUL R19, R21, R21 ;  /* 0x0000001515137220 */ /* 0x000fe20000400000 */
[----:B-----5:R-:W-:Y:S01]  /*39d0*/  FMUL R27, R12, 0.63661974668502807617 ;  /* 0x3f22f9830c1b7820 */ /* 0x020fe20000400000 */
[----:B------:R-:W-:Y:S01]  /*39e0*/  LOP3.LUT P1, RZ, R20, 0x2, RZ, 0xc0, !PT ;  /* 0x0000000214ff7812 */ /* 0x000fe2000782c0ff */
[----:B------:R-:W-:Y:S01]  /*39f0*/  IMAD.MOV.U32 R23, RZ, RZ, 0x3 ;  /* 0x00000003ff177424 */ /* 0x000fe200078e00ff */
[----:B------:R-:W-:Y:S01]  /*3a00*/  ISETP.NE.U32.AND P0, PT, R16, 0x1, PT ;  /* 0x000000011000780c */ /* 0x000fe20003f05070 */
[C---:B------:R-:W-:Y:S01]  /*3a10*/  FFMA R18, R19.reuse, R0, -0.0013887860113754868507 ;  /* 0xbab607ed13127423 */ /* 0x040fe20000000000 */
[----:B------:R-:W0:Y:S01]  /*3a20*/  LDC.64 R16, c[0x0][0x3a0] ;  /* 0x0000e800ff107b82 */ /* 0x000e220000000a00 */
[----:B------:R-:W1:Y:S01]  /*3a30*/  F2I.NTZ R27, R27 ;  /* 0x0000001b001b7305 */ /* 0x000e620000203100 */
[----:B------:R-:W-:Y:S01]  /*3a40*/  FSEL R22, R26, 0.0083327032625675201416, !P0 ;  /* 0x3c0885e41a167808 */ /* 0x000fe20004000000 */
[----:B------:R-:W-:Y:S01]  /*3a50*/  IMAD R20, R8, 0x9, R9 ;  /* 0x0000000908147824 */ /* 0x000fe200078e0209 */
[----:B------:R-:W-:Y:S01]  /*3a60*/  FSEL R18, R18, -0.00019574658654164522886, !P0 ;  /* 0xb94d415312127808 */ /* 0x000fe20004000000 */
[----:B------:R-:W-:Y:S01]  /*3a70*/  BSSY.RECONVERGENT B0, `(.L_x_375) ;  /* 0x0000074000007945 */ /* 0x000fe20003800200 */
[----:B------:R-:W-:Y:S01]  /*3a80*/  FSEL R24, -R10, -0.16666662693023681641, !P0 ;  /* 0xbe2aaaa80a187808 */ /* 0x000fe20004000100 */
[----:B------:R-:W-:Y:S01]  /*3a90*/  IMAD R23, R20, R23, 0x3 ;  /* 0x0000000314177424 */ /* 0x000fe200078e0217 */
[----:B------:R-:W-:Y:S01]  /*3aa0*/  FSETP.GE.AND P2, PT, |R12|, 105615, PT ;  /* 0x47ce47800c00780b */ /* 0x000fe20003f46200 */
[----:B------:R-:W-:Y:S01]  /*3ab0*/  FFMA R22, R19, R18, R22 ;  /* 0x0000001213167223 */ /* 0x000fe20000000016 */
[----:B------:R-:W-:-:S03]  /*3ac0*/  FSEL R18, R21, 1, P0 ;  /* 0x3f80000015127808 */ /* 0x000fc60000000000 */
[C---:B------:R-:W-:Y:S02]  /*3ad0*/  FFMA R22, R19.reuse, R22, R24 ;  /* 0x0000001613167223 */ /* 0x040fe40000000018 */
[----:B------:R-:W-:Y:S01]  /*3ae0*/  FFMA R19, R19, R18, RZ ;  /* 0x0000001213137223 */ /* 0x000fe200000000ff */
[----:B-1----:R-:W-:-:S03]  /*3af0*/  IMAD.MOV.U32 R25, RZ, RZ, R27 ;  /* 0x000000ffff197224 */ /* 0x002fc600078e001b */
[----:B------:R-:W-:-:S04]  /*3b00*/  FFMA R21, R19, R22, R18 ;  /* 0x0000001613157223 */ /* 0x000fc80000000012 */
[----:B------:R-:W-:Y:S01]  /*3b10*/  @P1 FADD R21, RZ, -R21 ;  /* 0x80000015ff151221 */ /* 0x000fe20000000000 */
[----:B0-----:R-:W-:Y:S01]  /*3b20*/  IMAD.WIDE R18, R23, 0x4, R16 ;  /* 0x0000000417127825 */ /* 0x001fe200078e0210 */
[----:B------:R-:W-:-:S04]  /*3b30*/  I2FP.F32.S32 R23, R27 ;  /* 0x0000001b00177245 */ /* 0x000fc80000201400 */
[----:B------:R0:W-:Y:S01]  /*3b40*/  STG.E desc[UR6][R18.64], R21 ;  /* 0x0000001512007986 */ /* 0x0001e2000c101906 */
[----:B------:R-:W-:-:S04]  /*3b50*/  FFMA R20, R23, -1.5707962512969970703, R12 ;  /* 0xbfc90fda17147823 */ /* 0x000fc8000000000c */
[----:B------:R-:W-:-:S04]  /*3b60*/  FFMA R20, R23, -7.5497894158615963534e-08, R20 ;  /* 0xb3a2216817147823 */ /* 0x000fc80000000014 */
[----:B------:R-:W-:Y:S01]  /*3b70*/  FFMA R24, R23, -5.3903029534742383927e-15, R20 ;  /* 0xa7c234c517187823 */ /* 0x000fe20000000014 */
[----:B0-----:R-:W-:-:S03]  /*3b80*/  P2R R21, PR, RZ, 0x4 ;  /* 0x00000004ff157803 */ /* 0x001fc60000000000 */
        /* <DEDUP_REMOVED lines=13> */
.L_x_377:
        /* <DEDUP_REMOVED lines=43> */
[--C-:B------:R-:W-:Y:S02]  /*3f10*/  @P1 IMAD.MOV.U32 R21, RZ, RZ, R5.reuse ;  /* 0x000000ffff151224 */ /* 0x100fe400078e0005 */
[----:B------:R-:W-:Y:S01]  /*3f20*/  @P0 IMAD.MOV.U32 R28, RZ, RZ, R5 ;  /* 0x000000ffff1c0224 */ /* 0x000fe200078e0005 */
[----:B------:R-:W-:-:S03]  /*3f30*/  @P1 MOV R28, R4 ;  /* 0x00000004001c1202 */ /* 0x000fc60000000f00 */
[----:B------:R-:W-:Y:S02]  /*3f40*/  @P2 IMAD.MOV.U32 R21, RZ, RZ, R4 ;  /* 0x000000ffff152224 */ /* 0x000fe400078e0004 */
        /* <DEDUP_REMOVED lines=19> */
.L_x_379:
[----:B------:R-:W-:Y:S05]  /*4080*/  BSYNC.RECONVERGENT B1 ;  /* 0x0000000000017941 */ /* 0x000fea0003800200 */
.L_x_378:
        /* <DEDUP_REMOVED lines=18> */
.L_x_376:
[----:B------:R-:W-:Y:S05]  /*41b0*/  BSYNC.RECONVERGENT B0 ;  /* 0x0000000000007941 */ /* 0x000fea0003800200 */
.L_x_375:
[----:B------:R-:W-:Y:S01]  /*41c0*/  LOP3.LUT R22, R27, 0x1, RZ, 0xc0, !PT ;  /* 0x000000011b167812 */ /* 0x000fe200078ec0ff */
[----:B------:R-:W-:Y:S01]  /*41d0*/  FMUL R21, R20, R20 ;  /* 0x0000001414157220 */ /* 0x000fe20000400000 */
[----:B------:R-:W-:Y:S01]  /*41e0*/  FMUL R28, R13, 0.63661974668502807617 ;  /* 0x3f22f9830d1c7820 */ /* 0x000fe20000400000 */
[----:B------:R-:W-:Y:S01]  /*41f0*/  LOP3.LUT P1, RZ, R27, 0x2, RZ, 0xc0, !PT ;  /* 0x000000021bff7812 */ /* 0x000fe2000782c0ff */
[----:B------:R-:W-:Y:S01]  /*4200*/  BSSY.RECONVERGENT B0, `(.L_x_380) ;  /* 0x0000077000007945 */ /* 0x000fe20003800200 */
[----:B------:R-:W-:Y:S01]  /*4210*/  ISETP.NE.U32.AND P0, PT, R22, 0x1, PT ;  /* 0x000000011600780c */ /* 0x000fe20003f05070 */
[----:B------:R-:W-:Y:S01]  /*4220*/  FFMA R22, R21, R0, -0.0013887860113754868507 ;  /* 0xbab607ed15167423 */ /* 0x000fe20000000000 */
[----:B------:R-:W-:Y:S01]  /*4230*/  FSETP.GE.AND P2, PT, |R13|, 105615, PT ;  /* 0x47ce47800d00780b */ /* 0x000fe20003f46200 */
[----:B------:R-:W0:Y:S01]  /*4240*/  F2I.NTZ R28, R28 ;  /* 0x0000001c001c7305 */ /* 0x000e220000203100 */
[----:B------:R-:W-:Y:S02]  /*4250*/  FSEL R26, R26, 0.0083327032625675201416, !P0 ;  /* 0x3c0885e41a1a7808 */ /* 0x000fe40004000000 */
[----:B------:R-:W-:-:S02]  /*4260*/  FSEL R22, R22, -0.00019574658654164522886, !P0 ;  /* 0xb94d415316167808 */ /* 0x000fc40004000000 */
[----:B------:R-:W-:-:S03]  /*4270*/  FSEL R20, R20, 1, P0 ;  /* 0x3f80000014147808 */ /* 0x000fc60000000000 */
[----:B------:R-:W-:Y:S01]  /*4280*/  FFMA R22, R21, R22, R26 ;  /* 0x0000001615167223 */ /* 0x000fe2000000001a */
[----:B------:R-:W-:-:S05]  /*4290*/  FSEL R26, -R10, -0.16666662693023681641, !P0 ;  /* 0xbe2aaaa80a1a7808 */ /* 0x000fca0004000100 */
[C---:B------:R-:W-:Y:S01]  /*42a0*/  FFMA R22, R21.reuse, R22, R26 ;  /* 0x0000001615167223 */ /* 0x040fe2000000001a */
[----:B0-----:R-:W-:Y:S01]  /*42b0*/  I2FP.F32.S32 R26, R28 ;  /* 0x0000001c001a7245 */ /* 0x001fe20000201400 */
[----:B------:R-:W-:Y:S01]  /*42c0*/  FFMA R21, R21, R20, RZ ;  /* 0x0000001415157223 */ /* 0x000fe200000000ff */
[----:B------:R-:W-:-:S03]  /*42d0*/  IMAD.MOV.U32 R27, RZ, RZ, R28 ;  /* 0x000000ffff1b7224 */ /* 0x000fc600078e001c */
[----:B------:R-:W-:Y:S01]  /*42e0*/  FFMA R23, R26, -1.5707962512969970703, R13 ;  /* 0xbfc90fda1a177823 */ /* 0x000fe2000000000d */
[----:B------:R-:W-:-:S03]  /*42f0*/  FFMA R21, R21, R22, R20 ;  /* 0x0000001615157223 */ /* 0x000fc60000000014 */
[----:B------:R-:W-:Y:S01]  /*4300*/  FFMA R23, R26, -7.5497894158615963534e-08, R23 ;  /* 0xb3a221681a177823 */ /* 0x000fe20000000017 */
[----:B------:R-:W-:-:S03]  /*4310*/  @P1 FADD R21, RZ, -R21 ;  /* 0x80000015ff151221 */ /* 0x000fc60000000000 */
[----:B------:R-:W-:Y:S02]  /*4320*/  FFMA R26, R26, -5.3903029534742383927e-15, R23 ;  /* 0xa7c234c51a1a7823 */ /* 0x000fe40000000017 */
[----:B------:R0:W-:Y:S02]  /*4330*/  STG.E desc[UR6][R18.64+0x4], R21 ;  /* 0x0000041512007986 */ /* 0x0001e4000c101906 */
[----:B------:R-:W-:Y:S01]  /*4340*/  IMAD.MOV.U32 R20, RZ, RZ, R26 ;  /* 0x000000ffff147224 */ /* 0x000fe200078e001a */
[----:B0-----:R-:W-:Y:S01]  /*4350*/  P2R R21, PR, RZ, 0x4 ;  /* 0x00000004ff157803 */ /* 0x001fe20000000000 */
        /* <DEDUP_REMOVED lines=12> */
.L_x_382:
[----:B0-----:R-:W-:Y:S02]  /*4420*/  IMAD.U32 R21, RZ, RZ, UR9 ;  /* 0x00000009ff157e24 */ /* 0x001fe4000f8e00ff */
        /* <DEDUP_REMOVED lines=13> */
[----:B------:R-:W-:Y:S01]  /*4500*/  @P0 MOV R6, R22 ;  /* 0x0000001600060202 */ /* 0x000fe20000000f00 */
[----:B------:R-:W-:Y:S01]  /*4510*/  @P2 IMAD.MOV.U32 R4, RZ, RZ, R22 ;  /* 0x000000ffff042224 */ /* 0x000fe200078e0016 */
[C---:B------:R-:W-:Y:S02]  /*4520*/  ISETP.EQ.AND P1, PT, R30.reuse, 0x8, PT ;  /* 0x000000081e00780c */ /* 0x040fe40003f22270 */
[C---:B------:R-:W-:Y:S02]  /*4530*/  ISETP.EQ.AND P3, PT, R30.reuse, 0x10, PT ;  /* 0x000000101e00780c */ /* 0x040fe40003f62270 */
[C---:B------:R-:W-:Y:S01]  /*4540*/  ISETP.EQ.AND P0, PT, R30.reuse, 0x14, PT ;  /* 0x000000141e00780c */ /* 0x040fe20003f02270 */
[----:B------:R-:W-:-:S08]  /*4550*/  VIADD R30, R30, 0x4 ;  /* 0x000000041e1e7836 */ /* 0x000fd00000000000 */
        /* <DEDUP_REMOVED lines=46> */
.L_x_384:
[----:B------:R-:W-:Y:S05]  /*4840*/  BSYNC.RECONVERGENT B1 ;  /* 0x0000000000017941 */ /* 0x000fea0003800200 */
.L_x_383:
        /* <DEDUP_REMOVED lines=18> */
.L_x_381:
[----:B------:R-:W-:Y:S05]  /*4970*/  BSYNC.RECONVERGENT B0 ;  /* 0x0000000000007941 */ /* 0x000fea0003800200 */
.L_x_380:
[----:B------:R-:W-:Y:S01]  /*4980*/  FMUL R21, R20, R20 ;  /* 0x0000001414157220 */ /* 0x000fe20000400000 */
[C---:B------:R-:W-:Y:S01]  /*4990*/  LOP3.LUT R23, R28.reuse, 0x1, RZ, 0xc0, !PT ;  /* 0x000000011c177812 */ /* 0x040fe200078ec0ff */
[----:B------:R-:W-:Y:S01]  /*49a0*/  IMAD.MOV.U32 R30, RZ, RZ, 0x3d2aaabb ;  /* 0x3d2aaabbff1e7424 */ /* 0x000fe200078e00ff */
[----:B------:R-:W-:Y:S01]  /*49b0*/  LOP3.LUT P1, RZ, R28, 0x2, RZ, 0xc0, !PT ;  /* 0x000000021cff7812 */ /* 0x000fe2000782c0ff */
[----:B------:R-:W-:Y:S01]  /*49c0*/  FFMA R22, R21, R0, -0.0013887860113754868507 ;  /* 0xbab607ed15167423 */ /* 0x000fe20000000000 */
[----:B------:R-:W-:Y:S01]  /*49d0*/  ISETP.NE.U32.AND P0, PT, R23, 0x1, PT ;  /* 0x000000011700780c */ /* 0x000fe20003f05070 */
[----:B------:R-:W-:Y:S01]  /*49e0*/  BSSY.RECONVERGENT B0, `(.L_x_385) ;  /* 0x000006b000007945 */ /* 0x000fe20003800200 */
[----:B------:R-:W-:Y:S02]  /*49f0*/  FSETP.GE.AND P2, PT, |R11|, 105615, PT ;  /* 0x47ce47800b00780b */ /* 0x000fe40003f46200 */
[----:B------:R-:W-:Y:S02]  /*4a00*/  FSEL R22, R22, -0.00019574658654164522886, !P0 ;  /* 0xb94d415316167808 */ /* 0x000fe40004000000 */
[----:B------:R-:W-:-:S02]  /*4a10*/  FSEL R30, R30, 0.0083327032625675201416, !P0 ;  /* 0x3c0885e41e1e7808 */ /* 0x000fc40004000000 */
[----:B------:R-:W-:Y:S02]  /*4a20*/  FSEL R20, R20, 1, P0 ;  /* 0x3f80000014147808 */ /* 0x000fe40000000000 */
[----:B------:R-:W-:Y:S01]  /*4a30*/  FSEL R29, -R10, -0.16666662693023681641, !P0 ;  /* 0xbe2aaaa80a1d7808 */ /* 0x000fe20004000100 */
[C---:B------:R-:W-:Y:S02]  /*4a40*/  FFMA R22, R21.reuse, R22, R30 ;  /* 0x0000001615167223 */ /* 0x040fe4000000001e */
[C---:B------:R-:W-:Y:S02]  /*4a50*/  FFMA R23, R21.reuse, R20, RZ ;  /* 0x0000001415177223 */ /* 0x040fe400000000ff */
[----:B------:R-:W-:-:S04]  /*4a60*/  FFMA R22, R21, R22, R29 ;  /* 0x0000001615167223 */ /* 0x000fc8000000001d */
[----:B------:R-:W-:-:S04]  /*4a70*/  FFMA R23, R23, R22, R20 ;  /* 0x0000001617177223 */ /* 0x000fc80000000014 */
[----:B------:R-:W-:-:S05]  /*4a80*/  @P1 FADD R23, RZ, -R23 ;  /* 0x80000017ff171221 */ /* 0x000fca0000000000 */
[----:B------:R0:W-:Y:S01]  /*4a90*/  STG.E desc[UR6][R18.64+0x8], R23 ;  /* 0x0000081712007986 */ /* 0x0001e2000c101906 */
[----:B------:R-:W-:Y:S05]  /*4aa0*/  @!P2 BRA `(.L_x_386) ;  /* 0x000000040078a947 */ /* 0x000fea0003800000 */
[----:B------:R-:W-:-:S13]  /*4ab0*/  FSETP.NEU.AND P0, PT, |R11|, +INF , PT ;  /* 0x7f8000000b00780b */ /* 0x000fda0003f0d200 */
[----:B------:R-:W-:Y:S01]  /*4ac0*/  @!P0 FMUL R14, RZ, R11 ;  /* 0x0000000bff0e8220 */ /* 0x000fe20000400000 */
[----:B------:R-:W-:Y:S01]  /*4ad0*/  @!P0 IMAD.MOV.U32 R15, RZ, RZ, RZ ;  /* 0x000000ffff0f8224 */ /* 0x000fe200078e00ff */
[----:B------:R-:W-:Y:S06]  /*4ae0*/  @!P0 BRA `(.L_x_386) ;  /* 0x0000000400688947 */ /* 0x000fec0003800000 */
[----:B------:R-:W-:Y:S02]  /*4af0*/  SHF.L.U32 R10, R11, 0x8, RZ ;  /* 0x000000080b0a7819 */ /* 0x000fe400000006ff */
[----:B0-----:R-:W-:Y:S01]  /*4b00*/  CS2R R22, SRZ ;  /* 0x0000000000167805 */ /* 0x001fe2000001ff00 */
[----:B------:R-:W0:Y:S01]  /*4b10*/  LDCU.64 UR8, c[0x4][0x40] ;  /* 0x01000800ff0877ac */ /* 0x000e220008000a00 */
[----:B------:R-:W-:Y:S01]  /*4b20*/  LOP3.LUT R29, R10, 0x80000000, RZ, 0xfc, !PT ;  /* 0x800000000a1d7812 */ /* 0x000fe200078efcff */
[----:B------:R-:W-:Y:S01]  /*4b30*/  UMOV UR5, URZ ;  /* 0x000000ff00057c82 */ /* 0x000fe20008000000 */
[----:B------:R-:W-:-:S05]  /*4b40*/  UMOV UR4, URZ ;  /* 0x000000ff00047c82 */ /* 0x000fca0008000000 */
.L_x_387:
        /* <DEDUP_REMOVED lines=18> */
[--C-:B------:R-:W-:Y:S02]  /*4c70*/  @P2 IMAD.MOV.U32 R5, RZ, RZ, R10.reuse ;  /* 0x000000ffff052224 */ /* 0x100fe400078e000a */
[----:B------:R-:W-:Y:S02]  /*4c80*/  @P1 IMAD.MOV.U32 R4, RZ, RZ, R10 ;  /* 0x000000ffff041224 */ /* 0x000fe400078e000a */
[----:B------:R-:W-:-:S06]  /*4c90*/  VIADD R22, R22, 0x4 ;  /* 0x0000000416167836 */ /* 0x000fcc0000000000 */
[----:B------:R-:W-:Y:S02]  /*4ca0*/  @P0 MOV R3, R10 ;  /* 0x0000000a00030202 */ /* 0x000fe40000000f00 */
        /* <DEDUP_REMOVED lines=17> */
[----:B------:R-:W-:Y:S01]  /*4dc0*/  @P3 IMAD.MOV.U32 R14, RZ, RZ, R7 ;  /* 0x000000ffff0e3224 */ /* 0x000fe200078e0007 */
[----:B------:R-:W-:Y:S01]  /*4dd0*/  @P3 MOV R10, R6 ;  /* 0x00000006000a3202 */ /* 0x000fe20000000f00 */
[----:B------:R-:W-:Y:S01]  /*4de0*/  @P0 IMAD.MOV.U32 R14, RZ, RZ, R6 ;  /* 0x000000ffff0e0224 */ /* 0x000fe200078e0006 */
[----:B------:R-:W-:Y:S01]  /*4df0*/  ISETP.EQ.AND P3, PT, R21, -0x4, PT ;  /* 0xfffffffc1500780c */ /* 0x000fe20003f62270 */
[--C-:B------:R-:W-:Y:S02]  /*4e00*/  @P0 IMAD.MOV.U32 R10, RZ, RZ, R5.reuse ;  /* 0x000000ffff0a0224 */ /* 0x100fe400078e0005 */
[----:B------:R-:W-:Y:S02]  /*4e10*/  @P1 IMAD.MOV.U32 R14, RZ, RZ, R5 ;  /* 0x000000ffff0e1224 */ /* 0x000fe400078e0005 */
[----:B------:R-:W-:-:S04]  /*4e20*/  @P1 IMAD.MOV.U32 R10, RZ, RZ, R4 ;  /* 0x000000ffff0a1224 */ /* 0x000fc800078e0004 */
[----:B------:R-:W-:Y:S02]  /*4e30*/  @P2 IMAD.MOV.U32 R14, RZ, RZ, R4 ;  /* 0x000000ffff0e2224 */ /* 0x000fe400078e0004 */
[----:B------:R-:W-:Y:S02]  /*4e40*/  @P2 IMAD.MOV.U32 R10, RZ, RZ, R3 ;  /* 0x000000ffff0a2224 */ /* 0x000fe400078e0003 */
[----:B------:R-:W-:Y:S01]  /*4e50*/  @P3 MOV R14, R3 ;  /* 0x00000003000e3202 */ /* 0x000fe20000000f00 */
[--C-:B------:R-:W-:Y:S02]  /*4e60*/  @P3 IMAD.MOV.U32 R10, RZ, RZ, R2.reuse ;  /* 0x000000ffff0a3224 */ /* 0x100fe400078e0002 */
[----:B------:R-:W-:Y:S02]  /*4e70*/  @P4 IMAD.MOV.U32 R14, RZ, RZ, R2 ;  /* 0x000000ffff0e4224 */ /* 0x000fe400078e0002 */
[--C-:B------:R-:W-:Y:S02]  /*4e80*/  @P4 IMAD.MOV.U32 R10, RZ, RZ, R23.reuse ;  /* 0x000000ffff0a4224 */ /* 0x100fe400078e0017 */
[----:B------:R-:W-:Y:S01]  /*4e90*/  @P5 IMAD.MOV.U32 R14, RZ, RZ, R23 ;  /* 0x000000ffff0e5224 */ /* 0x000fe200078e0017 */
[----:B------:R-:W-:Y:S06]  /*4ea0*/  @!P6 BRA `(.L_x_389) ;  /* 0x00000000002ce947 */ /* 0x000fec0003800000 */
[----:B------:R-:W-:Y:S01]  /*4eb0*/  @P0 IMAD.MOV.U32 R15, RZ, RZ, R7 ;  /* 0x000000ffff0f0224 */ /* 0x000fe200078e0007 */
[----:B------:R-:W-:Y:S01]  /*4ec0*/  ISETP.EQ.AND P0, PT, R21, 0x8, PT ;  /* 0x000000081500780c */ /* 0x000fe20003f02270 */
[----:B------:R-:W-:Y:S01]  /*4ed0*/  @P1 IMAD.MOV.U32 R15, RZ, RZ, R6 ;  /* 0x000000ffff0f1224 */ /* 0x000fe200078e0006 */
[----:B------:R-:W-:Y:S01]  /*4ee0*/  @P2 MOV R15, R5 ;  /* 0x00000005000f2202 */ /* 0x000fe20000000f00 */
[----:B------:R-:W-:Y:S01]  /*4ef0*/  @P3 IMAD.MOV.U32 R15, RZ, RZ, R4 ;  /* 0x000000ffff0f3224 */ /* 0x000fe200078e0004 */
[----:B------:R-:W-:Y:S01]  /*4f00*/  LOP3.LUT R21, R20, 0x1f, RZ, 0xc0, !PT ;  /* 0x0000001f14157812 */ /* 0x000fe200078ec0ff */
[----:B------:R-:W-:Y:S02]  /*4f10*/  @P4 IMAD.MOV.U32 R15, RZ, RZ, R3 ;  /* 0x000000ffff0f4224 */ /* 0x000fe400078e0003 */
[----:B------:R-:W-:Y:S01]  /*4f20*/  @P5 IMAD.MOV.U32 R15, RZ, RZ, R2 ;  /* 0x000000ffff0f5224 */ /* 0x000fe200078e0002 */
[----:B------:R-:W-:-:S05]  /*4f30*/  SHF.L.W.U32.HI R10, R14, R21, R10 ;  /* 0x000000150e0a7219 */ /* 0x000fca0000010e0a */
[----:B------:R-:W-:-:S05]  /*4f40*/  @P0 IMAD.MOV.U32 R15, RZ, RZ, R23 ;  /* 0x000000ffff0f0224 */ /* 0x000fca00078e0017 */
[----:B------:R-:W-:-:S07]  /*4f50*/  SHF.L.W.U32.HI R14, R15, R21, R14 ;  /* 0x000000150f0e7219 */ /* 0x000fce0000010e0e */
.L_x_389:
[----:B------:R-:W-:Y:S05]  /*4f60*/  BSYNC.RECONVERGENT B1 ;  /* 0x0000000000017941 */ /* 0x000fea0003800200 */
.L_x_388:
[C-C-:B------:R-:W-:Y:S01]  /*4f70*/  SHF.L.W.U32.HI R15, R14.reuse, 0x2, R10.reuse ;  /* 0x000000020e0f7819 */ /* 0x140fe20000010e0a */
[----:B------:R-:W-:Y:S01]  /*4f80*/  IMAD.SHL.U32 R14, R14, 0x4, RZ ;  /* 0x000000040e0e7824 */ /* 0x000fe200078e00ff */
[----:B------:R-:W-:Y:S01]  /*4f90*/  UMOV UR4, 0x54442d19 ;  /* 0x54442d1900047882 */ /* 0x000fe20000000000 */
[----:B------:R-:W-:Y:S01]  /*4fa0*/  UMOV UR5, 0x3bf921fb ;  /* 0x3bf921fb00057882 */ /* 0x000fe20000000000 */
[----:B------:R-:W-:Y:S02]  /*4fb0*/  SHF.R.S32.HI R21, RZ, 0x1f, R15 ;  /* 0x0000001fff157819 */ /* 0x000fe4000001140f */
[----:B------:R-:W-:Y:S02]  /*4fc0*/  SHF.R.U32.HI R10, RZ, 0x1e, R10 ;  /* 0x0000001eff0a7819 */ /* 0x000fe4000001160a */
[C---:B------:R-:W-:Y:S02]  /*4fd0*/  LOP3.LUT R20, R21.reuse, R14, RZ, 0x3c, !PT ;  /* 0x0000000e15147212 */ /* 0x040fe400078e3cff */
[----:B------:R-:W-:-:S02]  /*4fe0*/  LOP3.LUT R21, R21, R15, RZ, 0x3c, !PT ;  /* 0x0000000f15157212 */ /* 0x000fc400078e3cff */
[----:B------:R-:W-:Y:S02]  /*4ff0*/  ISETP.GE.AND P1, PT, R11, RZ, PT ;  /* 0x000000ff0b00720c */ /* 0x000fe40003f26270 */
[C---:B------:R-:W-:Y:S02]  /*5000*/  LOP3.LUT R14, R15.reuse, R11, RZ, 0x3c, !PT ;  /* 0x0000000b0f0e7212 */ /* 0x040fe400078e3cff */
[----:B------:R-:W0:Y:S01]  /*5010*/  I2F.F64.S64 R20, R20 ;  /* 0x0000001400147312 */ /* 0x000e220000301c00 */
[----:B------:R-:W-:Y:S02]  /*5020*/  LEA.HI R15, R15, R10, RZ, 0x1 ;  /* 0x0000000a0f0f7211 */ /* 0x000fe400078f08ff */
[----:B------:R-:W-:-:S03]  /*5030*/  ISETP.GE.AND P0, PT, R14, RZ, PT ;  /* 0x000000ff0e00720c */ /* 0x000fc60003f06270 */
[----:B------:R-:W-:-:S05]  /*5040*/  IMAD.MOV R10, RZ, RZ, -R15 ;  /* 0x000000ffff0a7224 */ /* 0x000fca00078e0a0f */
[----:B------:R-:W-:Y:S01]  /*5050*/  @!P1 MOV R15, R10 ;  /* 0x0000000a000f9202 */ /* 0x000fe20000000f00 */
[----:B0-----:R-:W-:-:S10]  /*5060*/  DMUL R22, R20, UR4 ;  /* 0x0000000414167c28 */ /* 0x001fd40008000000 */
[----:B------:R-:W0:Y:S02]  /*5070*/  F2F.F32.F64 R22, R22 ;  /* 0x0000001600167310 */ /* 0x000e240000301000 */
[----:B0-----:R-:W-:-:S07]  /*5080*/  FSEL R14, -R22, R22, !P0 ;  /* 0x00000016160e7208 */ /* 0x001fce0004000100 */
.L_x_386:
[----:B------:R-:W-:Y:S05]  /*5090*/  BSYNC.RECONVERGENT B0 ;  /* 0x0000000000007941 */ /* 0x000fea0003800200 */
.L_x_385:
[C---:B------:R-:W-:Y:S01]  /*50a0*/  LOP3.LUT R10, R15.reuse, 0x1, RZ, 0xc0, !PT ;  /* 0x000000010f0a7812 */ /* 0x040fe200078ec0ff */
[----:B------:R-:W-:Y:S01]  /*50b0*/  FMUL R21, R14, R14 ;  /* 0x0000000e0e157220 */ /* 0x000fe20000400000 */
        /* <DEDUP_REMOVED lines=12> */
[----:B0-----:R-:W-:-:S03]  /*5180*/  FSEL R23, -R22, -0.4999999701976776123, !P0 ;  /* 0xbeffffff16177808 */ /* 0x001fc60004000100 */
[----:B------:R-:W-:-:S04]  /*5190*/  FFMA R20, R21, R20, R28 ;  /* 0x0000001415147223 */ /* 0x000fc8000000001c */
        /* <DEDUP_REMOVED lines=9> */
[----:B------:R-:W-:Y:S02]  /*5230*/  IMAD.SHL.U32 R14, R12, 0x100, RZ ;  /* 0x000001000c0e7824 */ /* 0x000fe400078e00ff */
[----:B------:R-:W-:Y:S02]  /*5240*/  HFMA2 R24, -RZ, RZ, 0, 0 ;  /* 0x00000000ff187431 */ /* 0x000fe400000001ff */
[----:B------:R-:W-:Y:S01]  /*5250*/  IMAD.MOV.U32 R23, RZ, RZ, RZ ;  /* 0x000000ffff177224 */ /* 0x000fe200078e00ff */
[----:B------:R-:W1:Y:S01]  /*5260*/  LDCU.64 UR8, c[0x4][0x40] ;  /* 0x01000800ff0877ac */ /* 0x000e620008000a00 */
[----:B------:R-:W-:Y:S01]  /*5270*/  LOP3.LUT R25, R14, 0x80000000, RZ, 0xfc, !PT ;  /* 0x800000000e197812 */ /* 0x000fe200078efcff */
[----:B------:R-:W-:Y:S01]  /*5280*/  UMOV UR5, URZ ;  /* 0x000000ff00057c82 */ /* 0x000fe20008000000 */
[----:B------:R-:W-:-:S05]  /*5290*/  UMOV UR4, URZ ;  /* 0x000000ff00047c82 */ /* 0x000fca0008000000 */
.L_x_392:
[----:B-1----:R-:W-:Y:S02]  /*52a0*/  IMAD.U32 R14, RZ, RZ, UR8 ;  /* 0x00000008ff0e7e24 */ /* 0x002fe4000f8e00ff */
[----:B0-----:R-:W-:-:S05]  /*52b0*/  IMAD.U32 R15, RZ, RZ, UR9 ;  /* 0x00000009ff0f7e24 */ /* 0x001fca000f8e00ff */
        /* <DEDUP_REMOVED lines=37> */
[----:B------:R-:W-:Y:S01]  /*5510*/  @P4 IMAD.MOV.U32 R14, RZ, RZ, R7 ;  /* 0x000000ffff0e4224 */ /* 0x000fe200078e0007 */
[----:B------:R-:W-:Y:S01]  /*5520*/  @P4 MOV R24, R6 ;  /* 0x0000000600184202 */ /* 0x000fe20000000f00 */
[----:B------:R-:W-:Y:S01]  /*5530*/  @P0 IMAD.MOV.U32 R14, RZ, RZ, R6 ;  /* 0x000000ffff0e0224 */ /* 0x000fe200078e0006 */
[----:B------:R-:W-:Y:S01]  /*5540*/  ISETP.EQ.AND P4, PT, R21, RZ, PT ;  /* 0x000000ff1500720c */ /* 0x000fe20003f82270 */
[--C-:B------:R-:W-:Y:S02]  /*5550*/  @P0 IMAD.MOV.U32 R24, RZ, RZ, R5.reuse ;  /* 0x000000ffff180224 */ /* 0x100fe400078e0005 */
[----:B------:R-:W-:Y:S02]  /*5560*/  @P1 IMAD.MOV.U32 R14, RZ, RZ, R5 ;  /* 0x000000ffff0e1224 */ /* 0x000fe400078e0005 */
[----:B------:R-:W-:-:S02]  /*5570*/  @P1 IMAD.MOV.U32 R24, RZ, RZ, R4 ;  /* 0x000000ffff181224 */ /* 0x000fc400078e0004 */
[----:B------:R-:W-:Y:S02]  /*5580*/  @P2 IMAD.MOV.U32 R14, RZ, RZ, R4 ;  /* 0x000000ffff0e2224 */ /* 0x000fe400078e0004 */
[----:B------:R-:W-:Y:S01]  /*5590*/  @P2 IMAD.MOV.U32 R24, RZ, RZ, R3 ;  /* 0x000000ffff182224 */ /* 0x000fe200078e0003 */
        /* <DEDUP_REMOVED lines=17> */
.L_x_394:
[----:B------:R-:W-:Y:S05]  /*56b0*/  BSYNC.RECONVERGENT B1 ;  /* 0x0000000000017941 */ /* 0x000fea0003800200 */
.L_x_393:
        /* <DEDUP_REMOVED lines=18> */
.L_x_391:
[----:B------:R-:W-:Y:S05]  /*57e0*/  BSYNC.RECONVERGENT B0 ;  /* 0x0000000000007941 */ /* 0x000fea0003800200 */
.L_x_390:
[----:B0-----:R-:W-:Y:S01]  /*57f0*/  FMUL R15, R24, R24 ;  /* 0x00000018180f7220 */ /* 0x001fe20000400000 */
        /* <DEDUP_REMOVED lines=29> */
.L_x_397:
[----:B-1----:R-:W-:Y:S01]  /*59d0*/  IMAD.U32 R20, RZ, RZ, UR8 ;  /* 0x00000008ff147e24 */ /* 0x002fe2000f8e00ff */
[----:B0-----:R-:W-:-:S05]  /*59e0*/  MOV R21, UR9 ;  /* 0x0000000900157c02 */ /* 0x001fca0008000f00 */
        /* <DEDUP_REMOVED lines=10> */
[C---:B------:R-:W-:Y:S02]  /*5a90*/  ISETP.EQ.AND P5, PT, R24.reuse, 0x14, PT ;  /* 0x000000141800780c */ /* 0x040fe40003fa2270 */
[----:B------:R-:W-:Y:S01]  /*5aa0*/  IADD3 R24, PT, PT, R24, 0x4, RZ ;  /* 0x0000000418187810 */ /* 0x000fe20007ffe0ff */
[----:B--2---:R-:W-:-:S03]  /*5ab0*/  IMAD.WIDE.U32 R14, R14, R25, RZ ;  /* 0x000000190e0e7225 */ /* 0x004fc600078e00ff */
[----:B------:R-:W-:-:S04]  /*5ac0*/  IADD3 R14, P6, PT, R14, R23, RZ ;  /* 0x000000170e0e7210 */ /* 0x000fc80007fde0ff */
[----:B------:R-:W-:Y:S01]  /*5ad0*/  IADD3.X R23, PT, PT, R15, UR5, RZ, P6, !PT ;  /* 0x000000050f177c10 */ /* 0x000fe2000b7fe4ff */
[--C-:B------:R-:W-:Y:S02]  /*5ae0*/  @P0 IMAD.MOV.U32 R7, RZ, RZ, R14.reuse ;  /* 0x000000ffff070224 */ /* 0x100fe400078e000e */
[--C-:B------:R-:W-:Y:S02]  /*5af0*/  @P1 IMAD.MOV.U32 R6, RZ, RZ, R14.reuse ;  /* 0x000000ffff061224 */ /* 0x100fe400078e000e */
        /* <DEDUP_REMOVED lines=18> */
[--C-:B------:R-:W-:Y:S01]  /*5c20*/  @P3 IMAD.MOV.U32 R14, RZ, RZ, R7.reuse ;  /* 0x000000ffff0e3224 */ /* 0x100fe200078e0007 */
[C---:B------:R-:W-:Y:S01]  /*5c30*/  ISETP.EQ.AND P3, PT, R21.reuse, -0x4, PT ;  /* 0xfffffffc1500780c */ /* 0x040fe20003f62270 */
[----:B------:R-:W-:Y:S02]  /*5c40*/  @P4 IMAD.MOV.U32 R15, RZ, RZ, R7 ;  /* 0x000000ffff0f4224 */ /* 0x000fe400078e0007 */
[--C-:B------:R-:W-:Y:S01]  /*5c50*/  @P4 IMAD.MOV.U32 R14, RZ, RZ, R6.reuse ;  /* 0x000000ffff0e4224 */ /* 0x100fe200078e0006 */
[----:B------:R-:W-:Y:S01]  /*5c60*/  ISETP.EQ.AND P4, PT, R21, 0x4, PT ;  /* 0x000000041500780c */ /* 0x000fe20003f82270 */
[----:B------:R-:W-:Y:S01]  /*5c70*/  @P2 IMAD.MOV.U32 R15, RZ, RZ, R6 ;  /* 0x000000ffff0f2224 */ /* 0x000fe200078e0006 */
[----:B------:R-:W-:Y:S01]  /*5c80*/  @P2 MOV R14, R5 ;  /* 0x00000005000e2202 */ /* 0x000fe20000000f00 */
[----:B------:R-:W-:Y:S02]  /*5c90*/  @P1 IMAD.MOV.U32 R15, RZ, RZ, R5 ;  /* 0x000000ffff0f1224 */ /* 0x000fe400078e0005 */
[----:B------:R-:W-:-:S02]  /*5ca0*/  @P1 IMAD.MOV.U32 R14, RZ, RZ, R4 ;  /* 0x000000ffff0e1224 */ /* 0x000fc400078e0004 */
        /* <DEDUP_REMOVED lines=9> */
[----:B------:R-:W-:Y:S01]  /*5d40*/  LOP3.LUT R20, R20, 0x1f, RZ, 0xc0, !PT ;  /* 0x0000001f14147812 */ /* 0x000fe200078ec0ff */
[----:B------:R-:W-:Y:S01]  /*5d50*/  @P0 IMAD.MOV.U32 R7, RZ, RZ, R5 ;  /* 0x000000ffff070224 */ /* 0x000fe200078e0005 */
[----:B------:R-:W-:Y:S01]  /*5d60*/  ISETP.EQ.AND P0, PT, R21, 0x8, PT ;  /* 0x000000081500780c */ /* 0x000fe20003f02270 */
[----:B------:R-:W-:Y:S01]  /*5d70*/  @P3 IMAD.MOV.U32 R7, RZ, RZ, R4 ;  /* 0x000000ffff073224 */ /* 0x000fe200078e0004 */
[----:B------:R-:W-:Y:S01]  /*5d80*/  SHF.L.W.U32.HI R14, R15, R20, R14 ;  /* 0x000000140f0e7219 */ /* 0x000fe20000010e0e */
[----:B------:R-:W-:Y:S01]  /*5d90*/  @P5 IMAD.MOV.U32 R7, RZ, RZ, R3 ;  /* 0x000000ffff075224 */ /* 0x000fe200078e0003 */
[----:B------:R-:W-:-:S09]  /*5da0*/  @P4 MOV R7, R2 ;  /* 0x0000000200074202 */ /* 0x000fd20000000f00 */
[----:B------:R-:W-:-:S05]  /*5db0*/  @P0 IMAD.MOV.U32 R7, RZ, RZ, R23 ;  /* 0x000000ffff070224 */ /* 0x000fca00078e0017 */
[----:B------:R-:W-:-:S07]  /*5dc0*/  SHF.L.W.U32.HI R15, R7, R20, R15 ;  /* 0x00000014070f7219 */ /* 0x000fce0000010e0f */
.L_x_399:
[----:B------:R-:W-:Y:S05]  /*5dd0*/  BSYNC.RECONVERGENT B1 ;  /* 0x0000000000017941 */ /* 0x000fea0003800200 */
.L_x_398:
        /* <DEDUP_REMOVED lines=9> */
[----:B------:R-:W0:Y:S01]  /*5e70*/  I2F.F64.S64 R2, R4 ;  /* 0x0000000400027312 */ /* 0x000e220000301c00 */
[C---:B------:R-:W-:Y:S02]  /*5e80*/  LOP3.LUT R6, R27.reuse, R13, RZ, 0x3c, !PT ;  /* 0x0000000d1b067212 */ /* 0x040fe400078e3cff */
[----:B------:R-:W-:Y:S02]  /*5e90*/  LEA.HI R27, R27, R14, RZ, 0x1 ;  /* 0x0000000e1b1b7211 */ /* 0x000fe400078f08ff */
[----:B------:R-:W-:-:S03]  /*5ea0*/  ISETP.GE.AND P0, PT, R6, RZ, PT ;  /* 0x000000ff0600720c */ /* 0x000fc60003f06270 */
[----:B------:R-:W-:-:S04]  /*5eb0*/  IMAD.MOV R6, RZ, RZ, -R27 ;  /* 0x000000ffff067224 */ /* 0x000fc800078e0a1b */
[----:B------:R-:W-:Y:S01]  /*5ec0*/  @!P1 IMAD.MOV.U32 R27, RZ, RZ, R6 ;  /* 0x000000ffff1b9224 */ /* 0x000fe200078e0006 */
[----:B0-----:R-:W-:-:S10]  /*5ed0*/  DMUL R2, R2, UR4 ;  /* 0x0000000402027c28 */ /* 0x001fd40008000000 */
[----:B------:R-:W0:Y:S02]  /*5ee0*/  F2F.F32.F64 R2, R2 ;  /* 0x0000000200027310 */ /* 0x000e240000301000 */
[----:B0-----:R-:W-:-:S07]  /*5ef0*/  FSEL R26, -R2, R2, !P0 ;  /* 0x00000002021a7208 */ /* 0x001fce0004000100 */
.L_x_396:
[----:B------:R-:W-:Y:S05]  /*5f00*/  BSYNC.RECONVERGENT B0 ;  /* 0x0000000000007941 */ /* 0x000fea0003800200 */
.L_x_395:
[----:B------:R-:W-:Y:S01]  /*5f10*/  FMUL R3, R26, R26 ;  /* 0x0000001a1a037220 */ /* 0x000fe20000400000 */
[C---:B------:R-:W-:Y:S01]  /*5f20*/  LOP3.LUT R2, R27.reuse, 0x1, RZ, 0xc0, !PT ;  /* 0x000000011b027812 */ /* 0x040fe200078ec0ff */
[----:B------:R-:W-:Y:S02]  /*5f30*/  VIADD R27, R27, 0x1 ;  /* 0x000000011b1b7836 */ /* 0x000fe40000000000 */
[----:B------:R-:W-:Y:S01]  /*5f40*/  FFMA R0, R3, R0, -0.0013887860113754868507 ;  /* 0xbab607ed03007423 */ /* 0x000fe20000000000 */
[----:B------:R-:W-:Y:S02]  /*5f50*/  ISETP.NE.U32.AND P0, PT, R2, 0x1, PT ;  /* 0x000000010200780c */ /* 0x000fe40003f05070 */
[----:B------:R-:W-:Y:S02]  /*5f60*/  LOP3.LUT P1, RZ, R27, 0x2, RZ, 0xc0, !PT ;  /* 0x000000021bff7812 */ /* 0x000fe4000782c0ff */
[----:B------:R-:W-:Y:S02]  /*5f70*/  FSEL R10, R10, 0.041666727513074874878, !P0 ;  /* 0x3d2aaabb0a0a7808 */ /* 0x000fe40004000000 */
[----:B------:R-:W-:-:S02]  /*5f80*/  FSEL R0, R0, -0.00019574658654164522886, P0 ;  /* 0xb94d415300007808 */ /* 0x000fc40000000000 */
[----:B------:R-:W-:Y:S02]  /*5f90*/  FSEL R26, R26, 1, !P0 ;  /* 0x3f8000001a1a7808 */ /* 0x000fe40004000000 */
[----:B------:R-:W-:Y:S01]  /*5fa0*/  FSEL R7, -R22, -0.4999999701976776123, !P0 ;  /* 0xbeffffff16077808 */ /* 0x000fe20004000100 */
[----:B------:R-:W-:Y:S01]  /*5fb0*/  FFMA R0, R3, R0, R10 ;  /* 0x0000000003007223 */ /* 0x000fe2000000000a */
[----:B------:R-:W-:Y:S01]  /*5fc0*/  ISETP.NE.AND P0, PT, R9, RZ, PT ;  /* 0x000000ff0900720c */ /* 0x000fe20003f05270 */
[C---:B------:R-:W-:Y:S02]  /*5fd0*/  FFMA R5, R3.reuse, R26, RZ ;  /* 0x0000001a03057223 */ /* 0x040fe400000000ff */
[----:B------:R-:W-:-:S04]  /*5fe0*/  FFMA R0, R3, R0, R7 ;  /* 0x0000000003007223 */ /* 0x000fc80000000007 */
[----:B------:R-:W-:-:S04]  /*5ff0*/  FFMA R5, R5, R0, R26 ;  /* 0x0000000005057223 */ /* 0x000fc8000000001a */
[----:B------:R-:W-:-:S05]  /*6000*/  @P1 FADD R5, RZ, -R5 ;  /* 0x80000005ff051221 */ /* 0x000fca0000000000 */
[----:B------:R1:W-:Y:S01]  /*6010*/  STG.E desc[UR6][R18.64+0x14], R5 ;  /* 0x0000140512007986 */ /* 0x0003e2000c101906 */
[----:B------:R-:W-:Y:S05]  /*6020*/  @P0 EXIT ;  /* 0x000000000000094d */ /* 0x000fea0003800000 */
[----:B------:R-:W-:-:S04]  /*6030*/  IMAD R3, R8, 0x1b, RZ ;  /* 0x0000001b08037824 */ /* 0x000fc800078e02ff */
[----:B------:R-:W-:-:S05]  /*6040*/  IMAD.WIDE R16, R3, 0x4, R16 ;  /* 0x0000000403107825 */ /* 0x000fca00078e0210 */
[----:B------:R-:W-:Y:S04]  /*6050*/  STG.E desc[UR6][R16.64], R11 ;  /* 0x0000000b10007986 */ /* 0x000fe8000c101906 */
[----:B------:R-:W-:Y:S04]  /*6060*/  STG.E desc[UR6][R16.64+0x4], R12 ;  /* 0x0000040c10007986 */ /* 0x000fe8000c101906 */
[----:B------:R-:W-:Y:S01]  /*6070*/  STG.E desc[UR6][R16.64+0x8], R13 ;  /* 0x0000080d10007986 */ /* 0x000fe2000c101906 */
[----:B------:R-:W-:Y:S05]  /*6080*/  EXIT ;  /* 0x000000000000794d */ /* 0x000fea0003800000 */
.L_x_400:
        /* <DEDUP_REMOVED lines=15> */
.L_x_524:


//--------------------- .text._Z38backpropagate_neuron_partial_conjoinedPKfS0_S0_S0_S0_PfS1_S1_iii --------------------------
	.section	.text._Z38backpropagate_neuron_partial_conjoinedPKfS0_S0_S0_S0_PfS1_S1_iii,"ax",@progbits
	.align	128
        .global         _Z38backpropagate_neuron_partial_conjoinedPKfS0_S0_S0_S0_PfS1_S1_iii
        .type           _Z38backpropagate_neuron_partial_conjoinedPKfS0_S0_S0_S0_PfS1_S1_iii,@function
        .size           _Z38backpropagate_neuron_partial_conjoinedPKfS0_S0_S0_S0_PfS1_S1_iii,(.L_x_525 - _Z38backpropagate_neuron_partial_conjoinedPKfS0_S0_S0_S0_PfS1_S1_iii)
        .other          _Z38backpropagate_neuron_partial_conjoinedPKfS0_S0_S0_S0_PfS1_S1_iii,@"STO_CUDA_ENTRY STV_DEFAULT"
_Z38backpropagate_neuron_partial_conjoinedPKfS0_S0_S0_S0_PfS1_S1_iii:
.text._Z38backpropagate_neuron_partial_conjoinedPKfS0_S0_S0_S0_PfS1_S1_iii:
[----:B------:R-:W-:Y:S01]  /*0000*/  LDC R1, c[0x0][0x37c] ;  /* 0x0000df00ff017b82 */ /* 0x000fe20000000800 */
[----:B------:R-:W0:Y:S07]  /*0010*/  S2R R7, SR_TID.Z ;  /* 0x0000000000077919 */ /* 0x000e2e0000002300 */
[----:B------:R-:W1:Y:S01]  /*0020*/  LDC R0, c[0x0][0x360] ;  /* 0x0000d800ff007b82 */ /* 0x000e620000000800 */
[----:B------:R-:W2:Y:S01]  /*0030*/  LDCU UR7, c[0x0][0x3c0] ;  /* 0x00007800ff0777ac */ /* 0x000ea20008000800 */
[----:B------:R-:W3:Y:S01]  /*0040*/  S2R R4, SR_TID.Y ;  /* 0x0000000000047919 */ /* 0x000ee20000002200 */
[----:B------:R-:W1:Y:S05]  /*0050*/  S2R R5, SR_TID.X ;  /* 0x0000000000057919 */ /* 0x000e6a0000002100 */
[----:B------:R-:W3:Y:S08]  /*0060*/  LDC R3, c[0x0][0x364] ;  /* 0x0000d900ff037b82 */ /* 0x000ef00000000800 */
[----:B------:R-:W0:Y:S08]  /*0070*/  S2UR UR6, SR_CTAID.Z ;  /* 0x00000000000679c3 */ /* 0x000e300000002700 */
[----:B------:R-:W0:Y:S08]  /*0080*/  LDC R2, c[0x0][0x368] ;  /* 0x0000da00ff027b82 */ /* 0x000e300000000800 */
[----:B------:R-:W3:Y:S08]  /*0090*/  S2UR UR5, SR_CTAID.Y ;  /* 0x00000000000579c3 */ /* 0x000ef00000002600 */
[----:B------:R-:W1:Y:S01]  /*00a0*/  S2UR UR4, SR_CTAID.X ;  /* 0x00000000000479c3 */ /* 0x000e620000002500 */
[----:B0-----:R-:W-:-:S05]  /*00b0*/  IMAD R2, R2, UR6, R7 ;  /* 0x0000000602027c24 */ /* 0x001fca000f8e0207 */
[----:B------:R-:W-:Y:S01]  /*00c0*/  ISETP.GT.U32.AND P0, PT, R2, 0x7f, PT ;  /* 0x0000007f0200780c */ /* 0x000fe20003f04070 */
[----:B---3--:R-:W-:-:S05]  /*00d0*/  IMAD R3, R3, UR5, R4 ;  /* 0x0000000503037c24 */ /* 0x008fca000f8e0204 */
[----:B------:R-:W-:Y:S01]  /*00e0*/  ISETP.GT.U32.OR P0, PT, R3, 0x3ff, P0 ;  /* 0x000003ff0300780c */ /* 0x000fe20000704470 */
[----:B-1----:R-:W-:-:S05]  /*00f0*/  IMAD R0, R0, UR4, R5 ;  /* 0x0000000400007c24 */ /* 0x002fca000f8e0205 */
[----:B--2---:R-:W-:-:S13]  /*0100*/  ISETP.GE.OR P0, PT, R0, UR7, P0 ;  /* 0x0000000700007c0c */ /* 0x004fda0008706670 */
[----:B------:R-:W-:Y:S05]  /*0110*/  @P0 EXIT ;  /* 0x000000000000094d */ /* 0x000fea0003800000 */
[----:B------:R-:W0:Y:S01]  /*0120*/  LDC.64 R8, c[0x0][0x398] ;  /* 0x0000e600ff087b82 */ /* 0x000e220000000a00 */
[----:B------:R-:W1:Y:S01]  /*0130*/  LDCU.64 UR8, c[0x0][0x358] ;  /* 0x00006b00ff0877ac */ /* 0x000e620008000a00 */
[----:B------:R-:W-:-:S05]  /*0140*/  LEA R3, R3, R2, 0x7 ;  /* 0x0000000203037211 */ /* 0x000fca00078e38ff */
[----:B------:R-:W-:Y:S01]  /*0150*/  IMAD R5, R3, UR7, R0 ;  /* 0x0000000703057c24 */ /* 0x000fe2000f8e0200 */
[----:B------:R-:W2:Y:S01]  /*0160*/  LDC.64 R6, c[0x0][0x3a0] ;  /* 0x0000e800ff067b82 */ /* 0x000ea20000000a00 */
[----:B------:R-:W3:Y:S02]  /*0170*/  LDCU UR7, c[0x0][0x3c4] ;  /* 0x00007880ff0777ac */ /* 0x000ee40008000800 */
[----:B0-----:R-:W-:-:S06]  /*0180*/  IMAD.WIDE R8, R5, 0x4, R8 ;  /* 0x0000000405087825 */ /* 0x001fcc00078e0208 */
[----:B-1----:R-:W4:Y:S01]  /*0190*/  LDG.E R8, desc[UR8][R8.64] ;  /* 0x0000000808087981 */ /* 0x002f22000c1e1900 */
[----:B--2---:R-:W-:-:S05]  /*01a0*/  IMAD.WIDE R6, R5, 0x4, R6 ;  /* 0x0000000405067825 */ /* 0x004fca00078e0206 */
[----:B------:R0:W5:Y:S01]  /*01b0*/  LDG.E R2, desc[UR8][R6.64] ;  /* 0x0000000806027981 */ /* 0x000162000c1e1900 */
[----:B---3--:R-:W-:Y:S01]  /*01c0*/  UISETP.GE.AND UP0, UPT, UR7, 0x1, UPT ;  /* 0x000000010700788c */ /* 0x008fe2000bf06270 */
[----:B----4-:R-:W-:-:S08]  /*01d0*/  FSET.BF.GT.AND R5, R8, RZ, PT ;  /* 0x000000ff0805720a */ /* 0x010fd00003804000 */
[----:B0-----:R-:W-:Y:S05]  /*01e0*/  BRA.U !UP0, `(.L_x_401) ;  /* 0x0000001908a87547 */ /* 0x001fea000b800000 */
[----:B------:R-:W0:Y:S01]  /*01f0*/  LDCU UR4, c[0x0][0x3c8] ;  /* 0x00007900ff0477ac */ /* 0x000e220008000800 */
[----:B------:R-:W-:Y:S02]  /*0200*/  UISETP.GE.U32.AND UP0, UPT, UR7, 0x8, UPT ;  /* 0x000000080700788c */ /* 0x000fe4000bf06070 */
[----:B0-----:R-:W-:-:S06]  /*0210*/  UIADD3 UR4, UPT, UPT, UR7, UR4, URZ ;  /* 0x0000000407047290 */ /* 0x001fcc000fffe0ff */
[----:B------:R-:W-:Y:S01]  /*0220*/  IMAD R4, R0, UR4, RZ ;  /* 0x0000000400047c24 */ /* 0x000fe2000f8e02ff */
[----:B------:R-:W-:Y:S01]  /*0230*/  UMOV UR4, URZ ;  /* 0x000000ff00047c82 */ /* 0x000fe20008000000 */
[----:B------:R-:W-:Y:S05]  /*0240*/  BRA.U !UP0, `(.L_x_402) ;  /* 0x0000000d08307547 */ /* 0x000fea000b800000 */
[----:B------:R-:W0:Y:S01]  /*0250*/  I2F.U32.RP R14, UR7 ;  /* 0x00000007000e7d06 */ /* 0x000e220008209000 */
[----:B------:R-:W1:Y:S01]  /*0260*/  LDC.64 R12, c[0x0][0x3b0] ;  /* 0x0000ec00ff0c7b82 */ /* 0x000e620000000a00 */
[----:B------:R-:W-:Y:S02]  /*0270*/  ULOP3.LUT UR4, UR7, 0x7ffffff8, URZ, 0xc0, !UPT ;  /* 0x7ffffff807047892 */ /* 0x000fe4000f8ec0ff */
[----:B------:R-:W-:Y:S02]  /*0280*/  ISETP.NE.U32.AND P0, PT, RZ, UR7, PT ;  /* 0x00000007ff007c0c */ /* 0x000fe4000bf05070 */
[----:B------:R-:W-:Y:S01]  /*0290*/  IADD3 R23, PT, PT, R3, 0x3, RZ ;  /* 0x0000000303177810 */ /* 0x000fe20007ffe0ff */
[----:B------:R-:W-:Y:S02]  /*02a0*/  UIADD3 UR5, UPT, UPT, -UR4, URZ, URZ ;  /* 0x000000ff04057290 */ /* 0x000fe4000fffe1ff */
[----:B------:R-:W2:Y:S01]  /*02b0*/  LDC.64 R10, c[0x0][0x380] ;  /* 0x0000e000ff0a7b82 */ /* 0x000ea20000000a00 */
[----:B0-----:R-:W0:Y:S07]  /*02c0*/  MUFU.RCP R14, R14 ;  /* 0x0000000e000e7308 */ /* 0x001e2e0000001000 */
[----:B------:R-:W3:Y:S08]  /*02d0*/  LDC.64 R8, c[0x0][0x390] ;  /* 0x0000e400ff087b82 */ /* 0x000ef00000000a00 */
[----:B------:R-:W4:Y:S01]  /*02e0*/  LDC.64 R6, c[0x0][0x3a8] ;  /* 0x0000ea00ff067b82 */ /* 0x000f220000000a00 */
[----:B0-----:R-:W-:-:S04]  /*02f0*/  IADD3 R20, PT, PT, R14, 0xffffffe, RZ ;  /* 0x0ffffffe0e147810 */ /* 0x001fc80007ffe0ff */
[----:B------:R0:W1:Y:S02]  /*0300*/  F2I.FTZ.U32.TRUNC.NTZ R21, R20 ;  /* 0x0000001400157305 */ /* 0x000064000021f000 */
[----:B0-----:R-:W-:Y:S01]  /*0310*/  HFMA2 R20, -RZ, RZ, 0, 0 ;  /* 0x00000000ff147431 */ /* 0x001fe200000001ff */
[----:B-1----:R-:W-:-:S05]  /*0320*/  IADD3 R15, PT, PT, RZ, -R21, RZ ;  /* 0x80000015ff0f7210 */ /* 0x002fca0007ffe0ff */
[----:B------:R-:W-:-:S04]  /*0330*/  IMAD R15, R15, UR7, RZ ;  /* 0x000000070f0f7c24 */ /* 0x000fc8000f8e02ff */
[----:B------:R-:W-:Y:S01]  /*0340*/  IMAD.HI.U32 R20, R21, R15, R20 ;  /* 0x0000000f15147227 */ /* 0x000fe200078e0014 */
[----:B--2---:R-:W-:-:S07]  /*0350*/  LOP3.LUT R21, RZ, UR7, RZ, 0x33, !PT ;  /* 0x00000007ff157c12 */ /* 0x004fce000f8e33ff */
.L_x_403:
[----:B------:R-:W-:-:S05]  /*0360*/  IADD3 R15, PT, PT, R23, -0x3, RZ ;  /* 0xfffffffd170f7810 */ /* 0x000fca0007ffe0ff */
[----:B------:R-:W-:-:S05]  /*0370*/  IMAD.HI.U32 R14, R20, R15, RZ ;  /* 0x0000000f140e7227 */ /* 0x000fca00078e00ff */
[----:B------:R-:W-:-:S05]  /*0380*/  IADD3 R14, PT, PT, -R14, RZ, RZ ;  /* 0x000000ff0e0e7210 */ /* 0x000fca0007ffe1ff */
[----:B------:R-:W-:-:S05]  /*0390*/  IMAD R14, R14, UR7, R15 ;  /* 0x000000070e0e7c24 */ /* 0x000fca000f8e020f */
[----:B------:R-:W-:-:S13]  /*03a0*/  ISETP.GE.U32.AND P1, PT, R14, UR7, PT ;  /* 0x000000070e007c0c */ /* 0x000fda000bf26070 */
[----:B------:R-:W-:-:S04]  /*03b0*/  @P1 IADD3 R14, PT, PT, R14, -UR7, RZ ;  /* 0x800000070e0e1c10 */ /* 0x000fc8000fffe0ff */
[----:B------:R-:W-:-:S13]  /*03c0*/  ISETP.GE.U32.AND P1, PT, R14, UR7, PT ;  /* 0x000000070e007c0c */ /* 0x000fda000bf26070 */
[----:B------:R-:W-:-:S04]  /*03d0*/  @P1 IADD3 R14, PT, PT, R14, -UR7, RZ ;  /* 0x800000070e0e1c10 */ /* 0x000fc8000fffe0ff */
[----:B------:R-:W-:-:S05]  /*03e0*/  SEL R19, R21, R14, !P0 ;  /* 0x0000000e15137207 */ /* 0x000fca0004000000 */
[----:B------:R-:W-:Y:S01]  /*03f0*/  IMAD R27, R3, UR7, R19 ;  /* 0x00000007031b7c24 */ /* 0x000fe2000f8e0213 */
[----:B------:R-:W-:-:S03]  /*0400*/  IADD3 R19, PT, PT, R4, R19, RZ ;  /* 0x0000001304137210 */ /* 0x000fc60007ffe0ff */
[----:B------:R-:W-:-:S04]  /*0410*/  IMAD.WIDE R14, R27, 0x4, R10 ;  /* 0x000000041b0e7825 */ /* 0x000fc800078e020a */
[----:B---3--:R-:W-:Y:S02]  /*0420*/  IMAD.WIDE R16, R19, 0x4, R8 ;  /* 0x0000000413107825 */ /* 0x008fe400078e0208 */
[----:B------:R-:W2:Y:S04]  /*0430*/  LDG.E R15, desc[UR8][R14.64] ;  /* 0x000000080e0f7981 */ /* 0x000ea8000c1e1900 */
[----:B------:R-:W3:Y:S01]  /*0440*/  LDG.E R17, desc[UR8][R16.64] ;  /* 0x0000000810117981 */ /* 0x000ee2000c1e1900 */
[----:B------:R-:W-:-:S05]  /*0450*/  IADD3 R25, PT, PT, R23, -0x2, RZ ;  /* 0xfffffffe17197810 */ /* 0x000fca0007ffe0ff */
[----:B------:R-:W-:-:S05]  /*0460*/  IMAD.HI.U32 R18, R20, R25, RZ ;  /* 0x0000001914127227 */ /* 0x000fca00078e00ff */
[----:B------:R-:W-:-:S05]  /*0470*/  IADD3 R18, PT, PT, -R18, RZ, RZ ;  /* 0x000000ff12127210 */ /* 0x000fca0007ffe1ff */
[----:B------:R-:W-:Y:S02]  /*0480*/  IMAD R22, R18, UR7, R25 ;  /* 0x0000000712167c24 */ /* 0x000fe4000f8e0219 */
[----:B------:R-:W-:-:S03]  /*0490*/  IMAD.WIDE R18, R19, 0x4, R12 ;  /* 0x0000000413127825 */ /* 0x000fc600078e020c */
[----:B------:R-:W-:-:S13]  /*04a0*/  ISETP.GE.U32.AND P1, PT, R22, UR7, PT ;  /* 0x0000000716007c0c */ /* 0x000fda000bf26070 */
[----:B------:R-:W-:-:S04]  /*04b0*/  @P1 IADD3 R22, PT, PT, R22, -UR7, RZ ;  /* 0x8000000716161c10 */ /* 0x000fc8000fffe0ff */
[----:B------:R-:W-:-:S13]  /*04c0*/  ISETP.GE.U32.AND P1, PT, R22, UR7, PT ;  /* 0x0000000716007c0c */ /* 0x000fda000bf26070 */
[----:B------:R-:W-:-:S04]  /*04d0*/  @P1 IADD3 R22, PT, PT, R22, -UR7, RZ ;  /* 0x8000000716161c10 */ /* 0x000fc8000fffe0ff */
[----:B------:R-:W-:-:S04]  /*04e0*/  SEL R22, R21, R22, !P0 ;  /* 0x0000001615167207 */ /* 0x000fc80004000000 */
[----:B------:R-:W-:Y:S01]  /*04f0*/  IADD3 R29, PT, PT, R4, R22, RZ ;  /* 0x00000016041d7210 */ /* 0x000fe20007ffe0ff */
[----:B------:R-:W-:Y:S02]  /*0500*/  IMAD R25, R3, UR7, R22 ;  /* 0x0000000703197c24 */ /* 0x000fe4000f8e0216 */
[C---:B--2--5:R-:W-:Y:S01]  /*0510*/  FMUL R14, R2.reuse, R15 ;  /* 0x0000000f020e7220 */ /* 0x064fe20000400000 */
[----:B---3--:R-:W-:-:S03]  /*0520*/  FMUL R16, R2, R17 ;  /* 0x0000001102107220 */ /* 0x008fc60000400000 */
[----:B------:R-:W-:Y:S01]  /*0530*/  FMUL R24, R5, R14 ;  /* 0x0000000e05187220 */ /* 0x000fe20000400000 */
[----:B----4-:R-:W-:-:S04]  /*0540*/  IMAD.WIDE R14, R27, 0x4, R6 ;  /* 0x000000041b0e7825 */ /* 0x010fc800078e0206 */
[----:B------:R-:W-:Y:S01]  /*0550*/  FMUL R28, R5, R16 ;  /* 0x00000010051c7220 */ /* 0x000fe20000400000 */
[----:B------:R-:W-:Y:S01]  /*0560*/  IMAD.WIDE R16, R25, 0x4, R10 ;  /* 0x0000000419107825 */ /* 0x000fe200078e020a */
[----:B------:R-:W-:Y:S03]  /*0570*/  REDG.E.ADD.F32.FTZ.RN.STRONG.GPU desc[UR8][R18.64], R24 ;  /* 0x00000018120079a6 */ /* 0x000fe6000c12f308 */
[----:B------:R-:W-:Y:S01]  /*0580*/  IMAD.WIDE R26, R29, 0x4, R8 ;  /* 0x000000041d1a7825 */ /* 0x000fe200078e0208 */
[----:B------:R0:W-:Y:S04]  /*0590*/  REDG.E.ADD.F32.FTZ.RN.STRONG.GPU desc[UR8][R14.64], R28 ;  /* 0x0000001c0e0079a6 */ /* 0x0001e8000c12f308 */
[----:B------:R1:W2:Y:S04]  /*05a0*/  LDG.E R17, desc[UR8][R16.64] ;  /* 0x0000000810117981 */ /* 0x0002a8000c1e1900 */
[----:B------:R-:W3:Y:S01]  /*05b0*/  LDG.E R27, desc[UR8][R26.64] ;  /* 0x000000081a1b7981 */ /* 0x000ee2000c1e1900 */
[----:B------:R-:W-:Y:S01]  /*05c0*/  IADD3 R22, PT, PT, R23, -0x1, RZ ;  /* 0xffffffff17167810 */ /* 0x000fe20007ffe0ff */
[----:B0-----:R-:W-:-:S04]  /*05d0*/  IMAD.WIDE R14, R29, 0x4, R12 ;  /* 0x000000041d0e7825 */ /* 0x001fc800078e020c */
[----:B-1----:R-:W-:-:S05]  /*05e0*/  IMAD.HI.U32 R16, R20, R22, RZ ;  /* 0x0000001614107227 */ /* 0x002fca00078e00ff */
[----:B------:R-:W-:-:S05]  /*05f0*/  IADD3 R19, PT, PT, -R16, RZ, RZ ;  /* 0x000000ff10137210 */ /* 0x000fca0007ffe1ff */
[----:B------:R-:W-:-:S05]  /*0600*/  IMAD R22, R19, UR7, R22 ;  /* 0x0000000713167c24 */ /* 0x000fca000f8e0216 */
[----:B------:R-:W-:-:S13]  /*0610*/  ISETP.GE.U32.AND P1, PT, R22, UR7, PT ;  /* 0x0000000716007c0c */ /* 0x000fda000bf26070 */
[----:B------:R-:W-:-:S04]  /*0620*/  @P1 IADD3 R22, PT, PT, R22, -UR7, RZ ;  /* 0x8000000716161c10 */ /* 0x000fc8000fffe0ff */
[----:B------:R-:W-:-:S13]  /*0630*/  ISETP.GE.U32.AND P1, PT, R22, UR7, PT ;  /* 0x0000000716007c0c */ /* 0x000fda000bf26070 */
[----:B------:R-:W-:-:S04]  /*0640*/  @P1 IADD3 R22, PT, PT, R22, -UR7, RZ ;  /* 0x8000000716161c10 */ /* 0x000fc8000fffe0ff */
[----:B------:R-:W-:-:S04]  /*0650*/  SEL R22, R21, R22, !P0 ;  /* 0x0000001615167207 */ /* 0x000fc80004000000 */
[----:B------:R-:W-:Y:S01]  /*0660*/  IADD3 R29, PT, PT, R4, R22, RZ ;  /* 0x00000016041d7210 */ /* 0x000fe20007ffe0ff */
[C---:B--2---:R-:W-:Y:S01]  /*0670*/  FMUL R16, R2.reuse, R17 ;  /* 0x0000001102107220 */ /* 0x044fe20000400000 */
[----:B---3--:R-:W-:Y:S01]  /*0680*/  FMUL R18, R2, R27 ;  /* 0x0000001b02127220 */ /* 0x008fe20000400000 */
[----:B------:R-:W-:Y:S02]  /*0690*/  IMAD R27, R3, UR7, R22 ;  /* 0x00000007031b7c24 */ /* 0x000fe4000f8e0216 */
[----:B------:R-:W-:Y:S01]  /*06a0*/  FMUL R26, R5, R16 ;  /* 0x00000010051a7220 */ /* 0x000fe20000400000 */
[----:B------:R-:W-:-:S04]  /*06b0*/  IMAD.WIDE R16, R25, 0x4, R6 ;  /* 0x0000000419107825 */ /* 0x000fc800078e0206 */
[----:B------:R-:W-:Y:S01]  /*06c0*/  FMUL R28, R5, R18 ;  /* 0x00000012051c7220 */ /* 0x000fe20000400000 */
[----:B------:R-:W-:Y:S01]  /*06d0*/  IMAD.WIDE R18, R27, 0x4, R10 ;  /* 0x000000041b127825 */ /* 0x000fe200078e020a */
[----:B------:R0:W-:Y:S03]  /*06e0*/  REDG.E.ADD.F32.FTZ.RN.STRONG.GPU desc[UR8][R14.64], R26 ;  /* 0x0000001a0e0079a6 */ /* 0x0001e6000c12f308 */
[----:B------:R-:W-:Y:S01]  /*06f0*/  IMAD.WIDE R24, R29, 0x4, R8 ;  /* 0x000000041d187825 */ /* 0x000fe200078e0208 */
[----:B------:R1:W-:Y:S04]  /*0700*/  REDG.E.ADD.F32.FTZ.RN.STRONG.GPU desc[UR8][R16.64], R28 ;  /* 0x0000001c100079a6 */ /* 0x0003e8000c12f308 */
[----:B------:R-:W1:Y:S04]  /*0710*/  LDG.E R19, desc[UR8][R18.64] ;  /* 0x0000000812137981 */ /* 0x000e68000c1e1900 */
[----:B------:R-:W2:Y:S01]  /*0720*/  LDG.E R25, desc[UR8][R24.64] ;  /* 0x0000000818197981 */ /* 0x000ea2000c1e1900 */
[----:B------:R-:W-:-:S04]  /*0730*/  IMAD.HI.U32 R22, R20, R23, RZ ;  /* 0x0000001714167227 */ /* 0x000fc800078e00ff */
[----:B0-----:R-:W-:Y:S01]  /*0740*/  IMAD.WIDE R14, R29, 0x4, R12 ;  /* 0x000000041d0e7825 */ /* 0x001fe200078e020c */
        /* <DEDUP_REMOVED lines=8> */
[C---:B-1----:R-:W-:Y:S01]  /*07d0*/  FMUL R16, R2.reuse, R19 ;  /* 0x0000001302107220 */ /* 0x042fe20000400000 */
[----:B--2---:R-:W-:Y:S01]  /*07e0*/  FMUL R18, R2, R25 ;  /* 0x0000001902127220 */ /* 0x004fe20000400000 */
        /* <DEDUP_REMOVED lines=8> */
[----:B------:R2:W1:Y:S04]  /*0870*/  LDG.E R19, desc[UR8][R18.64] ;  /* 0x0000000812137981 */ /* 0x000468000c1e1900 */
[----:B------:R-:W3:Y:S01]  /*0880*/  LDG.E R27, desc[UR8][R26.64] ;  /* 0x000000081a1b7981 */ /* 0x000ee2000c1e1900 */
[----:B------:R-:W-:-:S05]  /*0890*/  IADD3 R22, PT, PT, R23, 0x1, RZ ;  /* 0x0000000117167810 */ /* 0x000fca0007ffe0ff */
[----:B--2---:R-:W-:-:S05]  /*08a0*/  IMAD.HI.U32 R18, R20, R22, RZ ;  /* 0x0000001614127227 */ /* 0x004fca00078e00ff */
[----:B0-----:R-:W-:-:S05]  /*08b0*/  IADD3 R15, PT, PT, -R18, RZ, RZ ;  /* 0x000000ff120f7210 */ /* 0x001fca0007ffe1ff */
        /* <DEDUP_REMOVED lines=8> */
[C---:B-1----:R-:W-:Y:S01]  /*0940*/  FMUL R16, R2.reuse, R19 ;  /* 0x0000001302107220 */ /* 0x042fe20000400000 */
        /* <DEDUP_REMOVED lines=45> */
[----:B-1----:R-:W-:-:S04]  /*0c20*/  FMUL R16, R2, R19 ;  /* 0x0000001302107220 */ /* 0x002fc80000400000 */
[----:B------:R-:W-:Y:S01]  /*0c30*/  FMUL R28, R5, R16 ;  /* 0x00000010051c7220 */ /* 0x000fe20000400000 */
[----:B---3--:R-:W-:Y:S01]  /*0c40*/  FMUL R18, R2, R27 ;  /* 0x0000001b02127220 */ /* 0x008fe20000400000 */
[----:B------:R-:W-:-:S03]  /*0c50*/  IMAD R27, R3, UR7, R22 ;  /* 0x00000007031b7c24 */ /* 0x000fc6000f8e0216 */
[----:B------:R0:W-:Y:S01]  /*0c60*/  REDG.E.ADD.F32.FTZ.RN.STRONG.GPU desc[UR8][R14.64], R28 ;  /* 0x0000001c0e0079a6 */ /* 0x0001e2000c12f308 */
[----:B------:R-:W-:-:S04]  /*0c70*/  IMAD.WIDE R16, R25, 0x4, R6 ;  /* 0x0000000419107825 */ /* 0x000fc800078e0206 */
[----:B------:R-:W-:-:S04]  /*0c80*/  IMAD.WIDE R24, R29, 0x4, R8 ;  /* 0x000000041d187825 */ /* 0x000fc800078e0208 */
[----:B0-----:R-:W-:Y:S01]  /*0c90*/  FMUL R15, R5, R18 ;  /* 0x00000012050f7220 */ /* 0x001fe20000400000 */
[----:B------:R-:W-:-:S04]  /*0ca0*/  IMAD.WIDE R18, R27, 0x4, R10 ;  /* 0x000000041b127825 */ /* 0x000fc800078e020a */
[----:B------:R0:W-:Y:S04]  /*0cb0*/  REDG.E.ADD.F32.FTZ.RN.STRONG.GPU desc[UR8][R16.64], R15 ;  /* 0x0000000f100079a6 */ /* 0x0001e8000c12f308 */
[----:B------:R1:W2:Y:S04]  /*0cc0*/  LDG.E R19, desc[UR8][R18.64] ;  /* 0x0000000812137981 */ /* 0x0002a8000c1e1900 */
[----:B------:R3:W4:Y:S01]  /*0cd0*/  LDG.E R22, desc[UR8][R24.64] ;  /* 0x0000000818167981 */ /* 0x000722000c1e1900 */
[----:B------:R-:W-:-:S05]  /*0ce0*/  IADD3 R26, PT, PT, R23, 0x4, RZ ;  /* 0x00000004171a7810 */ /* 0x000fca0007ffe0ff */
[----:B-1----:R-:W-:-:S04]  /*0cf0*/  IMAD.HI.U32 R18, R20, R26, RZ ;  /* 0x0000001a14127227 */ /* 0x002fc800078e00ff */
[----:B---3--:R-:W-:Y:S01]  /*0d00*/  IMAD.WIDE R24, R29, 0x4, R12 ;  /* 0x000000041d187825 */ /* 0x008fe200078e020c */
        /* <DEDUP_REMOVED lines=9> */
[----:B0-----:R-:W-:-:S04]  /*0da0*/  IMAD.WIDE R16, R29, 0x4, R10 ;  /* 0x000000041d107825 */ /* 0x001fc800078e020a */
[C---:B--2---:R-:W-:Y:S01]  /*0db0*/  FMUL R14, R2.reuse, R19 ;  /* 0x00000013020e7220 */ /* 0x044fe20000400000 */
[----:B----4-:R-:W-:-:S03]  /*0dc0*/  FMUL R22, R2, R22 ;  /* 0x0000001602167220 */ /* 0x010fc60000400000 */
[----:B------:R-:W-:Y:S01]  /*0dd0*/  FMUL R28, R5, R14 ;  /* 0x0000000e051c7220 */ /* 0x000fe20000400000 */
[----:B------:R-:W-:-:S04]  /*0de0*/  IMAD.WIDE R14, R27, 0x4, R6 ;  /* 0x000000041b0e7825 */ /* 0x000fc800078e0206 */
[----:B------:R-:W-:Y:S01]  /*0df0*/  FMUL R22, R5, R22 ;  /* 0x0000001605167220 */ /* 0x000fe20000400000 */
[----:B------:R-:W-:Y:S01]  /*0e00*/  IMAD.WIDE R18, R26, 0x4, R8 ;  /* 0x000000041a127825 */ /* 0x000fe200078e0208 */
[----:B------:R0:W-:Y:S04]  /*0e10*/  REDG.E.ADD.F32.FTZ.RN.STRONG.GPU desc[UR8][R24.64], R28 ;  /* 0x0000001c180079a6 */ /* 0x0001e8000c12f308 */
[----:B------:R1:W-:Y:S04]  /*0e20*/  REDG.E.ADD.F32.FTZ.RN.STRONG.GPU desc[UR8][R14.64], R22 ;  /* 0x000000160e0079a6 */ /* 0x0003e8000c12f308 */
[----:B------:R-:W2:Y:S04]  /*0e30*/  LDG.E R17, desc[UR8][R16.64] ;  /* 0x0000000810117981 */ /* 0x000ea8000c1e1900 */
[----:B------:R-:W3:Y:S01]  /*0e40*/  LDG.E R19, desc[UR8][R18.64] ;  /* 0x0000000812137981 */ /* 0x000ee2000c1e1900 */
[----:B0-----:R-:W-:-:S04]  /*0e50*/  IMAD.WIDE R24, R29, 0x4, R6 ;  /* 0x000000041d187825 */ /* 0x001fc800078e0206 */
[----:B------:R-:W-:-:S04]  /*0e60*/  IMAD.WIDE R26, R26, 0x4, R12 ;  /* 0x000000041a1a7825 */ /* 0x000fc800078e020c */
[C---:B--2---:R-:W-:Y:S01]  /*0e70*/  FMUL R16, R2.reuse, R17 ;  /* 0x0000001102107220 */ /* 0x044fe20000400000 */
[----:B---3--:R-:W-:-:S03]  /*0e80*/  FMUL R18, R2, R19 ;  /* 0x0000001302127220 */ /* 0x008fc60000400000 */
[C---:B------:R-:W-:Y:S01]  /*0e90*/  FMUL R29, R5.reuse, R16 ;  /* 0x00000010051d7220 */ /* 0x040fe20000400000 */
[----:B------:R-:W-:-:S04]  /*0ea0*/  FMUL R28, R5, R18 ;  /* 0x00000012051c7220 */ /* 0x000fc80000400000 */
[----:B------:R1:W-:Y:S04]  /*0eb0*/  REDG.E.ADD.F32.FTZ.RN.STRONG.GPU desc[UR8][R26.64], R29 ;  /* 0x0000001d1a0079a6 */ /* 0x0003e8000c12f308 */
[----:B------:R1:W-:Y:S01]  /*0ec0*/  REDG.E.ADD.F32.FTZ.RN.STRONG.GPU desc[UR8][R24.64], R28 ;  /* 0x0000001c180079a6 */ /* 0x0003e2000c12f308 */
[----:B------:R-:W-:Y:S01]  /*0ed0*/  UIADD3 UR5, UPT, UPT, UR5, 0x8, URZ ;  /* 0x0000000805057890 */ /* 0x000fe2000fffe0ff */
[----:B------:R-:W-:-:S03]  /*0ee0*/  IADD3 R23, PT, PT, R23, 0x8, RZ ;  /* 0x0000000817177810 */ /* 0x000fc60007ffe0ff */
[----:B------:R-:W-:-:S09]  /*0ef0*/  UISETP.NE.AND UP0, UPT, UR5, URZ, UPT ;  /* 0x000000ff0500728c */ /* 0x000fd2000bf05270 */
[----:B-1----:R-:W-:Y:S05]  /*0f00*/  BRA.U UP0, `(.L_x_403) ;  /* 0xfffffff500147547 */ /* 0x002fea000b83ffff */
.L_x_402:
[----:B------:R-:W-:-:S09]  /*0f10*/  ULOP3.LUT UP0, UR5, UR7, 0x7, URZ, 0xc0, !UPT ;  /* 0x0000000707057892 */ /* 0x000fd2000f80c0ff */
[----:B------:R-:W-:Y:S05]  /*0f20*/  BRA.U !UP0, `(.L_x_401) ;  /* 0x0000000d08587547 */ /* 0x000fea000b800000 */
[----:B------:R-:W-:Y:S02]  /*0f30*/  UISETP.GE.U32.AND UP0, UPT, UR5, 0x4, UPT ;  /* 0x000000040500788c */ /* 0x000fe4000bf06070 */
[----:B------:R-:W-:-:S04]  /*0f40*/  ULOP3.LUT UR6, UR7, 0x3, URZ, 0xc0, !UPT ;  /* 0x0000000307067892 */ /* 0x000fc8000f8ec0ff */
[----:B------:R-:W-:-:S03]  /*0f50*/  UISETP.NE.AND UP1, UPT, UR6, URZ, UPT ;  /* 0x000000ff0600728c */ /* 0x000fc6000bf25270 */
[----:B------:R-:W-:Y:S08]  /*0f60*/  BRA.U !UP0, `(.L_x_404) ;  /* 0x0000000508ac7547 */ /* 0x000ff0000b800000 */
[----:B------:R-:W0:Y:S01]  /*0f70*/  I2F.U32.RP R7, UR7 ;  /* 0x0000000700077d06 */ /* 0x000e220008209000 */
[----:B------:R-:W-:Y:S02]  /*0f80*/  MOV R20, RZ ;  /* 0x000000ff00147202 */ /* 0x000fe40000000f00 */
[----:B------:R-:W-:-:S05]  /*0f90*/  LOP3.LUT R22, RZ, UR7, RZ, 0x33, !PT ;  /* 0x00000007ff167c12 */ /* 0x000fca000f8e33ff */
[----:B0-----:R-:W0:Y:S02]  /*0fa0*/  MUFU.RCP R7, R7 ;  /* 0x0000000700077308 */ /* 0x001e240000001000 */
[----:B0-----:R-:W-:-:S06]  /*0fb0*/  IADD3 R8, PT, PT, R7, 0xffffffe, RZ ;  /* 0x0ffffffe07087810 */ /* 0x001fcc0007ffe0ff */
[----:B------:R-:W0:Y:S02]  /*0fc0*/  F2I.FTZ.U32.TRUNC.NTZ R21, R8 ;  /* 0x0000000800157305 */ /* 0x000e24000021f000 */
[----:B0-----:R-:W-:-:S05]  /*0fd0*/  IADD3 R9, PT, PT, RZ, -R21, RZ ;  /* 0x80000015ff097210 */ /* 0x001fca0007ffe0ff */
[----:B------:R-:W-:-:S04]  /*0fe0*/  IMAD R9, R9, UR7, RZ ;  /* 0x0000000709097c24 */ /* 0x000fc8000f8e02ff */
[----:B------:R-:W-:Y:S01]  /*0ff0*/  IMAD.HI.U32 R20, R21, R9, R20 ;  /* 0x0000000915147227 */ /* 0x000fe200078e0014 */
[----:B------:R-:W-:Y:S01]  /*1000*/  IADD3 R21, PT, PT, R3, UR4, RZ ;  /* 0x0000000403157c10 */ /* 0x000fe2000fffe0ff */
[----:B------:R-:W0:Y:S04]  /*1010*/  LDC.64 R8, c[0x0][0x380] ;  /* 0x0000e000ff087b82 */ /* 0x000e280000000a00 */
[----:B------:R-:W-:-:S05]  /*1020*/  IMAD.HI.U32 R6, R20, R21, RZ ;  /* 0x0000001514067227 */ /* 0x000fca00078e00ff */
[----:B------:R-:W-:-:S05]  /*1030*/  IADD3 R6, PT, PT, -R6, RZ, RZ ;  /* 0x000000ff06067210 */ /* 0x000fca0007ffe1ff */
[----:B------:R-:W-:Y:S02]  /*1040*/  IMAD R11, R6, UR7, R21 ;  /* 0x00000007060b7c24 */ /* 0x000fe4000f8e0215 */
[----:B------:R-:W1:Y:S03]  /*1050*/  LDC.64 R6, c[0x0][0x390] ;  /* 0x0000e400ff067b82 */ /* 0x000e660000000a00 */
[----:B------:R-:W-:-:S13]  /*1060*/  ISETP.GE.U32.AND P0, PT, R11, UR7, PT ;  /* 0x000000070b007c0c */ /* 0x000fda000bf06070 */
[----:B------:R-:W-:Y:S02]  /*1070*/  @P0 IADD3 R11, PT, PT, R11, -UR7, RZ ;  /* 0x800000070b0b0c10 */ /* 0x000fe4000fffe0ff */
[----:B------:R-:W-:Y:S02]  /*1080*/  ISETP.NE.U32.AND P0, PT, RZ, UR7, PT ;  /* 0x00000007ff007c0c */ /* 0x000fe4000bf05070 */
[----:B------:R-:W-:-:S13]  /*1090*/  ISETP.GE.U32.AND P1, PT, R11, UR7, PT ;  /* 0x000000070b007c0c */ /* 0x000fda000bf26070 */
[----:B------:R-:W-:-:S04]  /*10a0*/  @P1 IADD3 R11, PT, PT, R11, -UR7, RZ ;  /* 0x800000070b0b1c10 */ /* 0x000fc8000fffe0ff */
[----:B------:R-:W-:-:S04]  /*10b0*/  SEL R11, R22, R11, !P0 ;  /* 0x0000000b160b7207 */ /* 0x000fc80004000000 */
[----:B------:R-:W-:Y:S01]  /*10c0*/  IADD3 R19, PT, PT, R4, R11, RZ ;  /* 0x0000000b04137210 */ /* 0x000fe20007ffe0ff */
[----:B------:R-:W-:-:S04]  /*10d0*/  IMAD R15, R3, UR7, R11 ;  /* 0x00000007030f7c24 */ /* 0x000fc8000f8e020b */
[----:B-1----:R-:W-:-:S04]  /*10e0*/  IMAD.WIDE R16, R19, 0x4, R6 ;  /* 0x0000000413107825 */ /* 0x002fc800078e0206 */
[----:B0-----:R-:W-:Y:S02]  /*10f0*/  IMAD.WIDE R12, R15, 0x4, R8 ;  /* 0x000000040f0c7825 */ /* 0x001fe400078e0208 */
[----:B------:R-:W2:Y:S04]  /*1100*/  LDG.E R17, desc[UR8][R16.64] ;  /* 0x0000000810117981 */ /* 0x000ea8000c1e1900 */
[----:B------:R0:W3:Y:S01]  /*1110*/  LDG.E R23, desc[UR8][R12.64] ;  /* 0x000000080c177981 */ /* 0x0000e2000c1e1900 */
[----:B------:R-:W-:-:S05]  /*1120*/  IADD3 R11, PT, PT, R21, 0x1, RZ ;  /* 0x00000001150b7810 */ /* 0x000fca0007ffe0ff */
[----:B------:R-:W-:Y:S01]  /*1130*/  IMAD.HI.U32 R10, R20, R11, RZ ;  /* 0x0000000b140a7227 */ /* 0x000fe200078e00ff */
[----:B0-----:R-:W0:Y:S04]  /*1140*/  LDC.64 R12, c[0x0][0x3a8] ;  /* 0x0000ea00ff0c7b82 */ /* 0x001e280000000a00 */
[----:B------:R-:W-:-:S05]  /*1150*/  IADD3 R10, PT, PT, -R10, RZ, RZ ;  /* 0x000000ff0a0a7210 */ /* 0x000fca0007ffe1ff */
[----:B------:R-:W-:Y:S02]  /*1160*/  IMAD R25, R10, UR7, R11 ;  /* 0x000000070a197c24 */ /* 0x000fe4000f8e020b */
[----:B------:R-:W1:Y:S03]  /*1170*/  LDC.64 R10, c[0x0][0x3b0] ;  /* 0x0000ec00ff0a7b82 */ /* 0x000e660000000a00 */
[----:B------:R-:W-:-:S13]  /*1180*/  ISETP.GE.U32.AND P1, PT, R25, UR7, PT ;  /* 0x0000000719007c0c */ /* 0x000fda000bf26070 */
[----:B------:R-:W-:-:S04]  /*1190*/  @P1 IADD3 R25, PT, PT, R25, -UR7, RZ ;  /* 0x8000000719191c10 */ /* 0x000fc8000fffe0ff */
[----:B------:R-:W-:-:S13]  /*11a0*/  ISETP.GE.U32.AND P1, PT, R25, UR7, PT ;  /* 0x0000000719007c0c */ /* 0x000fda000bf26070 */
[----:B------:R-:W-:-:S04]  /*11b0*/  @P1 IADD3 R25, PT, PT, R25, -UR7, RZ ;  /* 0x8000000719191c10 */ /* 0x000fc8000fffe0ff */
[----:B------:R-:W-:Y:S01]  /*11c0*/  SEL R24, R22, R25, !P0 ;  /* 0x0000001916187207 */ /* 0x000fe20004000000 */
[----:B-1----:R-:W-:-:S03]  /*11d0*/  IMAD.WIDE R18, R19, 0x4, R10 ;  /* 0x0000000413127825 */ /* 0x002fc600078e020a */
[----:B------:R-:W-:Y:S01]  /*11e0*/  IADD3 R27, PT, PT, R4, R24, RZ ;  /* 0x00000018041b7210 */ /* 0x000fe20007ffe0ff */
[C---:B--2--5:R-:W-:Y:S01]  /*11f0*/  FMUL R16, R2.reuse, R17 ;  /* 0x0000001102107220 */ /* 0x064fe20000400000 */
[----:B---3--:R-:W-:Y:S01]  /*1200*/  FMUL R14, R2, R23 ;  /* 0x00000017020e7220 */ /* 0x008fe20000400000 */
[----:B------:R-:W-:Y:S02]  /*1210*/  IMAD R23, R3, UR7, R24 ;  /* 0x0000000703177c24 */ /* 0x000fe4000f8e0218 */
[C---:B------:R-:W-:Y:S01]  /*1220*/  FMUL R28, R5.reuse, R16 ;  /* 0x00000010051c7220 */ /* 0x040fe20000400000 */
[----:B------:R-:W-:Y:S01]  /*1230*/  FMUL R26, R5, R14 ;  /* 0x0000000e051a7220 */ /* 0x000fe20000400000 */
[----:B0-----:R-:W-:-:S04]  /*1240*/  IMAD.WIDE R14, R15, 0x4, R12 ;  /* 0x000000040f0e7825 */ /* 0x001fc800078e020c */
[----:B------:R-:W-:Y:S01]  /*1250*/  IMAD.WIDE R16, R23, 0x4, R8 ;  /* 0x0000000417107825 */ /* 0x000fe200078e0208 */
[----:B------:R0:W-:Y:S03]  /*1260*/  REDG.E.ADD.F32.FTZ.RN.STRONG.GPU desc[UR8][R18.64], R26 ;  /* 0x0000001a120079a6 */ /* 0x0001e6000c12f308 */
[----:B------:R-:W-:Y:S01]  /*1270*/  IMAD.WIDE R24, R27, 0x4, R6 ;  /* 0x000000041b187825 */ /* 0x000fe200078e0206 */
[----:B------:R1:W-:Y:S04]  /*1280*/  REDG.E.ADD.F32.FTZ.RN.STRONG.GPU desc[UR8][R14.64], R28 ;  /* 0x0000001c0e0079a6 */ /* 0x0003e8000c12f308 */
[----:B------:R-:W1:Y:S04]  /*1290*/  LDG.E R17, desc[UR8][R16.64] ;  /* 0x0000000810117981 */ /* 0x000e68000c1e1900 */
[----:B------:R2:W3:Y:S02]  /*12a0*/  LDG.E R29, desc[UR8][R24.64] ;  /* 0x00000008181d7981 */ /* 0x0004e4000c1e1900 */
[----:B--2---:R-:W-:-:S05]  /*12b0*/  IADD3 R25, PT, PT, R21, 0x2, RZ ;  /* 0x0000000215197810 */ /* 0x004fca0007ffe0ff */
[----:B------:R-:W-:-:S05]  /*12c0*/  IMAD.HI.U32 R16, R20, R25, RZ ;  /* 0x0000001914107227 */ /* 0x000fca00078e00ff */
[----:B0-----:R-:W-:-:S05]  /*12d0*/  IADD3 R18, PT, PT, -R16, RZ, RZ ;  /* 0x000000ff10127210 */ /* 0x001fca0007ffe1ff */
[----:B------:R-:W-:-:S05]  /*12e0*/  IMAD R19, R18, UR7, R25 ;  /* 0x0000000712137c24 */ /* 0x000fca000f8e0219 */
[----:B------:R-:W-:-:S13]  /*12f0*/  ISETP.GE.U32.AND P1, PT, R19, UR7, PT ;  /* 0x0000000713007c0c */ /* 0x000fda000bf26070 */
[----:B------:R-:W-:-:S05]  /*1300*/  @P1 VIADD R19, R19, -UR7 ;  /* 0x8000000713131c36 */ /* 0x000fca0008000000 */
[----:B------:R-:W-:Y:S01]  /*1310*/  ISETP.GE.U32.AND P1, PT, R19, UR7, PT ;  /* 0x0000000713007c0c */ /* 0x000fe2000bf26070 */
[----:B------:R-:W-:-:S12]  /*1320*/  IMAD.WIDE R24, R27, 0x4, R10 ;  /* 0x000000041b187825 */ /* 0x000fd800078e020a */
[----:B------:R-:W-:-:S04]  /*1330*/  @P1 IADD3 R19, PT, PT, R19, -UR7, RZ ;  /* 0x8000000713131c10 */ /* 0x000fc8000fffe0ff */
[----:B------:R-:W-:-:S05]  /*1340*/  SEL R19, R22, R19, !P0 ;  /* 0x0000001316137207 */ /* 0x000fca0004000000 */
[----:B------:R-:W-:Y:S02]  /*1350*/  IMAD R27, R3, UR7, R19 ;  /* 0x00000007031b7c24 */ /* 0x000fe4000f8e0213 */
[C---:B-1----:R-:W-:Y:S01]  /*1360*/  FMUL R14, R2.reuse, R17 ;  /* 0x00000011020e7220 */ /* 0x042fe20000400000 */
[----:B---3--:R-:W-:Y:S01]  /*1370*/  FMUL R16, R2, R29 ;  /* 0x0000001d02107220 */ /* 0x008fe20000400000 */
[----:B------:R-:W-:Y:S02]  /*1380*/  IADD3 R29, PT, PT, R4, R19, RZ ;  /* 0x00000013041d7210 */ /* 0x000fe40007ffe0ff */
[----:B------:R-:W-:Y:S01]  /*1390*/  FMUL R26, R5, R14 ;  /* 0x0000000e051a7220 */ /* 0x000fe20000400000 */
[----:B------:R-:W-:-:S04]  /*13a0*/  IMAD.WIDE R14, R23, 0x4, R12 ;  /* 0x00000004170e7825 */ /* 0x000fc800078e020c */
[----:B------:R-:W-:Y:S01]  /*13b0*/  FMUL R23, R5, R16 ;  /* 0x0000001005177220 */ /* 0x000fe20000400000 */
[----:B------:R-:W-:Y:S01]  /*13c0*/  IMAD.WIDE R16, R27, 0x4, R8 ;  /* 0x000000041b107825 */ /* 0x000fe200078e0208 */
[----:B------:R-:W-:Y:S03]  /*13d0*/  REDG.E.ADD.F32.FTZ.RN.STRONG.GPU desc[UR8][R24.64], R26 ;  /* 0x0000001a180079a6 */ /* 0x000fe6000c12f308 */
[----:B------:R-:W-:Y:S01]  /*13e0*/  IMAD.WIDE R18, R29, 0x4, R6 ;  /* 0x000000041d127825 */ /* 0x000fe200078e0206 */
[----:B------:R0:W-:Y:S04]  /*13f0*/  REDG.E.ADD.F32.FTZ.RN.STRONG.GPU desc[UR8][R14.64], R23 ;  /* 0x000000170e0079a6 */ /* 0x0001e8000c12f308 */
[----:B------:R-:W2:Y:S04]  /*1400*/  LDG.E R17, desc[UR8][R16.64] ;  /* 0x0000000810117981 */ /* 0x000ea8000c1e1900 */
[----:B------:R1:W3:Y:S01]  /*1410*/  LDG.E R18, desc[UR8][R18.64] ;  /* 0x0000000812127981 */ /* 0x0002e2000c1e1900 */
[----:B------:R-:W-:-:S05]  /*1420*/  IADD3 R21, PT, PT, R21, 0x3, RZ ;  /* 0x0000000315157810 */ /* 0x000fca0007ffe0ff */
[----:B------:R-:W-:-:S05]  /*1430*/  IMAD.HI.U32 R20, R20, R21, RZ ;  /* 0x0000001514147227 */ /* 0x000fca00078e00ff */
[----:B------:R-:W-:-:S05]  /*1440*/  IADD3 R20, PT, PT, -R20, RZ, RZ ;  /* 0x000000ff14147210 */ /* 0x000fca0007ffe1ff */
[----:B------:R-:W-:-:S05]  /*1450*/  IMAD R21, R20, UR7, R21 ;  /* 0x0000000714157c24 */ /* 0x000fca000f8e0215 */
[----:B------:R-:W-:-:S13]  /*1460*/  ISETP.GE.U32.AND P1, PT, R21, UR7, PT ;  /* 0x0000000715007c0c */ /* 0x000fda000bf26070 */
[----:B------:R-:W-:-:S04]  /*1470*/  @P1 IADD3 R21, PT, PT, R21, -UR7, RZ ;  /* 0x8000000715151c10 */ /* 0x000fc8000fffe0ff */
[----:B------:R-:W-:Y:S01]  /*1480*/  ISETP.GE.U32.AND P1, PT, R21, UR7, PT ;  /* 0x0000000715007c0c */ /* 0x000fe2000bf26070 */
[----:B0-----:R-:W-:-:S12]  /*1490*/  IMAD.WIDE R14, R29, 0x4, R10 ;  /* 0x000000041d0e7825 */ /* 0x001fd800078e020a */
[----:B------:R-:W-:-:S04]  /*14a0*/  @P1 IADD3 R21, PT, PT, R21, -UR7, RZ ;  /* 0x8000000715151c10 */ /* 0x000fc8000fffe0ff */
[----:B------:R-:W-:-:S04]  /*14b0*/  SEL R22, R22, R21, !P0 ;  /* 0x0000001516167207 */ /* 0x000fc80004000000 */
[----:B-1----:R-:W-:Y:S01]  /*14c0*/  IADD3 R19, PT, PT, R4, R22, RZ ;  /* 0x0000001604137210 */ /* 0x002fe20007ffe0ff */
[----:B------:R-:W-:-:S04]  /*14d0*/  IMAD R21, R3, UR7, R22 ;  /* 0x0000000703157c24 */ /* 0x000fc8000f8e0216 */
[----:B------:R-:W-:-:S04]  /*14e0*/  IMAD.WIDE R8, R21, 0x4, R8 ;  /* 0x0000000415087825 */ /* 0x000fc800078e0208 */
[----:B------:R-:W-:-:S04]  /*14f0*/  IMAD.WIDE R6, R19, 0x4, R6 ;  /* 0x0000000413067825 */ /* 0x000fc800078e0206 */
[C---:B--2---:R-:W-:Y:S01]  /*1500*/  FMUL R20, R2.reuse, R17 ;  /* 0x0000001102147220 */ /* 0x044fe20000400000 */
[----:B---3--:R-:W-:-:S03]  /*1510*/  FMUL R18, R2, R18 ;  /* 0x0000001202127220 */ /* 0x008fc60000400000 */
[----:B------:R-:W-:Y:S01]  /*1520*/  FMUL R23, R5, R20 ;  /* 0x0000001405177220 */ /* 0x000fe20000400000 */
[----:B------:R-:W-:-:S04]  /*1530*/  IMAD.WIDE R16, R27, 0x4, R12 ;  /* 0x000000041b107825 */ /* 0x000fc800078e020c */
[----:B------:R-:W-:Y:S01]  /*1540*/  FMUL R25, R5, R18 ;  /* 0x0000001205197220 */ /* 0x000fe20000400000 */
[----:B------:R0:W-:Y:S04]  /*1550*/  REDG.E.ADD.F32.FTZ.RN.STRONG.GPU desc[UR8][R14.64], R23 ;  /* 0x000000170e0079a6 */ /* 0x0001e8000c12f308 */
[----:B------:R0:W-:Y:S04]  /*1560*/  REDG.E.ADD.F32.FTZ.RN.STRONG.GPU desc[UR8][R16.64], R25 ;  /* 0x00000019100079a6 */ /* 0x0001e8000c12f308 */
[----:B------:R-:W2:Y:S04]  /*1570*/  LDG.E R9, desc[UR8][R8.64] ;  /* 0x0000000808097981 */ /* 0x000ea8000c1e1900 */
[----:B------:R-:W3:Y:S01]  /*1580*/  LDG.E R7, desc[UR8][R6.64] ;  /* 0x0000000806077981 */ /* 0x000ee2000c1e1900 */
[----:B------:R-:W-:-:S04]  /*1590*/  IMAD.WIDE R10, R19, 0x4, R10 ;  /* 0x00000004130a7825 */ /* 0x000fc800078e020a */
[----:B------:R-:W-:-:S04]  /*15a0*/  IMAD.WIDE R12, R21, 0x4, R12 ;  /* 0x00000004150c7825 */ /* 0x000fc800078e020c */
[C---:B--2---:R-:W-:Y:S01]  /*15b0*/  FMUL R18, R2.reuse, R9 ;  /* 0x0000000902127220 */ /* 0x044fe20000400000 */
[----:B---3--:R-:W-:-:S03]  /*15c0*/  FMUL R20, R2, R7 ;  /* 0x0000000702147220 */ /* 0x008fc60000400000 */
[C---:B------:R-:W-:Y:S01]  /*15d0*/  FMUL R19, R5.reuse, R18 ;  /* 0x0000001205137220 */ /* 0x040fe20000400000 */
[----:B------:R-:W-:-:S04]  /*15e0*/  FMUL R21, R5, R20 ;  /* 0x0000001405157220 */ /* 0x000fc80000400000 */
[----:B------:R0:W-:Y:S04]  /*15f0*/  REDG.E.ADD.F32.FTZ.RN.STRONG.GPU desc[UR8][R10.64], R19 ;  /* 0x000000130a0079a6 */ /* 0x0001e8000c12f308 */
[----:B------:R0:W-:Y:S01]  /*1600*/  REDG.E.ADD.F32.FTZ.RN.STRONG.GPU desc[UR8][R12.64], R21 ;  /* 0x000000150c0079a6 */ /* 0x0001e2000c12f308 */
[----:B------:R-:W-:-:S12]  /*1610*/  UIADD3 UR4, UPT, UPT, UR4, 0x4, URZ ;  /* 0x0000000404047890 */ /* 0x000fd8000fffe0ff */
.L_x_404:
[----:B------:R-:W-:Y:S05]  /*1620*/  BRA.U !UP1, `(.L_x_401) ;  /* 0x0000000509987547 */ /* 0x000fea000b800000 */
[----:B------:R-:W-:Y:S02]  /*1630*/  UISETP.NE.AND UP0, UPT, UR6, 0x1, UPT ;  /* 0x000000010600788c */ /* 0x000fe4000bf05270 */
[----:B------:R-:W-:-:S04]  /*1640*/  ULOP3.LUT UR5, UR7, 0x1, URZ, 0xc0, !UPT ;  /* 0x0000000107057892 */ /* 0x000fc8000f8ec0ff */
[----:B------:R-:W-:-:S03]  /*1650*/  UISETP.NE.U32.AND UP1, UPT, UR5, 0x1, UPT ;  /* 0x000000010500788c */ /* 0x000fc6000bf25070 */
[----:B------:R-:W-:Y:S08]  /*1660*/  BRA.U !UP0, `(.L_x_405) ;  /* 0x0000000108f47547 */ /* 0x000ff0000b800000 */
[----:B------:R-:W1:Y:S01]  /*1670*/  I2F.U32.RP R8, UR7 ;  /* 0x0000000700087d06 */ /* 0x000e620008209000 */
[----:B------:R-:W-:Y:S01]  /*1680*/  HFMA2 R6, -RZ, RZ, 0, 0 ;  /* 0x00000000ff067431 */ /* 0x000fe200000001ff */
[----:B0-----:R-:W0:Y:S08]  /*1690*/  LDC.64 R16, c[0x0][0x380] ;  /* 0x0000e000ff107b82 */ /* 0x001e300000000a00 */
[----:B------:R-:W2:Y:S01]  /*16a0*/  LDC.64 R14, c[0x0][0x390] ;  /* 0x0000e400ff0e7b82 */ /* 0x000ea20000000a00 */
[----:B-1----:R-:W1:Y:S02]  /*16b0*/  MUFU.RCP R8, R8 ;  /* 0x0000000800087308 */ /* 0x002e640000001000 */
[----:B-1----:R-:W-:-:S06]  /*16c0*/  IADD3 R7, PT, PT, R8, 0xffffffe, RZ ;  /* 0x0ffffffe08077810 */ /* 0x002fcc0007ffe0ff */
[----:B------:R-:W1:Y:S02]  /*16d0*/  F2I.FTZ.U32.TRUNC.NTZ R7, R7 ;  /* 0x0000000700077305 */ /* 0x000e64000021f000 */
[----:B-1----:R-:W-:-:S05]  /*16e0*/  IADD3 R9, PT, PT, RZ, -R7, RZ ;  /* 0x80000007ff097210 */ /* 0x002fca0007ffe0ff */
[----:B------:R-:W-:-:S04]  /*16f0*/  IMAD R9, R9, UR7, RZ ;  /* 0x0000000709097c24 */ /* 0x000fc8000f8e02ff */
[----:B------:R-:W-:Y:S01]  /*1700*/  IMAD.HI.U32 R9, R7, R9, R6 ;  /* 0x0000000907097227 */ /* 0x000fe200078e0006 */
[----:B------:R-:W-:-:S05]  /*1710*/  IADD3 R6, PT, PT, R3, UR4, RZ ;  /* 0x0000000403067c10 */ /* 0x000fca000fffe0ff */
[----:B------:R-:W-:-:S05]  /*1720*/  IMAD.HI.U32 R10, R9, R6, RZ ;  /* 0x00000006090a7227 */ /* 0x000fca00078e00ff */
[----:B------:R-:W-:Y:S02]  /*1730*/  IADD3 R11, PT, PT, -R10, RZ, RZ ;  /* 0x000000ff0a0b7210 */ /* 0x000fe40007ffe1ff */
[----:B------:R-:W-:-:S03]  /*1740*/  LOP3.LUT R10, RZ, UR7, RZ, 0x33, !PT ;  /* 0x00000007ff0a7c12 */ /* 0x000fc6000f8e33ff */
[----:B------:R-:W-:-:S05]  /*1750*/  IMAD R11, R11, UR7, R6 ;  /* 0x000000070b0b7c24 */ /* 0x000fca000f8e0206 */
[----:B------:R-:W-:-:S13]  /*1760*/  ISETP.GE.U32.AND P0, PT, R11, UR7, PT ;  /* 0x000000070b007c0c */ /* 0x000fda000bf06070 */
[----:B------:R-:W-:Y:S02]  /*1770*/  @P0 IADD3 R11, PT, PT, R11, -UR7, RZ ;  /* 0x800000070b0b0c10 */ /* 0x000fe4000fffe0ff */
[----:B------:R-:W-:Y:S02]  /*1780*/  ISETP.NE.U32.AND P0, PT, RZ, UR7, PT ;  /* 0x00000007ff007c0c */ /* 0x000fe4000bf05070 */
[----:B------:R-:W-:-:S13]  /*1790*/  ISETP.GE.U32.AND P1, PT, R11, UR7, PT ;  /* 0x000000070b007c0c */ /* 0x000fda000bf26070 */
[----:B------:R-:W-:-:S04]  /*17a0*/  @P1 IADD3 R11, PT, PT, R11, -UR7, RZ ;  /* 0x800000070b0b1c10 */ /* 0x000fc8000fffe0ff */
[----:B------:R-:W-:-:S05]  /*17b0*/  SEL R23, R10, R11, !P0 ;  /* 0x0000000b0a177207 */ /* 0x000fca0004000000 */
[----:B------:R-:W-:Y:S01]  /*17c0*/  IMAD R11, R3, UR7, R23 ;  /* 0x00000007030b7c24 */ /* 0x000fe2000f8e0217 */
[----:B------:R-:W-:-:S03]  /*17d0*/  IADD3 R23, PT, PT, R4, R23, RZ ;  /* 0x0000001704177210 */ /* 0x000fc60007ffe0ff */
[----:B0-----:R-:W-:-:S04]  /*17e0*/  IMAD.WIDE R18, R11, 0x4, R16 ;  /* 0x000000040b127825 */ /* 0x001fc800078e0210 */
[----:B--2---:R-:W-:Y:S01]  /*17f0*/  IMAD.WIDE R12, R23, 0x4, R14 ;  /* 0x00000004170c7825 */ /* 0x004fe200078e020e */
[----:B------:R0:W2:Y:S05]  /*1800*/  LDG.E R25, desc[UR8][R18.64] ;  /* 0x0000000812197981 */ /* 0x0000aa000c1e1900 */
[----:B------:R-:W3:Y:S01]  /*1810*/  LDG.E R13, desc[UR8][R12.64] ;  /* 0x000000080c0d7981 */ /* 0x000ee2000c1e1900 */
[----:B------:R-:W-:-:S05]  /*1820*/  IADD3 R6, PT, PT, R6, 0x1, RZ ;  /* 0x0000000106067810 */ /* 0x000fca0007ffe0ff */
[----:B------:R-:W-:-:S05]  /*1830*/  IMAD.HI.U32 R9, R9, R6, RZ ;  /* 0x0000000609097227 */ /* 0x000fca00078e00ff */
[----:B------:R-:W-:-:S05]  /*1840*/  IADD3 R9, PT, PT, -R9, RZ, RZ ;  /* 0x000000ff09097210 */ /* 0x000fca0007ffe1ff */
[----:B------:R-:W-:Y:S02]  /*1850*/  IMAD R21, R9, UR7, R6 ;  /* 0x0000000709157c24 */ /* 0x000fe4000f8e0206 */
[----:B------:R-:W1:Y:S03]  /*1860*/  LDC.64 R8, c[0x0][0x3b0] ;  /* 0x0000ec00ff087b82 */ /* 0x000e660000000a00 */
[----:B------:R-:W-:-:S05]  /*1870*/  ISETP.GE.U32.AND P1, PT, R21, UR7, PT ;  /* 0x0000000715007c0c */ /* 0x000fca000bf26070 */
[----:B------:R-:W4:Y:S08]  /*1880*/  LDC.64 R6, c[0x0][0x3a8] ;  /* 0x0000ea00ff067b82 */ /* 0x000f300000000a00 */
[----:B------:R-:W-:-:S04]  /*1890*/  @P1 IADD3 R21, PT, PT, R21, -UR7, RZ ;  /* 0x8000000715151c10 */ /* 0x000fc8000fffe0ff */
[----:B------:R-:W-:-:S13]  /*18a0*/  ISETP.GE.U32.AND P1, PT, R21, UR7, PT ;  /* 0x0000000715007c0c */ /* 0x000fda000bf26070 */
[----:B------:R-:W-:-:S04]  /*18b0*/  @P1 IADD3 R21, PT, PT, R21, -UR7, RZ ;  /* 0x8000000715151c10 */ /* 0x000fc8000fffe0ff */
[----:B------:R-:W-:Y:S01]  /*18c0*/  SEL R21, R10, R21, !P0 ;  /* 0x000000150a157207 */ /* 0x000fe20004000000 */
[----:B----4-:R-:W-:-:S04]  /*18d0*/  IMAD.WIDE R10, R11, 0x4, R6 ;  /* 0x000000040b0a7825 */ /* 0x010fc800078e0206 */
[----:B0-----:R-:W-:Y:S01]  /*18e0*/  IMAD R19, R3, UR7, R21 ;  /* 0x0000000703137c24 */ /* 0x001fe2000f8e0215 */
[----:B------:R-:W-:-:S03]  /*18f0*/  IADD3 R21, PT, PT, R4, R21, RZ ;  /* 0x0000001504157210 */ /* 0x000fc60007ffe0ff */
[----:B------:R-:W-:-:S04]  /*1900*/  IMAD.WIDE R16, R19, 0x4, R16 ;  /* 0x0000000413107825 */ /* 0x000fc800078e0210 */
[----:B------:R-:W-:-:S04]  /*1910*/  IMAD.WIDE R14, R21, 0x4, R14 ;  /* 0x00000004150e7825 */ /* 0x000fc800078e020e */
[C---:B--2--5:R-:W-:Y:S01]  /*1920*/  FMUL R18, R2.reuse, R25 ;  /* 0x0000001902127220 */ /* 0x064fe20000400000 */
[----:B---3--:R-:W-:Y:S01]  /*1930*/  FMUL R20, R2, R13 ;  /* 0x0000000d02147220 */ /* 0x008fe20000400000 */
[----:B-1----:R-:W-:-:S04]  /*1940*/  IMAD.WIDE R12, R23, 0x4, R8 ;  /* 0x00000004170c7825 */ /* 0x002fc800078e0208 */
[C---:B------:R-:W-:Y:S01]  /*1950*/  FMUL R23, R5.reuse, R18 ;  /* 0x0000001205177220 */ /* 0x040fe20000400000 */
[----:B------:R-:W-:-:S04]  /*1960*/  FMUL R25, R5, R20 ;  /* 0x0000001405197220 */ /* 0x000fc80000400000 */
        /* <DEDUP_REMOVED lines=13> */
.L_x_405:
[----:B------:R-:W-:Y:S05]  /*1a40*/  BRA.U UP1, `(.L_x_401) ;  /* 0x0000000101907547 */ /* 0x000fea000b800000 */
[----:B-1----:R-:W1:Y:S01]  /*1a50*/  I2F.U32.RP R8, UR7 ;  /* 0x0000000700087d06 */ /* 0x002e620008209000 */
[----:B------:R-:W-:Y:S01]  /*1a60*/  MOV R6, RZ ;  /* 0x000000ff00067202 */ /* 0x000fe20000000f00 */
[----:B0-----:R-:W0:Y:S01]  /*1a70*/  LDC.64 R12, c[0x0][0x3a8] ;  /* 0x0000ea00ff0c7b82 */ /* 0x001e220000000a00 */
[----:B------:R-:W-:-:S05]  /*1a80*/  ISETP.NE.U32.AND P1, PT, RZ, UR7, PT ;  /* 0x00000007ff007c0c */ /* 0x000fca000bf25070 */
[----:B-1----:R-:W1:Y:S02]  /*1a90*/  MUFU.RCP R8, R8 ;  /* 0x0000000800087308 */ /* 0x002e640000001000 */
[----:B-1----:R-:W-:-:S06]  /*1aa0*/  IADD3 R9, PT, PT, R8, 0xffffffe, RZ ;  /* 0x0ffffffe08097810 */ /* 0x002fcc0007ffe0ff */
[----:B------:R1:W2:Y:S02]  /*1ab0*/  F2I.FTZ.U32.TRUNC.NTZ R7, R9 ;  /* 0x0000000900077305 */ /* 0x0002a4000021f000 */
[----:B-1----:R-:W1:Y:S01]  /*1ac0*/  LDC.64 R8, c[0x0][0x390] ;  /* 0x0000e400ff087b82 */ /* 0x002e620000000a00 */
[----:B--2---:R-:W-:-:S05]  /*1ad0*/  IADD3 R11, PT, PT, RZ, -R7, RZ ;  /* 0x80000007ff0b7210 */ /* 0x004fca0007ffe0ff */
[----:B------:R-:W-:-:S04]  /*1ae0*/  IMAD R11, R11, UR7, RZ ;  /* 0x000000070b0b7c24 */ /* 0x000fc8000f8e02ff */
[----:B------:R-:W-:Y:S01]  /*1af0*/  IMAD.HI.U32 R7, R7, R11, R6 ;  /* 0x0000000b07077227 */ /* 0x000fe200078e0006 */
[----:B------:R-:W-:-:S05]  /*1b00*/  IADD3 R6, PT, PT, R3, UR4, RZ ;  /* 0x0000000403067c10 */ /* 0x000fca000fffe0ff */
[----:B------:R-:W-:-:S05]  /*1b10*/  IMAD.HI.U32 R7, R7, R6, RZ ;  /* 0x0000000607077227 */ /* 0x000fca00078e00ff */
[----:B------:R-:W-:-:S05]  /*1b20*/  IADD3 R7, PT, PT, -R7, RZ, RZ ;  /* 0x000000ff07077210 */ /* 0x000fca0007ffe1ff */
[----:B------:R-:W-:Y:S02]  /*1b30*/  IMAD R10, R7, UR7, R6 ;  /* 0x00000007070a7c24 */ /* 0x000fe4000f8e0206 */
[----:B------:R-:W2:Y:S03]  /*1b40*/  LDC.64 R6, c[0x0][0x380] ;  /* 0x0000e000ff067b82 */ /* 0x000ea60000000a00 */
[----:B------:R-:W-:-:S13]  /*1b50*/  ISETP.GE.U32.AND P0, PT, R10, UR7, PT ;  /* 0x000000070a007c0c */ /* 0x000fda000bf06070 */
[----:B------:R-:W-:-:S04]  /*1b60*/  @P0 IADD3 R10, PT, PT, R10, -UR7, RZ ;  /* 0x800000070a0a0c10 */ /* 0x000fc8000fffe0ff */
[----:B------:R-:W-:-:S13]  /*1b70*/  ISETP.GE.U32.AND P0, PT, R10, UR7, PT ;  /* 0x000000070a007c0c */ /* 0x000fda000bf06070 */
[----:B------:R-:W-:Y:S02]  /*1b80*/  @P0 IADD3 R10, PT, PT, R10, -UR7, RZ ;  /* 0x800000070a0a0c10 */ /* 0x000fe4000fffe0ff */
[----:B------:R-:W-:-:S04]  /*1b90*/  @!P1 LOP3.LUT R10, RZ, UR7, RZ, 0x33, !PT ;  /* 0x00000007ff0a9c12 */ /* 0x000fc8000f8e33ff */
[----:B------:R-:W-:Y:S01]  /*1ba0*/  IADD3 R17, PT, PT, R4, R10, RZ ;  /* 0x0000000a04117210 */ /* 0x000fe20007ffe0ff */
[----:B------:R-:W-:Y:S02]  /*1bb0*/  IMAD R15, R3, UR7, R10 ;  /* 0x00000007030f7c24 */ /* 0x000fe4000f8e020a */
[----:B------:R-:W3:Y:S02]  /*1bc0*/  LDC.64 R10, c[0x0][0x3b0] ;  /* 0x0000ec00ff0a7b82 */ /* 0x000ee40000000a00 */
[----:B--2---:R-:W-:-:S04]  /*1bd0*/  IMAD.WIDE R6, R15, 0x4, R6 ;  /* 0x000000040f067825 */ /* 0x004fc800078e0206 */
[----:B-1----:R-:W-:Y:S02]  /*1be0*/  IMAD.WIDE R8, R17, 0x4, R8 ;  /* 0x0000000411087825 */ /* 0x002fe400078e0208 */
[----:B------:R-:W2:Y:S04]  /*1bf0*/  LDG.E R7, desc[UR8][R6.64] ;  /* 0x0000000806077981 */ /* 0x000ea8000c1e1900 */
[----:B------:R-:W4:Y:S01]  /*1c00*/  LDG.E R9, desc[UR8][R8.64] ;  /* 0x0000000808097981 */ /* 0x000f22000c1e1900 */
[----:B0-----:R-:W-:-:S04]  /*1c10*/  IMAD.WIDE R12, R15, 0x4, R12 ;  /* 0x000000040f0c7825 */ /* 0x001fc800078e020c */
[----:B---3--:R-:W-:-:S04]  /*1c20*/  IMAD.WIDE R10, R17, 0x4, R10 ;  /* 0x00000004110a7825 */ /* 0x008fc800078e020a */
[C---:B--2--5:R-:W-:Y:S01]  /*1c30*/  FMUL R4, R2.reuse, R7 ;  /* 0x0000000702047220 */ /* 0x064fe20000400000 */
[----:B----4-:R-:W-:-:S03]  /*1c40*/  FMUL R14, R2, R9 ;  /* 0x00000009020e7220 */ /* 0x010fc60000400000 */
[C---:B------:R-:W-:Y:S01]  /*1c50*/  FMUL R15, R5.reuse, R4 ;  /* 0x00000004050f7220 */ /* 0x040fe20000400000 */
[----:B------:R-:W-:-:S04]  /*1c60*/  FMUL R17, R5, R14 ;  /* 0x0000000e05117220 */ /* 0x000fc80000400000 */
[----:B------:R2:W-:Y:S04]  /*1c70*/  REDG.E.ADD.F32.FTZ.RN.STRONG.GPU desc[UR8][R10.64], R15 ;  /* 0x0000000f0a0079a6 */ /* 0x0005e8000c12f308 */
[----:B------:R2:W-:Y:S02]  /*1c80*/  REDG.E.ADD.F32.FTZ.RN.STRONG.GPU desc[UR8][R12.64], R17 ;  /* 0x000000110c0079a6 */ /* 0x0005e4000c12f308 */
.L_x_401:
[----:B------:R-:W3:Y:S02]  /*1c90*/  LDC R4, c[0x0][0x3c8] ;  /* 0x0000f200ff047b82 */ /* 0x000ee40000000800 */
[----:B---3--:R-:W-:-:S13]  /*1ca0*/  ISETP.GE.AND P0, PT, R4, 0x1, PT ;  /* 0x000000010400780c */ /* 0x008fda0003f06270 */
[----:B------:R-:W-:Y:S05]  /*1cb0*/  @!P0 BRA `(.L_x_406) ;  /* 0x0000001400208947 */ /* 0x000fea0003800000 */
[C---:B------:R-:W-:Y:S01]  /*1cc0*/  ISETP.GE.U32.AND P1, PT, R4.reuse, 0x8, PT ;  /* 0x000000080400780c */ /* 0x040fe20003f26070 */
[----:B-1----:R-:W-:Y:S01]  /*1cd0*/  HFMA2 R8, -RZ, RZ, 0, 0 ;  /* 0x00000000ff087431 */ /* 0x002fe200000001ff */
[C---:B------:R-:W-:Y:S02]  /*1ce0*/  IADD3 R7, PT, PT, R4.reuse, UR7, RZ ;  /* 0x0000000704077c10 */ /* 0x040fe4000fffe0ff */
[----:B------:R-:W-:-:S03]  /*1cf0*/  LOP3.LUT R6, R4, 0x7, RZ, 0xc0, !PT ;  /* 0x0000000704067812 */ /* 0x000fc600078ec0ff */
[----:B------:R-:W-:Y:S01]  /*1d00*/  IMAD R7, R0, R7, UR7 ;  /* 0x0000000700077e24 */ /* 0x000fe2000f8e0207 */
[----:B------:R-:W-:-:S05]  /*1d10*/  ISETP.NE.AND P0, PT, R6, RZ, PT ;  /* 0x000000ff0600720c */ /* 0x000fca0003f05270 */
[----:B------:R-:W-:Y:S08]  /*1d20*/  @!P1 BRA `(.L_x_407) ;  /* 0x0000000800689947 */ /* 0x000ff00003800000 */
[----:B------:R-:W1:Y:S01]  /*1d30*/  I2F.U32.RP R9, R4 ;  /* 0x0000000400097306 */ /* 0x000e620000209000 */
[----:B0-2---:R-:W0:Y:S01]  /*1d40*/  LDC.64 R12, c[0x0][0x3b0] ;  /* 0x0000ec00ff0c7b82 */ /* 0x005e220000000a00 */
[----:B------:R-:W-:Y:S02]  /*1d50*/  MOV R10, RZ ;  /* 0x000000ff000a7202 */ /* 0x000fe40000000f00 */
[C---:B------:R-:W-:Y:S02]  /*1d60*/  LOP3.LUT R8, R4.reuse, 0x7ffffff8, RZ, 0xc0, !PT ;  /* 0x7ffffff804087812 */ /* 0x040fe400078ec0ff */
[----:B------:R-:W-:Y:S02]  /*1d70*/  ISETP.NE.U32.AND P1, PT, R4, RZ, PT ;  /* 0x000000ff0400720c */ /* 0x000fe40003f25070 */
[----:B------:R-:W-:Y:S01]  /*1d80*/  IADD3 R20, PT, PT, -R8, RZ, RZ ;  /* 0x000000ff08147210 */ /* 0x000fe20007ffe1ff */
[----:B------:R-:W2:Y:S01]  /*1d90*/  LDC.64 R14, c[0x0][0x388] ;  /* 0x0000e200ff0e7b82 */ /* 0x000ea20000000a00 */
[----:B-1----:R-:W1:Y:S02]  /*1da0*/  MUFU.RCP R9, R9 ;  /* 0x0000000900097308 */ /* 0x002e640000001000 */
[----:B-1----:R-:W-:-:S06]  /*1db0*/  IADD3 R11, PT, PT, R9, 0xffffffe, RZ ;  /* 0x0ffffffe090b7810 */ /* 0x002fcc0007ffe0ff */
[----:B------:R-:W1:Y:S02]  /*1dc0*/  F2I.FTZ.U32.TRUNC.NTZ R11, R11 ;  /* 0x0000000b000b7305 */ /* 0x000e64000021f000 */
[----:B-1----:R-:W-:-:S05]  /*1dd0*/  IADD3 R17, PT, PT, RZ, -R11, RZ ;  /* 0x8000000bff117210 */ /* 0x002fca0007ffe0ff */
[----:B------:R-:W-:-:S04]  /*1de0*/  IMAD R17, R17, R4, RZ ;  /* 0x0000000411117224 */ /* 0x000fc800078e02ff */
[----:B------:R-:W-:Y:S01]  /*1df0*/  IMAD.HI.U32 R9, R11, R17, R10 ;  /* 0x000000110b097227 */ /* 0x000fe200078e000a */
[----:B------:R-:W-:Y:S02]  /*1e00*/  IADD3 R10, PT, PT, R3, 0x3, RZ ;  /* 0x00000003030a7810 */ /* 0x000fe40007ffe0ff */
[----:B0-2---:R-:W-:-:S07]  /*1e10*/  LOP3.LUT R11, RZ, R4, RZ, 0x33, !PT ;  /* 0x00000004ff0b7212 */ /* 0x005fce00078e33ff */
.L_x_408:
[----:B-1----:R-:W-:-:S05]  /*1e20*/  IADD3 R16, PT, PT, R10, -0x3, RZ ;  /* 0xfffffffd0a107810 */ /* 0x002fca0007ffe0ff */
[----:B------:R-:W-:-:S05]  /*1e30*/  IMAD.HI.U32 R17, R9, R16, RZ ;  /* 0x0000001009117227 */ /* 0x000fca00078e00ff */
[----:B------:R-:W-:-:S05]  /*1e40*/  IADD3 R17, PT, PT, -R17, RZ, RZ ;  /* 0x000000ff11117210 */ /* 0x000fca0007ffe1ff */
[----:B------:R-:W-:-:S05]  /*1e50*/  IMAD R17, R4, R17, R16 ;  /* 0x0000001104117224 */ /* 0x000fca00078e0210 */
[----:B------:R-:W-:-:S13]  /*1e60*/  ISETP.GE.U32.AND P2, PT, R17, R4, PT ;  /* 0x000000041100720c */ /* 0x000fda0003f46070 */
[----:B------:R-:W-:-:S04]  /*1e70*/  @P2 IADD3 R17, PT, PT, R17, -R4, RZ ;  /* 0x8000000411112210 */ /* 0x000fc80007ffe0ff */
[----:B------:R-:W-:-:S13]  /*1e80*/  ISETP.GE.U32.AND P2, PT, R17, R4, PT ;  /* 0x000000041100720c */ /* 0x000fda0003f46070 */
[----:B------:R-:W-:-:S04]  /*1e90*/  @P2 IADD3 R17, PT, PT, R17, -R4, RZ ;  /* 0x8000000411112210 */ /* 0x000fc80007ffe0ff */
[----:B------:R-:W-:-:S05]  /*1ea0*/  SEL R18, R11, R17, !P1 ;  /* 0x000000110b127207 */ /* 0x000fca0004800000 */
[----:B------:R-:W-:-:S04]  /*1eb0*/  IMAD R17, R3, R4, R18 ;  /* 0x0000000403117224 */ /* 0x000fc800078e0212 */
[----:B------:R-:W-:-:S06]  /*1ec0*/  IMAD.WIDE R16, R17, 0x4, R14 ;  /* 0x0000000411107825 */ /* 0x000fcc00078e020e */
[----:B------:R-:W2:Y:S01]  /*1ed0*/  LDG.E R17, desc[UR8][R16.64] ;  /* 0x0000000810117981 */ /* 0x000ea2000c1e1900 */
[----:B------:R-:W-:-:S05]  /*1ee0*/  IADD3 R19, PT, PT, R10, -0x2, RZ ;  /* 0xfffffffe0a137810 */ /* 0x000fca0007ffe0ff */
[----:B------:R-:W-:-:S04]  /*1ef0*/  IMAD.HI.U32 R21, R9, R19, RZ ;  /* 0x0000001309157227 */ /* 0x000fc800078e00ff */
[----:B------:R-:W-:-:S04]  /*1f00*/  IMAD.MOV R21, RZ, RZ, -R21 ;  /* 0x000000ffff157224 */ /* 0x000fc800078e0a15 */
[----:B------:R-:W-:-:S05]  /*1f10*/  IMAD R19, R4, R21, R19 ;  /* 0x0000001504137224 */ /* 0x000fca00078e0213 */
[----:B------:R-:W-:-:S13]  /*1f20*/  ISETP.GE.U32.AND P2, PT, R19, R4, PT ;  /* 0x000000041300720c */ /* 0x000fda0003f46070 */
[----:B------:R-:W-:-:S04]  /*1f30*/  @P2 IADD3 R19, PT, PT, R19, -R4, RZ ;  /* 0x8000000413132210 */ /* 0x000fc80007ffe0ff */
[----:B------:R-:W-:-:S13]  /*1f40*/  ISETP.GE.U32.AND P2, PT, R19, R4, PT ;  /* 0x000000041300720c */ /* 0x000fda0003f46070 */
[----:B------:R-:W-:-:S04]  /*1f50*/  @P2 IADD3 R19, PT, PT, R19, -R4, RZ ;  /* 0x8000000413132210 */ /* 0x000fc80007ffe0ff */
[----:B------:R-:W-:Y:S02]  /*1f60*/  SEL R22, R11, R19, !P1 ;  /* 0x000000130b167207 */ /* 0x000fe40004800000 */
[----:B------:R-:W-:-:S05]  /*1f70*/  IADD3 R19, PT, PT, R7, R18, RZ ;  /* 0x0000001207137210 */ /* 0x000fca0007ffe0ff */
[----:B------:R-:W-:-:S04]  /*1f80*/  IMAD.WIDE R18, R19, 0x4, R12 ;  /* 0x0000000413127825 */ /* 0x000fc800078e020c */
[----:B--2--5:R-:W-:Y:S01]  /*1f90*/  FMUL R16, R2, R17 ;  /* 0x0000001102107220 */ /* 0x024fe20000400000 */
[----:B------:R-:W-:-:S03]  /*1fa0*/  IMAD R17, R3, R4, R22 ;  /* 0x0000000403117224 */ /* 0x000fc600078e0216 */
[----:B------:R-:W-:Y:S01]  /*1fb0*/  FMUL R21, R5, R16 ;  /* 0x0000001005157220 */ /* 0x000fe20000400000 */
[----:B------:R-:W-:-:S04]  /*1fc0*/  IMAD.WIDE R16, R17, 0x4, R14 ;  /* 0x0000000411107825 */ /* 0x000fc800078e020e */
[----:B------:R0:W-:Y:S04]  /*1fd0*/  REDG.E.ADD.F32.FTZ.RN.STRONG.GPU desc[UR8][R18.64], R21 ;  /* 0x00000015120079a6 */ /* 0x0001e8000c12f308 */
[----:B------:R-:W2:Y:S01]  /*1fe0*/  LDG.E R17, desc[UR8][R16.64] ;  /* 0x0000000810117981 */ /* 0x000ea2000c1e1900 */
[----:B------:R-:W-:-:S05]  /*1ff0*/  IADD3 R23, PT, PT, R10, -0x1, RZ ;  /* 0xffffffff0a177810 */ /* 0x000fca0007ffe0ff */
[----:B------:R-:W-:Y:S01]  /*2000*/  IMAD.HI.U32 R24, R9, R23, RZ ;  /* 0x0000001709187227 */ /* 0x000fe200078e00ff */
[----:B0-----:R-:W-:-:S04]  /*2010*/  IADD3 R19, PT, PT, R7, R22, RZ ;  /* 0x0000001607137210 */ /* 0x001fc80007ffe0ff */
[----:B------:R-:W-:Y:S01]  /*2020*/  IADD3 R24, PT, PT, -R24, RZ, RZ ;  /* 0x000000ff18187210 */ /* 0x000fe20007ffe1ff */
[----:B------:R-:W-:-:S04]  /*2030*/  IMAD.WIDE R18, R19, 0x4, R12 ;  /* 0x0000000413127825 */ /* 0x000fc800078e020c */
[----:B------:R-:W-:-:S05]  /*2040*/  IMAD R23, R4, R24, R23 ;  /* 0x0000001804177224 */ /* 0x000fca00078e0217 */
[----:B------:R-:W-:-:S13]  /*2050*/  ISETP.GE.U32.AND P2, PT, R23, R4, PT ;  /* 0x000000041700720c */ /* 0x000fda0003f46070 */
[----:B------:R-:W-:-:S04]  /*2060*/  @P2 IADD3 R23, PT, PT, R23, -R4, RZ ;  /* 0x8000000417172210 */ /* 0x000fc80007ffe0ff */
[----:B------:R-:W-:-:S13]  /*2070*/  ISETP.GE.U32.AND P2, PT, R23, R4, PT ;  /* 0x000000041700720c */ /* 0x000fda0003f46070 */
[----:B------:R-:W-:-:S04]  /*2080*/  @P2 IADD3 R23, PT, PT, R23, -R4, RZ ;  /* 0x8000000417172210 */ /* 0x000fc80007ffe0ff */
[----:B------:R-:W-:Y:S01]  /*2090*/  SEL R24, R11, R23, !P1 ;  /* 0x000000170b187207 */ /* 0x000fe20004800000 */
[----:B--2---:R-:W-:-:S04]  /*20a0*/  FMUL R16, R2, R17 ;  /* 0x0000001102107220 */ /* 0x004fc80000400000 */
[----:B------:R-:W-:Y:S02]  /*20b0*/  IMAD R17, R3, R4, R24 ;  /* 0x0000000403117224 */ /* 0x000fe400078e0218 */
[----:B------:R-:W-:Y:S02]  /*20c0*/  FMUL R21, R5, R16 ;  /* 0x0000001005157220 */ /* 0x000fe40000400000 */
[----:B------:R-:W-:-:S03]  /*20d0*/  IMAD.WIDE R16, R17, 0x4, R14 ;  /* 0x0000000411107825 */ /* 0x000fc600078e020e */
[----:B------:R0:W-:Y:S04]  /*20e0*/  REDG.E.ADD.F32.FTZ.RN.STRONG.GPU desc[UR8][R18.64], R21 ;  /* 0x00000015120079a6 */ /* 0x0001e8000c12f308 */
[----:B------:R-:W2:Y:S01]  /*20f0*/  LDG.E R17, desc[UR8][R16.64] ;  /* 0x0000000810117981 */ /* 0x000ea2000c1e1900 */
[----:B------:R-:W-:-:S05]  /*2100*/  IMAD.HI.U32 R22, R9, R10, RZ ;  /* 0x0000000a09167227 */ /* 0x000fca00078e00ff */
[----:B------:R-:W-:-:S05]  /*2110*/  IADD3 R23, PT, PT, -R22, RZ, RZ ;  /* 0x000000ff16177210 */ /* 0x000fca0007ffe1ff */
[----:B------:R-:W-:-:S05]  /*2120*/  IMAD R23, R4, R23, R10 ;  /* 0x0000001704177224 */ /* 0x000fca00078e020a */
[----:B------:R-:W-:-:S13]  /*2130*/  ISETP.GE.U32.AND P2, PT, R23, R4, PT ;  /* 0x000000041700720c */ /* 0x000fda0003f46070 */
[----:B------:R-:W-:-:S04]  /*2140*/  @P2 IADD3 R23, PT, PT, R23, -R4, RZ ;  /* 0x8000000417172210 */ /* 0x000fc80007ffe0ff */
[----:B------:R-:W-:-:S13]  /*2150*/  ISETP.GE.U32.AND P2, PT, R23, R4, PT ;  /* 0x000000041700720c */ /* 0x000fda0003f46070 */
[----:B------:R-:W-:-:S04]  /*2160*/  @P2 IADD3 R23, PT, PT, R23, -R4, RZ ;  /* 0x8000000417172210 */ /* 0x000fc80007ffe0ff */
[----:B------:R-:W-:Y:S02]  /*2170*/  SEL R22, R11, R23, !P1 ;  /* 0x000000170b167207 */ /* 0x000fe40004800000 */
[----:B------:R-:W-:-:S05]  /*2180*/  IADD3 R23, PT, PT, R7, R24, RZ ;  /* 0x0000001807177210 */ /* 0x000fca0007ffe0ff */
[----:B0-----:R-:W-:-:S04]  /*2190*/  IMAD.WIDE R18, R23, 0x4, R12 ;  /* 0x0000000417127825 */ /* 0x001fc800078e020c */
[----:B--2---:R-:W-:Y:S01]  /*21a0*/  FMUL R24, R2, R17 ;  /* 0x0000001102187220 */ /* 0x004fe20000400000 */
[----:B------:R-:W-:-:S03]  /*21b0*/  IMAD R17, R3, R4, R22 ;  /* 0x0000000403117224 */ /* 0x000fc600078e0216 */
[----:B------:R-:W-:Y:S01]  /*21c0*/  FMUL R21, R5, R24 ;  /* 0x0000001805157220 */ /* 0x000fe20000400000 */
[----:B------:R-:W-:-:S04]  /*21d0*/  IMAD.WIDE R16, R17, 0x4, R14 ;  /* 0x0000000411107825 */ /* 0x000fc800078e020e */
[----:B------:R0:W-:Y:S04]  /*21e0*/  REDG.E.ADD.F32.FTZ.RN.STRONG.GPU desc[UR8][R18.64], R21 ;  /* 0x00000015120079a6 */ /* 0x0001e8000c12f308 */
[----:B------:R-:W2:Y:S01]  /*21f0*/  LDG.E R17, desc[UR8][R16.64] ;  /* 0x0000000810117981 */ /* 0x000ea2000c1e1900 */
[----:B------:R-:W-:-:S05]  /*2200*/  IADD3 R23, PT, PT, R10, 0x1, RZ ;  /* 0x000000010a177810 */ /* 0x000fca0007ffe0ff */
        /* <DEDUP_REMOVED lines=16> */
[----:B------:R-:W-:-:S05]  /*2310*/  IADD3 R22, PT, PT, R10, 0x2, RZ ;  /* 0x000000020a167810 */ /* 0x000fca0007ffe0ff */
[----:B------:R-:W-:Y:S01]  /*2320*/  IMAD.HI.U32 R23, R9, R22, RZ ;  /* 0x0000001609177227 */ /* 0x000fe200078e00ff */
[----:B0-----:R-:W-:-:S04]  /*2330*/  IADD3 R19, PT, PT, R7, R24, RZ ;  /* 0x0000001807137210 */ /* 0x001fc80007ffe0ff */
[----:B------:R-:W-:-:S05]  /*2340*/  IADD3 R23, PT, PT, -R23, RZ, RZ ;  /* 0x000000ff17177210 */ /* 0x000fca0007ffe1ff */
[----:B------:R-:W-:-:S05]  /*2350*/  IMAD R23, R4, R23, R22 ;  /* 0x0000001704177224 */ /* 0x000fca00078e0216 */
[----:B------:R-:W-:-:S13]  /*2360*/  ISETP.GE.U32.AND P2, PT, R23, R4, PT ;  /* 0x000000041700720c */ /* 0x000fda0003f46070 */
[----:B------:R-:W-:-:S04]  /*2370*/  @P2 IADD3 R23, PT, PT, R23, -R4, RZ ;  /* 0x8000000417172210 */ /* 0x000fc80007ffe0ff */
[----:B------:R-:W-:-:S13]  /*2380*/  ISETP.GE.U32.AND P2, PT, R23, R4, PT ;  /* 0x000000041700720c */ /* 0x000fda0003f46070 */
[----:B------:R-:W-:-:S04]  /*2390*/  @P2 IADD3 R23, PT, PT, R23, -R4, RZ ;  /* 0x8000000417172210 */ /* 0x000fc80007ffe0ff */
[----:B------:R-:W-:-:S05]  /*23a0*/  SEL R22, R11, R23, !P1 ;  /* 0x000000170b167207 */ /* 0x000fca0004800000 */
[----:B------:R-:W-:Y:S02]  /*23b0*/  IMAD R23, R3, R4, R22 ;  /* 0x0000000403177224 */ /* 0x000fe400078e0216 */
[----:B--2---:R-:W-:Y:S01]  /*23c0*/  FMUL R18, R2, R17 ;  /* 0x0000001102127220 */ /* 0x004fe20000400000 */
[----:B------:R-:W-:-:S04]  /*23d0*/  IMAD.WIDE R16, R19, 0x4, R12 ;  /* 0x0000000413107825 */ /* 0x000fc800078e020c */
        /* <DEDUP_REMOVED lines=38> */
[----:B------:R-:W-:Y:S02]  /*2640*/  IADD3 R20, PT, PT, R20, 0x8, RZ ;  /* 0x0000000814147810 */ /* 0x000fe40007ffe0ff */
[----:B------:R-:W-:Y:S02]  /*2650*/  IADD3 R23, PT, PT, R7, R22, RZ ;  /* 0x0000001607177210 */ /* 0x000fe40007ffe0ff */
[----:B------:R-:W-:-:S03]  /*2660*/  ISETP.NE.AND P2, PT, R20, RZ, PT ;  /* 0x000000ff1400720c */ /* 0x000fc60003f45270 */
[----:B------:R-:W-:Y:S01]  /*2670*/  IMAD.WIDE R22, R23, 0x4, R12 ;  /* 0x0000000417167825 */ /* 0x000fe200078e020c */
[----:B------:R-:W-:-:S03]  /*2680*/  IADD3 R10, PT, PT, R10, 0x8, RZ ;  /* 0x000000080a0a7810 */ /* 0x000fc60007ffe0ff */
[----:B--2---:R-:W-:-:S04]  /*2690*/  FMUL R24, R2, R19 ;  /* 0x0000001302187220 */ /* 0x004fc80000400000 */
[----:B------:R-:W-:-:S05]  /*26a0*/  FMUL R25, R5, R24 ;  /* 0x0000001805197220 */ /* 0x000fca0000400000 */
[----:B------:R1:W-:Y:S01]  /*26b0*/  REDG.E.ADD.F32.FTZ.RN.STRONG.GPU desc[UR8][R22.64], R25 ;  /* 0x00000019160079a6 */ /* 0x0003e2000c12f308 */
[----:B------:R-:W-:Y:S05]  /*26c0*/  @P2 BRA `(.L_x_408) ;  /* 0xfffffff400d42947 */ /* 0x000fea000383ffff */
.L_x_407:
[----:B------:R-:W-:Y:S05]  /*26d0*/  @!P0 BRA `(.L_x_406) ;  /* 0x0000000800988947 */ /* 0x000fea0003800000 */
[----:B------:R-:W-:Y:S02]  /*26e0*/  ISETP.GE.U32.AND P1, PT, R6, 0x4, PT ;  /* 0x000000040600780c */ /* 0x000fe40003f26070 */
[----:B0-----:R-:W-:-:S04]  /*26f0*/  LOP3.LUT R19, R4, 0x3, RZ, 0xc0, !PT ;  /* 0x0000000304137812 */ /* 0x001fc800078ec0ff */
[----:B------:R-:W-:-:S07]  /*2700*/  ISETP.NE.AND P0, PT, R19, RZ, PT ;  /* 0x000000ff1300720c */ /* 0x000fce0003f05270 */
[----:B------:R-:W-:Y:S06]  /*2710*/  @!P1 BRA `(.L_x_409) ;  /* 0x0000000400449947 */ /* 0x000fec0003800000 */
[----:B--2---:R-:W0:Y:S01]  /*2720*/  I2F.U32.RP R12, R4 ;  /* 0x00000004000c7306 */ /* 0x004e220000209000 */
[----:B------:R-:W-:Y:S02]  /*2730*/  MOV R10, RZ ;  /* 0x000000ff000a7202 */ /* 0x000fe40000000f00 */
[----:B------:R-:W-:-:S05]  /*2740*/  LOP3.LUT R18, RZ, R4, RZ, 0x33, !PT ;  /* 0x00000004ff127212 */ /* 0x000fca00078e33ff */
[----:B0-----:R-:W0:Y:S02]  /*2750*/  MUFU.RCP R12, R12 ;  /* 0x0000000c000c7308 */ /* 0x001e240000001000 */
[----:B0-----:R-:W-:-:S06]  /*2760*/  IADD3 R11, PT, PT, R12, 0xffffffe, RZ ;  /* 0x0ffffffe0c0b7810 */ /* 0x001fcc0007ffe0ff */
[----:B------:R-:W0:Y:S02]  /*2770*/  F2I.FTZ.U32.TRUNC.NTZ R11, R11 ;  /* 0x0000000b000b7305 */ /* 0x000e24000021f000 */
[----:B0-----:R-:W-:-:S05]  /*2780*/  IADD3 R9, PT, PT, RZ, -R11, RZ ;  /* 0x8000000bff097210 */ /* 0x001fca0007ffe0ff */
[----:B------:R-:W-:-:S04]  /*2790*/  IMAD R9, R9, R4, RZ ;  /* 0x0000000409097224 */ /* 0x000fc800078e02ff */
[----:B------:R-:W-:Y:S01]  /*27a0*/  IMAD.HI.U32 R6, R11, R9, R10 ;  /* 0x000000090b067227 */ /* 0x000fe200078e000a */
[----:B------:R-:W-:-:S05]  /*27b0*/  IADD3 R9, PT, PT, R3, R8, RZ ;  /* 0x0000000803097210 */ /* 0x000fca0007ffe0ff */
[----:B------:R-:W-:-:S05]  /*27c0*/  IMAD.HI.U32 R10, R6, R9, RZ ;  /* 0x00000009060a7227 */ /* 0x000fca00078e00ff */
[----:B------:R-:W-:-:S05]  /*27d0*/  IADD3 R10, PT, PT, -R10, RZ, RZ ;  /* 0x000000ff0a0a7210 */ /* 0x000fca0007ffe1ff */
[----:B------:R-:W-:Y:S02]  /*27e0*/  IMAD R13, R4, R10, R9 ;  /* 0x0000000a040d7224 */ /* 0x000fe400078e0209 */
[----:B------:R-:W0:Y:S03]  /*27f0*/  LDC.64 R10, c[0x0][0x388] ;  /* 0x0000e200ff0a7b82 */ /* 0x000e260000000a00 */
[----:B------:R-:W-:-:S13]  /*2800*/  ISETP.GE.U32.AND P1, PT, R13, R4, PT ;  /* 0x000000040d00720c */ /* 0x000fda0003f26070 */
[----:B------:R-:W-:Y:S01]  /*2810*/  @P1 IMAD.IADD R13, R13, 0x1, -R4 ;  /* 0x000000010d0d1824 */ /* 0x000fe200078e0a04 */
[----:B------:R-:W-:-:S04]  /*2820*/  ISETP.NE.U32.AND P1, PT, R4, RZ, PT ;  /* 0x000000ff0400720c */ /* 0x000fc80003f25070 */
[----:B------:R-:W-:-:S13]  /*2830*/  ISETP.GE.U32.AND P2, PT, R13, R4, PT ;  /* 0x000000040d00720c */ /* 0x000fda0003f46070 */
[----:B------:R-:W-:-:S04]  /*2840*/  @P2 IADD3 R13, PT, PT, R13, -R4, RZ ;  /* 0x800000040d0d2210 */ /* 0x000fc80007ffe0ff */
[----:B-1----:R-:W-:-:S05]  /*2850*/  SEL R16, R18, R13, !P1 ;  /* 0x0000000d12107207 */ /* 0x002fca0004800000 */
[----:B------:R-:W-:-:S04]  /*2860*/  IMAD R15, R3, R4, R16 ;  /* 0x00000004030f7224 */ /* 0x000fc800078e0210 */
[----:B0-----:R-:W-:-:S06]  /*2870*/  IMAD.WIDE R14, R15, 0x4, R10 ;  /* 0x000000040f0e7825 */ /* 0x001fcc00078e020a */
[----:B------:R-:W2:Y:S01]  /*2880*/  LDG.E R15, desc[UR8][R14.64] ;  /* 0x000000080e0f7981 */ /* 0x000ea2000c1e1900 */
[----:B------:R-:W-:-:S05]  /*2890*/  IADD3 R13, PT, PT, R9, 0x1, RZ ;  /* 0x00000001090d7810 */ /* 0x000fca0007ffe0ff */
[----:B------:R-:W-:-:S05]  /*28a0*/  IMAD.HI.U32 R12, R6, R13, RZ ;  /* 0x0000000d060c7227 */ /* 0x000fca00078e00ff */
[----:B------:R-:W-:-:S05]  /*28b0*/  IADD3 R12, PT, PT, -R12, RZ, RZ ;  /* 0x000000ff0c0c7210 */ /* 0x000fca0007ffe1ff */
[----:B------:R-:W-:Y:S02]  /*28c0*/  IMAD R17, R4, R12, R13 ;  /* 0x0000000c04117224 */ /* 0x000fe400078e020d */
[----:B------:R-:W0:Y:S03]  /*28d0*/  LDC.64 R12, c[0x0][0x3b0] ;  /* 0x0000ec00ff0c7b82 */ /* 0x000e260000000a00 */
[----:B------:R-:W-:-:S13]  /*28e0*/  ISETP.GE.U32.AND P2, PT, R17, R4, PT ;  /* 0x000000041100720c */ /* 0x000fda0003f46070 */
[----:B------:R-:W-:-:S04]  /*28f0*/  @P2 IADD3 R17, PT, PT, R17, -R4, RZ ;  /* 0x8000000411112210 */ /* 0x000fc80007ffe0ff */
[----:B------:R-:W-:-:S13]  /*2900*/  ISETP.GE.U32.AND P2, PT, R17, R4, PT ;  /* 0x000000041100720c */ /* 0x000fda0003f46070 */
[----:B------:R-:W-:-:S04]  /*2910*/  @P2 IADD3 R17, PT, PT, R17, -R4, RZ ;  /* 0x8000000411112210 */ /* 0x000fc80007ffe0ff */
[----:B------:R-:W-:Y:S02]  /*2920*/  SEL R20, R18, R17, !P1 ;  /* 0x0000001112147207 */ /* 0x000fe40004800000 */
[----:B------:R-:W-:-:S03]  /*2930*/  IADD3 R17, PT, PT, R7, R16, RZ ;  /* 0x0000001007117210 */ /* 0x000fc60007ffe0ff */
[----:B------:R-:W-:Y:S02]  /*2940*/  IMAD R23, R3, R4, R20 ;  /* 0x0000000403177224 */ /* 0x000fe400078e0214 */
[----:B--2--5:R-:W-:Y:S01]  /*2950*/  FMUL R16, R2, R15 ;  /* 0x0000000f02107220 */ /* 0x024fe20000400000 */
[----:B0-----:R-:W-:-:S04]  /*2960*/  IMAD.WIDE R14, R17, 0x4, R12 ;  /* 0x00000004110e7825 */ /* 0x001fc800078e020c */
        /* <DEDUP_REMOVED lines=38> */
[----:B------:R-:W-:-:S05]  /*2bd0*/  IADD3 R17, PT, PT, R7, R18, RZ ;  /* 0x0000001207117210 */ /* 0x000fca0007ffe0ff */
[----:B------:R-:W-:-:S04]  /*2be0*/  IMAD.WIDE R12, R17, 0x4, R12 ;  /* 0x00000004110c7825 */ /* 0x000fc800078e020c */
[----:B--2---:R-:W-:-:S04]  /*2bf0*/  FMUL R6, R2, R11 ;  /* 0x0000000b02067220 */ /* 0x004fc80000400000 */
[----:B------:R-:W-:-:S05]  /*2c00*/  FMUL R17, R5, R6 ;  /* 0x0000000605117220 */ /* 0x000fca0000400000 */
[----:B------:R0:W-:Y:S01]  /*2c10*/  REDG.E.ADD.F32.FTZ.RN.STRONG.GPU desc[UR8][R12.64], R17 ;  /* 0x000000110c0079a6 */ /* 0x0001e2000c12f308 */
[----:B------:R-:W-:-:S07]  /*2c20*/  IADD3 R8, PT, PT, R8, 0x4, RZ ;  /* 0x0000000408087810 */ /* 0x000fce0007ffe0ff */
.L_x_409:
[----:B------:R-:W-:Y:S05]  /*2c30*/  @!P0 BRA `(.L_x_406) ;  /* 0x0000000400408947 */ /* 0x000fea0003800000 */
[----:B------:R-:W-:Y:S02]  /*2c40*/  ISETP.NE.AND P1, PT, R19, 0x1, PT ;  /* 0x000000011300780c */ /* 0x000fe40003f25270 */
[----:B------:R-:W-:-:S04]  /*2c50*/  LOP3.LUT R6, R4, 0x1, RZ, 0xc0, !PT ;  /* 0x0000000104067812 */ /* 0x000fc800078ec0ff */
[----:B------:R-:W-:-:S07]  /*2c60*/  ISETP.NE.U32.AND P0, PT, R6, 0x1, PT ;  /* 0x000000010600780c */ /* 0x000fce0003f05070 */
[----:B------:R-:W-:Y:S06]  /*2c70*/  @!P1 BRA `(.L_x_410) ;  /* 0x0000000000bc9947 */ /* 0x000fec0003800000 */
[----:B------:R-:W3:Y:S01]  /*2c80*/  I2F.U32.RP R6, R4 ;  /* 0x0000000400067306 */ /* 0x000ee20000209000 */
[----:B0-2---:R-:W0:Y:S07]  /*2c90*/  LDC.64 R12, c[0x0][0x388] ;  /* 0x0000e200ff0c7b82 */ /* 0x005e2e0000000a00 */
[----:B---3--:R-:W2:Y:S02]  /*2ca0*/  MUFU.RCP R6, R6 ;  /* 0x0000000600067308 */ /* 0x008ea40000001000 */
[----:B--2---:R-:W-:-:S02]  /*2cb0*/  IADD3 R10, PT, PT, R6, 0xffffffe, RZ ;  /* 0x0ffffffe060a7810 */ /* 0x004fc40007ffe0ff */
[----:B------:R-:W-:-:S04]  /*2cc0*/  LOP3.LUT R6, RZ, R4, RZ, 0x33, !PT ;  /* 0x00000004ff067212 */ /* 0x000fc800078e33ff */
[----:B------:R2:W3:Y:S02]  /*2cd0*/  F2I.FTZ.U32.TRUNC.NTZ R11, R10 ;  /* 0x0000000a000b7305 */ /* 0x0004e4000021f000 */
[----:B--2---:R-:W-:Y:S01]  /*2ce0*/  HFMA2 R10, -RZ, RZ, 0, 0 ;  /* 0x00000000ff0a7431 */ /* 0x004fe200000001ff */
[----:B---3--:R-:W-:-:S05]  /*2cf0*/  IADD3 R9, PT, PT, RZ, -R11, RZ ;  /* 0x8000000bff097210 */ /* 0x008fca0007ffe0ff */
[----:B------:R-:W-:-:S04]  /*2d00*/  IMAD R9, R9, R4, RZ ;  /* 0x0000000409097224 */ /* 0x000fc800078e02ff */
[----:B-1----:R-:W-:Y:S01]  /*2d10*/  IMAD.HI.U32 R16, R11, R9, R10 ;  /* 0x000000090b107227 */ /* 0x002fe200078e000a */
[----:B------:R-:W-:-:S05]  /*2d20*/  IADD3 R9, PT, PT, R3, R8, RZ ;  /* 0x0000000803097210 */ /* 0x000fca0007ffe0ff */
[----:B------:R-:W-:-:S05]  /*2d30*/  IMAD.HI.U32 R11, R16, R9, RZ ;  /* 0x00000009100b7227 */ /* 0x000fca00078e00ff */
[----:B------:R-:W-:-:S05]  /*2d40*/  IADD3 R11, PT, PT, -R11, RZ, RZ ;  /* 0x000000ff0b0b7210 */ /* 0x000fca0007ffe1ff */
[----:B------:R-:W-:-:S05]  /*2d50*/  IMAD R11, R4, R11, R9 ;  /* 0x0000000b040b7224 */ /* 0x000fca00078e0209 */
[----:B------:R-:W-:-:S13]  /*2d60*/  ISETP.GE.U32.AND P1, PT, R11, R4, PT ;  /* 0x000000040b00720c */ /* 0x000fda0003f26070 */
[-C--:B------:R-:W-:Y:S02]  /*2d70*/  @P1 IADD3 R11, PT, PT, R11, -R4.reuse, RZ ;  /* 0x800000040b0b1210 */ /* 0x080fe40007ffe0ff */
[----:B------:R-:W-:Y:S02]  /*2d80*/  ISETP.NE.U32.AND P1, PT, R4, RZ, PT ;  /* 0x000000ff0400720c */ /* 0x000fe40003f25070 */
[----:B------:R-:W-:-:S13]  /*2d90*/  ISETP.GE.U32.AND P2, PT, R11, R4, PT ;  /* 0x000000040b00720c */ /* 0x000fda0003f46070 */
[----:B------:R-:W-:-:S04]  /*2da0*/  @P2 IADD3 R11, PT, PT, R11, -R4, RZ ;  /* 0x800000040b0b2210 */ /* 0x000fc80007ffe0ff */
[----:B------:R-:W-:Y:S02]  /*2db0*/  SEL R18, R6, R11, !P1 ;  /* 0x0000000b06127207 */ /* 0x000fe40004800000 */
[----:B------:R-:W-:Y:S01]  /*2dc0*/  IADD3 R9, PT, PT, R9, 0x1, RZ ;  /* 0x0000000109097810 */ /* 0x000fe20007ffe0ff */
[----:B------:R-:W1:Y:S02]  /*2dd0*/  LDC.64 R10, c[0x0][0x3b0] ;  /* 0x0000ec00ff0a7b82 */ /* 0x000e640000000a00 */
[----:B------:R-:W-:-:S04]  /*2de0*/  IMAD R15, R3, R4, R18 ;  /* 0x00000004030f7224 */ /* 0x000fc800078e0212 */
[----:B0-----:R-:W-:-:S06]  /*2df0*/  IMAD.WIDE R14, R15, 0x4, R12 ;  /* 0x000000040f0e7825 */ /* 0x001fcc00078e020c */
        /* <DEDUP_REMOVED lines=9> */
[----:B------:R-:W-:-:S03]  /*2e90*/  IADD3 R9, PT, PT, R7, R18, RZ ;  /* 0x0000001207097210 */ /* 0x000fc60007ffe0ff */
[----:B------:R-:W-:-:S04]  /*2ea0*/  IMAD R17, R3, R4, R16 ;  /* 0x0000000403117224 */ /* 0x000fc800078e0210 */
[----:B------:R-:W-:-:S04]  /*2eb0*/  IMAD.WIDE R12, R17, 0x4, R12 ;  /* 0x00000004110c7825 */ /* 0x000fc800078e020c */
[----:B--2--5:R-:W-:Y:S01]  /*2ec0*/  FMUL R6, R2, R15 ;  /* 0x0000000f02067220 */ /* 0x024fe20000400000 */
[----:B-1----:R-:W-:-:S04]  /*2ed0*/  IMAD.WIDE R14, R9, 0x4, R10 ;  /* 0x00000004090e7825 */ /* 0x002fc800078e020a */
[----:B------:R-:W-:-:S05]  /*2ee0*/  FMUL R9, R5, R6 ;  /* 0x0000000605097220 */ /* 0x000fca0000400000 */
        /* <DEDUP_REMOVED lines=8> */
.L_x_410:
[----:B------:R-:W-:Y:S05]  /*2f70*/  @P0 BRA `(.L_x_406) ;  /* 0x0000000000700947 */ /* 0x000fea0003800000 */
[----:B0-2---:R-:W0:Y:S01]  /*2f80*/  I2F.U32.RP R12, R4 ;  /* 0x00000004000c7306 */ /* 0x005e220000209000 */
[----:B------:R-:W-:-:S07]  /*2f90*/  ISETP.NE.U32.AND P1, PT, R4, RZ, PT ;  /* 0x000000ff0400720c */ /* 0x000fce0003f25070 */
[----:B0-----:R-:W3:Y:S02]  /*2fa0*/  MUFU.RCP R12, R12 ;  /* 0x0000000c000c7308 */ /* 0x001ee40000001000 */
[----:B---3--:R-:W-:-:S06]  /*2fb0*/  IADD3 R10, PT, PT, R12, 0xffffffe, RZ ;  /* 0x0ffffffe0c0a7810 */ /* 0x008fcc0007ffe0ff */
[----:B------:R0:W2:Y:S02]  /*2fc0*/  F2I.FTZ.U32.TRUNC.NTZ R11, R10 ;  /* 0x0000000a000b7305 */ /* 0x0000a4000021f000 */
[----:B0-----:R-:W-:Y:S02]  /*2fd0*/  MOV R10, RZ ;  /* 0x000000ff000a7202 */ /* 0x001fe40000000f00 */
[----:B--2---:R-:W-:-:S05]  /*2fe0*/  IADD3 R9, PT, PT, RZ, -R11, RZ ;  /* 0x8000000bff097210 */ /* 0x004fca0007ffe0ff */
[----:B------:R-:W-:-:S04]  /*2ff0*/  IMAD R9, R9, R4, RZ ;  /* 0x0000000409097224 */ /* 0x000fc800078e02ff */
[----:B------:R-:W-:Y:S01]  /*3000*/  IMAD.HI.U32 R6, R11, R9, R10 ;  /* 0x000000090b067227 */ /* 0x000fe200078e000a */
[----:B------:R-:W-:Y:S01]  /*3010*/  IADD3 R9, PT, PT, R3, R8, RZ ;  /* 0x0000000803097210 */ /* 0x000fe20007ffe0ff */
[----:B------:R-:W0:Y:S04]  /*3020*/  LDC.64 R10, c[0x0][0x3b0] ;  /* 0x0000ec00ff0a7b82 */ /* 0x000e280000000a00 */
[----:B------:R-:W-:-:S05]  /*3030*/  IMAD.HI.U32 R6, R6, R9, RZ ;  /* 0x0000000906067227 */ /* 0x000fca00078e00ff */
[----:B------:R-:W-:-:S05]  /*3040*/  IADD3 R6, PT, PT, -R6, RZ, RZ ;  /* 0x000000ff06067210 */ /* 0x000fca0007ffe1ff */
[----:B------:R-:W-:Y:S02]  /*3050*/  IMAD R13, R4, R6, R9 ;  /* 0x00000006040d7224 */ /* 0x000fe400078e0209 */
[----:B------:R-:W2:Y:S03]  /*3060*/  LDC.64 R8, c[0x0][0x388] ;  /* 0x0000e200ff087b82 */ /* 0x000ea60000000a00 */
[----:B------:R-:W-:-:S13]  /*3070*/  ISETP.GE.U32.AND P0, PT, R13, R4, PT ;  /* 0x000000040d00720c */ /* 0x000fda0003f06070 */
[----:B------:R-:W-:-:S04]  /*3080*/  @P0 IADD3 R13, PT, PT, R13, -R4, RZ ;  /* 0x800000040d0d0210 */ /* 0x000fc80007ffe0ff */
[----:B------:R-:W-:-:S13]  /*3090*/  ISETP.GE.U32.AND P0, PT, R13, R4, PT ;  /* 0x000000040d00720c */ /* 0x000fda0003f06070 */
[-C--:B------:R-:W-:Y:S02]  /*30a0*/  @P0 IADD3 R13, PT, PT, R13, -R4.reuse, RZ ;  /* 0x800000040d0d0210 */ /* 0x080fe40007ffe0ff */
[----:B------:R-:W-:-:S05]  /*30b0*/  @!P1 LOP3.LUT R13, RZ, R4, RZ, 0x33, !PT ;  /* 0x00000004ff0d9212 */ /* 0x000fca00078e33ff */
[----:B------:R-:W-:-:S04]  /*30c0*/  IMAD R3, R3, R4, R13 ;  /* 0x0000000403037224 */ /* 0x000fc800078e020d */
[----:B--2---:R-:W-:-:S06]  /*30d0*/  IMAD.WIDE R8, R3, 0x4, R8 ;  /* 0x0000000403087825 */ /* 0x004fcc00078e0208 */
[----:B------:R-:W2:Y:S01]  /*30e0*/  LDG.E R9, desc[UR8][R8.64] ;  /* 0x0000000808097981 */ /* 0x000ea2000c1e1900 */
[----:B------:R-:W-:-:S05]  /*30f0*/  IADD3 R7, PT, PT, R7, R13, RZ ;  /* 0x0000000d07077210 */ /* 0x000fca0007ffe0ff */
[----:B0-----:R-:W-:-:S04]  /*3100*/  IMAD.WIDE R6, R7, 0x4, R10 ;  /* 0x0000000407067825 */ /* 0x001fc800078e020a */
[----:B--2--5:R-:W-:-:S04]  /*3110*/  FMUL R4, R2, R9 ;  /* 0x0000000902047220 */ /* 0x024fc80000400000 */
[----:B------:R-:W-:-:S05]  /*3120*/  FMUL R3, R5, R4 ;  /* 0x0000000405037220 */ /* 0x000fca0000400000 */
[----:B------:R4:W-:Y:S02]  /*3130*/  REDG.E.ADD.F32.FTZ.RN.STRONG.GPU desc[UR8][R6.64], R3 ;  /* 0x00000003060079a6 */ /* 0x0009e4000c12f308 */
.L_x_406:
[----:B-1--4-:R-:W1:Y:S01]  /*3140*/  LDC.64 R6, c[0x0][0x3b8] ;  /* 0x0000ee00ff067b82 */ /* 0x012e620000000a00 */
[----:B-----5:R-:W-:Y:S01]  /*3150*/  FMUL R5, R2, R5 ;  /* 0x0000000502057220 */ /* 0x020fe20000400000 */
[----:B-1----:R-:W-:-:S05]  /*3160*/  IMAD.WIDE R2, R0, 0x4, R6 ;  /* 0x0000000400027825 */ /* 0x002fca00078e0206 */
[----:B------:R-:W-:Y:S01]  /*3170*/  REDG.E.ADD.F32.FTZ.RN.STRONG.GPU desc[UR8][R2.64], R5 ;  /* 0x00000005020079a6 */ /* 0x000fe2000c12f308 */
[----:B------:R-:W-:Y:S05]  /*3180*/  EXIT ;  /* 0x000000000000794d */ /* 0x000fea0003800000 */
.L_x_411:
        /* <DEDUP_REMOVED lines=15> */
.L_x_525:


//--------------------- .text._Z30backpropagate_neuron_soft_plusPKfS0_S0_S0_PfS1_S1_ii --------------------------
	.section	.text._Z30backpropagate_neuron_soft_plusPKfS0_S0_S0_PfS1_S1_ii,"ax",@progbits
	.align	128
        .global         _Z30backpropagate_neuron_soft_plusPKfS0_S0_S0_PfS1_S1_ii
        .type           _Z30backpropagate_neuron_soft_plusPKfS0_S0_S0_PfS1_S1_ii,@function
        .size           _Z30backpropagate_neuron_soft_plusPKfS0_S0_S0_PfS1_S1_ii,(.L_x_512 - _Z30backpropagate_neuron_soft_plusPKfS0_S0_S0_PfS1_S1_ii)
        .other          _Z30backpropagate_neuron_soft_plusPKfS0_S0_S0_PfS1_S1_ii,@"STO_CUDA_ENTRY STV_DEFAULT"
_Z30backpropagate_neuron_soft_plusPKfS0_S0_S0_PfS1_S1_ii:
.text._Z30backpropagate_neuron_soft_plusPKfS0_S0_S0_PfS1_S1_ii:
        /* <DEDUP_REMOVED lines=22> */
[----:B------:R-:W2:Y:S03]  /*0160*/  LDC.64 R4, c[0x0][0x398] ;  /* 0x0000e600ff047b82 */ /* 0x000ea60000000a00 */
[----:B0-----:R-:W-:-:S06]  /*0170*/  IMAD.WIDE R6, R9, 0x4, R6 ;  /* 0x0000000409067825 */ /* 0x001fcc00078e0206 */
[----:B-1----:R-:W3:Y:S01]  /*0180*/  LDG.E R6, desc[UR4][R6.64] ;  /* 0x0000000406067981 */ /* 0x002ee2000c1e1900 */
[----:B--2---:R-:W-:-:S04]  /*0190*/  IMAD.WIDE R4, R9, 0x4, R4 ;  /* 0x0000000409047825 */ /* 0x004fc800078e0204 */
[----:B------:R-:W-:Y:S01]  /*01a0*/  HFMA2 R9, -RZ, RZ, 0.96630859375, -0.0022525787353515625 ;  /* 0x3bbb989dff097431 */ /* 0x000fe200000001ff */
[----:B------:R-:W-:Y:S01]  /*01b0*/  MOV R11, 0x437c0000 ;  /* 0x437c0000000b7802 */ /* 0x000fe20000000f00 */
[----:B------:R0:W5:Y:S01]  /*01c0*/  LDG.E R2, desc[UR4][R4.64] ;  /* 0x0000000404027981 */ /* 0x000162000c1e1900 */
[----:B------:R-:W-:Y:S02]  /*01d0*/  BSSY.RECONVERGENT B0, `(.L_x_412) ;  /* 0x0000014000007945 */ /* 0x000fe40003800200 */
[----:B---3--:R-:W-:-:S04]  /*01e0*/  FFMA.SAT R8, R6, -R9, 0.5 ;  /* 0x3f00000006087423 */ /* 0x008fc80000002809 */
[----:B------:R-:W-:-:S04]  /*01f0*/  FFMA.RM R8, R8, R11, 12582913 ;  /* 0x4b40000108087423 */ /* 0x000fc8000000400b */
[C---:B------:R-:W-:Y:S01]  /*0200*/  FADD R9, R8.reuse, -12583039 ;  /* 0xcb40007f08097421 */ /* 0x040fe20000000000 */
[----:B------:R-:W-:-:S03]  /*0210*/  SHF.L.U32 R8, R8, 0x17, RZ ;  /* 0x0000001708087819 */ /* 0x000fc600000006ff */
[----:B------:R-:W-:-:S04]  /*0220*/  FFMA R9, R6, -1.4426950216293334961, -R9 ;  /* 0xbfb8aa3b06097823 */ /* 0x000fc80000000809 */
[----:B------:R-:W-:-:S06]  /*0230*/  FFMA R9, R6, -1.925963033500011079e-08, R9 ;  /* 0xb2a5706006097823 */ /* 0x000fcc0000000009 */
[----:B------:R-:W1:Y:S02]  /*0240*/  MUFU.EX2 R9, R9 ;  /* 0x0000000900097308 */ /* 0x000e640000000800 */
[----:B-1----:R-:W-:-:S05]  /*0250*/  FFMA R8, R8, R9, 1 ;  /* 0x3f80000008087423 */ /* 0x002fca0000000009 */
[----:B0-----:R-:W-:-:S04]  /*0260*/  IADD3 R4, PT, PT, R8, 0x1800000, RZ ;  /* 0x0180000008047810 */ /* 0x001fc80007ffe0ff */
[----:B------:R-:W-:-:S04]  /*0270*/  LOP3.LUT R4, R4, 0x7f800000, RZ, 0xc0, !PT ;  /* 0x7f80000004047812 */ /* 0x000fc800078ec0ff */
[----:B------:R-:W-:-:S13]  /*0280*/  ISETP.GT.U32.AND P0, PT, R4, 0x1ffffff, PT ;  /* 0x01ffffff0400780c */ /* 0x000fda0003f04070 */
[----:B------:R-:W-:Y:S05]  /*0290*/  @P0 BRA `(.L_x_413) ;  /* 0x00000000000c0947 */ /* 0x000fea0003800000 */
[----:B------:R-:W-:-:S07]  /*02a0*/  MOV R6, 0x2c0 ;  /* 0x000002c000067802 */ /* 0x000fce0000000f00 */
[----:B-----5:R-:W-:Y:S05]  /*02b0*/  CALL.REL.NOINC `($__internal_5_$__cuda_sm20_rcp_rn_f32_slowpath) ;  /* 0x0000001c002c7944 */ /* 0x020fea0003c00000 */
[----:B------:R-:W-:Y:S05]  /*02c0*/  BRA `(.L_x_414) ;  /* 0x0000000000107947 */ /* 0x000fea0003800000 */
.L_x_413:
[----:B------:R-:W0:Y:S02]  /*02d0*/  MUFU.RCP R5, R8 ;  /* 0x0000000800057308 */ /* 0x000e240000001000 */
[----:B0-----:R-:W-:-:S04]  /*02e0*/  FFMA R4, R8, R5, -1 ;  /* 0xbf80000008047423 */ /* 0x001fc80000000005 */
[----:B------:R-:W-:-:S04]  /*02f0*/  FADD.FTZ R4, -R4, -RZ ;  /* 0x800000ff04047221 */ /* 0x000fc80000010100 */
[----:B------:R-:W-:-:S07]  /*0300*/  FFMA R5, R5, R4, R5 ;  /* 0x0000000405057223 */ /* 0x000fce0000000005 */
.L_x_414:
[----:B------:R-:W-:Y:S05]  /*0310*/  BSYNC.RECONVERGENT B0 ;  /* 0x0000000000007941 */ /* 0x000fea0003800200 */
.L_x_412:
[----:B------:R-:W0:Y:S01]  /*0320*/  LDC R4, c[0x0][0x3bc] ;  /* 0x0000ef00ff047b82 */ /* 0x000e220000000800 */
[----:B------:R-:W-:Y:S02]  /*0330*/  IABS R11, R3 ;  /* 0x00000003000b7213 */ /* 0x000fe40000000000 */
[----:B0-----:R-:W-:Y:S02]  /*0340*/  IABS R10, R4 ;  /* 0x00000004000a7213 */ /* 0x001fe40000000000 */
[----:B------:R-:W-:Y:S02]  /*0350*/  ISETP.GE.AND P2, PT, R4, 0x1, PT ;  /* 0x000000010400780c */ /* 0x000fe40003f46270 */
[----:B------:R-:W0:Y:S08]  /*0360*/  I2F.RP R8, R10 ;  /* 0x0000000a00087306 */ /* 0x000e300000209400 */
[----:B0-----:R-:W0:Y:S02]  /*0370*/  MUFU.RCP R8, R8 ;  /* 0x0000000800087308 */ /* 0x001e240000001000 */
[----:B0-----:R-:W-:-:S06]  /*0380*/  IADD3 R6, PT, PT, R8, 0xffffffe, RZ ;  /* 0x0ffffffe08067810 */ /* 0x001fcc0007ffe0ff */
[----:B------:R0:W1:Y:S02]  /*0390*/  F2I.FTZ.U32.TRUNC.NTZ R7, R6 ;  /* 0x0000000600077305 */ /* 0x000064000021f000 */
[----:B0-----:R-:W-:Y:S01]  /*03a0*/  HFMA2 R6, -RZ, RZ, 0, 0 ;  /* 0x00000000ff067431 */ /* 0x001fe200000001ff */
[----:B-1----:R-:W-:-:S05]  /*03b0*/  IADD3 R9, PT, PT, RZ, -R7, RZ ;  /* 0x80000007ff097210 */ /* 0x002fca0007ffe0ff */
[----:B------:R-:W-:-:S04]  /*03c0*/  IMAD R9, R9, R10, RZ ;  /* 0x0000000a09097224 */ /* 0x000fc800078e02ff */
[----:B------:R-:W-:Y:S01]  /*03d0*/  IMAD.HI.U32 R7, R7, R9, R6 ;  /* 0x0000000907077227 */ /* 0x000fe200078e0006 */
[----:B------:R-:W-:Y:S02]  /*03e0*/  MOV R9, R11 ;  /* 0x0000000b00097202 */ /* 0x000fe40000000f00 */
[----:B------:R-:W-:-:S03]  /*03f0*/  LOP3.LUT R6, RZ, R4, RZ, 0x33, !PT ;  /* 0x00000004ff067212 */ /* 0x000fc600078e33ff */
[----:B------:R-:W-:-:S05]  /*0400*/  IMAD.HI.U32 R7, R7, R9, RZ ;  /* 0x0000000907077227 */ /* 0x000fca00078e00ff */
[----:B------:R-:W-:-:S05]  /*0410*/  IADD3 R7, PT, PT, -R7, RZ, RZ ;  /* 0x000000ff07077210 */ /* 0x000fca0007ffe1ff */
[----:B------:R-:W-:-:S05]  /*0420*/  IMAD R7, R10, R7, R9 ;  /* 0x000000070a077224 */ /* 0x000fca00078e0209 */
[----:B------:R-:W-:-:S13]  /*0430*/  ISETP.GT.U32.AND P0, PT, R10, R7, PT ;  /* 0x000000070a00720c */ /* 0x000fda0003f04070 */
[----:B------:R-:W-:Y:S02]  /*0440*/  @!P0 IADD3 R7, PT, PT, R7, -R10, RZ ;  /* 0x8000000a07078210 */ /* 0x000fe40007ffe0ff */
[----:B------:R-:W-:Y:S02]  /*0450*/  ISETP.GE.AND P0, PT, R3, RZ, PT ;  /* 0x000000ff0300720c */ /* 0x000fe40003f06270 */
[----:B------:R-:W-:-:S13]  /*0460*/  ISETP.GT.U32.AND P1, PT, R10, R7, PT ;  /* 0x000000070a00720c */ /* 0x000fda0003f24070 */
[----:B------:R-:W-:Y:S02]  /*0470*/  @!P1 IADD3 R7, PT, PT, R7, -R10, RZ ;  /* 0x8000000a07079210 */ /* 0x000fe40007ffe0ff */
[----:B------:R-:W-:Y:S02]  /*0480*/  ISETP.NE.AND P1, PT, R4, RZ, PT ;  /* 0x000000ff0400720c */ /* 0x000fe40003f25270 */
[----:B------:R-:W-:-:S04]  /*0490*/  @!P0 IADD3 R7, PT, PT, -R7, RZ, RZ ;  /* 0x000000ff07078210 */ /* 0x000fc80007ffe1ff */
[----:B------:R-:W-:Y:S01]  /*04a0*/  SEL R7, R6, R7, !P1 ;  /* 0x0000000706077207 */ /* 0x000fe20004800000 */
[----:B------:R-:W-:Y:S06]  /*04b0*/  @!P2 BRA `(.L_x_415) ;  /* 0x000000180098a947 */ /* 0x000fec0003800000 */
[C---:B------:R-:W-:Y:S02]  /*04c0*/  ISETP.GE.U32.AND P0, PT, R4.reuse, 0x8, PT ;  /* 0x000000080400780c */ /* 0x040fe40003f06070 */
[----:B------:R-:W-:Y:S02]  /*04d0*/  LOP3.LUT R9, R4, 0x7, RZ, 0xc0, !PT ;  /* 0x0000000704097812 */ /* 0x000fe400078ec0ff */
[----:B------:R-:W-:-:S09]  /*04e0*/  MOV R22, RZ ;  /* 0x000000ff00167202 */ /* 0x000fd20000000f00 */
[----:B------:R-:W-:Y:S05]  /*04f0*/  @!P0 BRA `(.L_x_416) ;  /* 0x0000000c00308947 */ /* 0x000fea0003800000 */
[----:B------:R-:W0:Y:S01]  /*0500*/  I2F.U32.RP R8, R4 ;  /* 0x0000000400087306 */ /* 0x000e220000209000 */
[----:B------:R-:W1:Y:S01]  /*0510*/  LDC.64 R10, c[0x0][0x380] ;  /* 0x0000e000ff0a7b82 */ /* 0x000e620000000a00 */
[----:B------:R-:W-:-:S07]  /*0520*/  ISETP.NE.U32.AND P0, PT, R4, RZ, PT ;  /* 0x000000ff0400720c */ /* 0x000fce0003f05070 */
[----:B------:R-:W2:Y:S01]  /*0530*/  LDC.64 R12, c[0x0][0x388] ;  /* 0x0000e200ff0c7b82 */ /* 0x000ea20000000a00 */
[----:B0-----:R-:W0:Y:S07]  /*0540*/  MUFU.RCP R8, R8 ;  /* 0x0000000800087308 */ /* 0x001e2e0000001000 */
[----:B------:R-:W3:Y:S08]  /*0550*/  LDC.64 R14, c[0x0][0x3a0] ;  /* 0x0000e800ff0e7b82 */ /* 0x000ef00000000a00 */
[----:B------:R-:W4:Y:S01]  /*0560*/  LDC.64 R16, c[0x0][0x3a8] ;  /* 0x0000ea00ff107b82 */ /* 0x000f220000000a00 */
[----:B0-----:R-:W-:-:S02]  /*0570*/  IADD3 R26, PT, PT, R8, 0xffffffe, RZ ;  /* 0x0ffffffe081a7810 */ /* 0x001fc40007ffe0ff */
[----:B------:R-:W-:Y:S02]  /*0580*/  LOP3.LUT R8, R4, 0x7ffffff8, RZ, 0xc0, !PT ;  /* 0x7ffffff804087812 */ /* 0x000fe400078ec0ff */
[----:B------:R0:W1:Y:S02]  /*0590*/  F2I.FTZ.U32.TRUNC.NTZ R27, R26 ;  /* 0x0000001a001b7305 */ /* 0x000064000021f000 */
[----:B------:R-:W-:Y:S01]  /*05a0*/  IADD3 R28, PT, PT, -R8, RZ, RZ ;  /* 0x000000ff081c7210 */ /* 0x000fe20007ffe1ff */
[----:B0-----:R-:W-:Y:S01]  /*05b0*/  HFMA2 R26, -RZ, RZ, 0, 0 ;  /* 0x00000000ff1a7431 */ /* 0x001fe200000001ff */
[----:B-1----:R-:W-:-:S05]  /*05c0*/  IADD3 R19, PT, PT, RZ, -R27, RZ ;  /* 0x8000001bff137210 */ /* 0x002fca0007ffe0ff */
[----:B------:R-:W-:-:S04]  /*05d0*/  IMAD R19, R19, R4, RZ ;  /* 0x0000000413137224 */ /* 0x000fc800078e02ff */
[----:B------:R-:W-:Y:S01]  /*05e0*/  IMAD.HI.U32 R26, R27, R19, R26 ;  /* 0x000000131b1a7227 */ /* 0x000fe200078e001a */
[----:B--2---:R-:W-:-:S07]  /*05f0*/  IADD3 R27, PT, PT, R7, 0x3, RZ ;  /* 0x00000003071b7810 */ /* 0x004fce0007ffe0ff */
.L_x_417:
[----:B------:R-:W-:-:S05]  /*0600*/  IADD3 R19, PT, PT, R27, -0x3, RZ ;  /* 0xfffffffd1b137810 */ /* 0x000fca0007ffe0ff */
        /* <DEDUP_REMOVED lines=8> */
[----:B0-----:R-:W-:-:S04]  /*0690*/  IMAD R25, R3, R4, R19 ;  /* 0x0000000403197224 */ /* 0x001fc800078e0213 */
[----:B------:R-:W-:-:S06]  /*06a0*/  IMAD.WIDE R22, R25, 0x4, R10 ;  /* 0x0000000419167825 */ /* 0x000fcc00078e020a */
[----:B------:R-:W2:Y:S01]  /*06b0*/  LDG.E R23, desc[UR4][R22.64] ;  /* 0x0000000416177981 */ /* 0x000ea2000c1e1900 */
[----:B------:R-:W-:-:S04]  /*06c0*/  IMAD R19, R0, R4, R19 ;  /* 0x0000000400137224 */ /* 0x000fc800078e0213 */
[----:B------:R-:W-:-:S06]  /*06d0*/  IMAD.WIDE R20, R19, 0x4, R12 ;  /* 0x0000000413147825 */ /* 0x000fcc00078e020c */
[----:B------:R0:W3:Y:S01]  /*06e0*/  LDG.E R21, desc[UR4][R20.64] ;  /* 0x0000000414157981 */ /* 0x0000e2000c1e1900 */
[----:B------:R-:W-:-:S05]  /*06f0*/  IADD3 R24, PT, PT, R27, -0x2, RZ ;  /* 0xfffffffe1b187810 */ /* 0x000fca0007ffe0ff */
[----:B0-----:R-:W-:-:S04]  /*0700*/  IMAD.HI.U32 R20, R26, R24, RZ ;  /* 0x000000181a147227 */ /* 0x001fc800078e00ff */
[----:B--2--5:R-:W-:Y:S01]  /*0710*/  FMUL R18, R2, R23 ;  /* 0x0000001702127220 */ /* 0x024fe20000400000 */
[----:B------:R-:W-:-:S03]  /*0720*/  IADD3 R23, PT, PT, -R20, RZ, RZ ;  /* 0x000000ff14177210 */ /* 0x000fc60007ffe1ff */
[----:B------:R-:W-:Y:S01]  /*0730*/  FMUL R29, R18, R5 ;  /* 0x00000005121d7220 */ /* 0x000fe20000400000 */
[----:B----4-:R-:W-:-:S04]  /*0740*/  IMAD.WIDE R18, R19, 0x4, R16 ;  /* 0x0000000413127825 */ /* 0x010fc800078e0210 */
[----:B------:R-:W-:Y:S01]  /*0750*/  IMAD R23, R4, R23, R24 ;  /* 0x0000001704177224 */ /* 0x000fe200078e0218 */
[----:B------:R0:W-:Y:S01]  /*0760*/  REDG.E.ADD.F32.FTZ.RN.STRONG.GPU desc[UR4][R18.64], R29 ;  /* 0x0000001d120079a6 */ /* 0x0001e2000c12f304 */
[----:B---3--:R-:W-:Y:S01]  /*0770*/  FMUL R20, R2, R21 ;  /* 0x0000001502147220 */ /* 0x008fe20000400000 */
[----:B------:R-:W-:Y:S02]  /*0780*/  IMAD.WIDE R24, R25, 0x4, R14 ;  /* 0x0000000419187825 */ /* 0x000fe400078e020e */
[----:B------:R-:W-:Y:S02]  /*0790*/  ISETP.GE.U32.AND P1, PT, R23, R4, PT ;  /* 0x000000041700720c */ /* 0x000fe40003f26070 */
[----:B0-----:R-:W-:-:S11]  /*07a0*/  FMUL R19, R20, R5 ;  /* 0x0000000514137220 */ /* 0x001fd60000400000 */
[-C--:B------:R-:W-:Y:S01]  /*07b0*/  @P1 IADD3 R23, PT, PT, R23, -R4.reuse, RZ ;  /* 0x8000000417171210 */ /* 0x080fe20007ffe0ff */
[----:B------:R0:W-:Y:S03]  /*07c0*/  REDG.E.ADD.F32.FTZ.RN.STRONG.GPU desc[UR4][R24.64], R19 ;  /* 0x00000013180079a6 */ /* 0x0001e6000c12f304 */
[----:B------:R-:W-:-:S13]  /*07d0*/  ISETP.GE.U32.AND P1, PT, R23, R4, PT ;  /* 0x000000041700720c */ /* 0x000fda0003f26070 */
[----:B------:R-:W-:-:S04]  /*07e0*/  @P1 IADD3 R23, PT, PT, R23, -R4, RZ ;  /* 0x8000000417171210 */ /* 0x000fc80007ffe0ff */
[----:B------:R-:W-:-:S05]  /*07f0*/  SEL R21, R6, R23, !P0 ;  /* 0x0000001706157207 */ /* 0x000fca0004000000 */
[----:B------:R-:W-:-:S04]  /*0800*/  IMAD R29, R3, R4, R21 ;  /* 0x00000004031d7224 */ /* 0x000fc800078e0215 */
[----:B------:R-:W-:-:S06]  /*0810*/  IMAD.WIDE R22, R29, 0x4, R10 ;  /* 0x000000041d167825 */ /* 0x000fcc00078e020a */
[----:B------:R-:W2:Y:S01]  /*0820*/  LDG.E R23, desc[UR4][R22.64] ;  /* 0x0000000416177981 */ /* 0x000ea2000c1e1900 */
[----:B------:R-:W-:-:S04]  /*0830*/  IMAD R18, R0, R4, R21 ;  /* 0x0000000400127224 */ /* 0x000fc800078e0215 */
[----:B------:R-:W-:-:S06]  /*0840*/  IMAD.WIDE R20, R18, 0x4, R12 ;  /* 0x0000000412147825 */ /* 0x000fcc00078e020c */
[----:B------:R2:W3:Y:S01]  /*0850*/  LDG.E R21, desc[UR4][R20.64] ;  /* 0x0000000414157981 */ /* 0x0004e2000c1e1900 */
[----:B0-----:R-:W-:-:S04]  /*0860*/  IMAD.WIDE R18, R18, 0x4, R16 ;  /* 0x0000000412127825 */ /* 0x001fc800078e0210 */
[----:B--2---:R-:W-:Y:S01]  /*0870*/  FMUL R20, R2, R23 ;  /* 0x0000001702147220 */ /* 0x004fe20000400000 */
[----:B------:R-:W-:-:S05]  /*0880*/  IADD3 R23, PT, PT, R27, -0x1, RZ ;  /* 0xffffffff1b177810 */ /* 0x000fca0007ffe0ff */
[----:B------:R-:W-:-:S05]  /*0890*/  IMAD.HI.U32 R24, R26, R23, RZ ;  /* 0x000000171a187227 */ /* 0x000fca00078e00ff */
[----:B------:R-:W-:-:S05]  /*08a0*/  IADD3 R24, PT, PT, -R24, RZ, RZ ;  /* 0x000000ff18187210 */ /* 0x000fca0007ffe1ff */
[----:B------:R-:W-:-:S05]  /*08b0*/  IMAD R23, R4, R24, R23 ;  /* 0x0000001804177224 */ /* 0x000fca00078e0217 */
[----:B------:R-:W-:-:S13]  /*08c0*/  ISETP.GE.U32.AND P1, PT, R23, R4, PT ;  /* 0x000000041700720c */ /* 0x000fda0003f26070 */
[----:B------:R-:W-:-:S04]  /*08d0*/  @P1 IADD3 R23, PT, PT, R23, -R4, RZ ;  /* 0x8000000417171210 */ /* 0x000fc80007ffe0ff */
[----:B------:R-:W-:Y:S01]  /*08e0*/  ISETP.GE.U32.AND P1, PT, R23, R4, PT ;  /* 0x000000041700720c */ /* 0x000fe20003f26070 */
[----:B---3--:R-:W-:Y:S01]  /*08f0*/  FMUL R24, R2, R21 ;  /* 0x0000001502187220 */ /* 0x008fe20000400000 */
[----:B------:R-:W-:-:S03]  /*0900*/  FMUL R20, R20, R5 ;  /* 0x0000000514147220 */ /* 0x000fc60000400000 */
[----:B------:R-:W-:Y:S02]  /*0910*/  FMUL R24, R24, R5 ;  /* 0x0000000518187220 */ /* 0x000fe40000400000 */
[----:B------:R0:W-:Y:S06]  /*0920*/  REDG.E.ADD.F32.FTZ.RN.STRONG.GPU desc[UR4][R18.64], R20 ;  /* 0x00000014120079a6 */ /* 0x0001ec000c12f304 */
[----:B------:R-:W-:-:S04]  /*0930*/  @P1 IADD3 R23, PT, PT, R23, -R4, RZ ;  /* 0x8000000417171210 */ /* 0x000fc80007ffe0ff */
[----:B------:R-:W-:Y:S01]  /*0940*/  SEL R21, R6, R23, !P0 ;  /* 0x0000001706157207 */ /* 0x000fe20004000000 */
[----:B------:R-:W-:-:S04]  /*0950*/  IMAD.WIDE R22, R29, 0x4, R14 ;  /* 0x000000041d167825 */ /* 0x000fc800078e020e */
[----:B------:R-:W-:Y:S01]  /*0960*/  IMAD R25, R3, R4, R21 ;  /* 0x0000000403197224 */ /* 0x000fe200078e0215 */
[----:B------:R1:W-:Y:S03]  /*0970*/  REDG.E.ADD.F32.FTZ.RN.STRONG.GPU desc[UR4][R22.64], R24 ;  /* 0x00000018160079a6 */ /* 0x0003e6000c12f304 */
[----:B0-----:R-:W-:-:S06]  /*0980*/  IMAD.WIDE R18, R25, 0x4, R10 ;  /* 0x0000000419127825 */ /* 0x001fcc00078e020a */
[----:B------:R-:W2:Y:S01]  /*0990*/  LDG.E R19, desc[UR4][R18.64] ;  /* 0x0000000412137981 */ /* 0x000ea2000c1e1900 */
[----:B-1----:R-:W-:-:S04]  /*09a0*/  IMAD R24, R0, R4, R21 ;  /* 0x0000000400187224 */ /* 0x002fc800078e0215 */
[----:B------:R-:W-:-:S06]  /*09b0*/  IMAD.WIDE R20, R24, 0x4, R12 ;  /* 0x0000000418147825 */ /* 0x000fcc00078e020c */
[----:B------:R0:W3:Y:S01]  /*09c0*/  LDG.E R21, desc[UR4][R20.64] ;  /* 0x0000000414157981 */ /* 0x0000e2000c1e1900 */
[----:B------:R-:W-:-:S05]  /*09d0*/  IMAD.HI.U32 R29, R26, R27, RZ ;  /* 0x0000001b1a1d7227 */ /* 0x000fca00078e00ff */
[----:B------:R-:W-:-:S05]  /*09e0*/  IADD3 R29, PT, PT, -R29, RZ, RZ ;  /* 0x000000ff1d1d7210 */ /* 0x000fca0007ffe1ff */
[----:B------:R-:W-:-:S05]  /*09f0*/  IMAD R29, R4, R29, R27 ;  /* 0x0000001d041d7224 */ /* 0x000fca00078e021b */
[----:B------:R-:W-:-:S13]  /*0a00*/  ISETP.GE.U32.AND P1, PT, R29, R4, PT ;  /* 0x000000041d00720c */ /* 0x000fda0003f26070 */
[----:B------:R-:W-:-:S04]  /*0a10*/  @P1 IADD3 R29, PT, PT, R29, -R4, RZ ;  /* 0x800000041d1d1210 */ /* 0x000fc80007ffe0ff */
[----:B------:R-:W-:-:S13]  /*0a20*/  ISETP.GE.U32.AND P1, PT, R29, R4, PT ;  /* 0x000000041d00720c */ /* 0x000fda0003f26070 */
[----:B------:R-:W-:Y:S01]  /*0a30*/  @P1 IADD3 R29, PT, PT, R29, -R4, RZ ;  /* 0x800000041d1d1210 */ /* 0x000fe20007ffe0ff */
[----:B--2---:R-:W-:Y:S01]  /*0a40*/  FMUL R22, R2, R19 ;  /* 0x0000001302167220 */ /* 0x004fe20000400000 */
[----:B------:R-:W-:-:S04]  /*0a50*/  IMAD.WIDE R18, R24, 0x4, R16 ;  /* 0x0000000418127825 */ /* 0x000fc800078e0210 */
[----:B0-----:R-:W-:Y:S01]  /*0a60*/  FMUL R20, R22, R5 ;  /* 0x0000000516147220 */ /* 0x001fe20000400000 */
[----:B------:R-:W-:-:S04]  /*0a70*/  IMAD.WIDE R24, R25, 0x4, R14 ;  /* 0x0000000419187825 */ /* 0x000fc800078e020e */
[----:B------:R0:W-:Y:S01]  /*0a80*/  REDG.E.ADD.F32.FTZ.RN.STRONG.GPU desc[UR4][R18.64], R20 ;  /* 0x00000014120079a6 */ /* 0x0001e2000c12f304 */
[----:B---3--:R-:W-:Y:S01]  /*0a90*/  FMUL R22, R2, R21 ;  /* 0x0000001502167220 */ /* 0x008fe20000400000 */
[----:B------:R-:W-:-:S03]  /*0aa0*/  SEL R21, R6, R29, !P0 ;  /* 0x0000001d06157207 */ /* 0x000fc60004000000 */
[----:B------:R-:W-:Y:S02]  /*0ab0*/  FMUL R23, R22, R5 ;  /* 0x0000000516177220 */ /* 0x000fe40000400000 */
[-CC-:B------:R-:W-:Y:S02]  /*0ac0*/  IMAD R29, R3, R4.reuse, R21.reuse ;  /* 0x00000004031d7224 */ /* 0x180fe400078e0215 */
[----:B0-----:R-:W-:Y:S01]  /*0ad0*/  IMAD R19, R0, R4, R21 ;  /* 0x0000000400137224 */ /* 0x001fe200078e0215 */
[----:B------:R0:W-:Y:S03]  /*0ae0*/  REDG.E.ADD.F32.FTZ.RN.STRONG.GPU desc[UR4][R24.64], R23 ;  /* 0x00000017180079a6 */ /* 0x0001e6000c12f304 */
[----:B------:R-:W-:-:S06]  /*0af0*/  IMAD.WIDE R20, R19, 0x4, R12 ;  /* 0x0000000413147825 */ /* 0x000fcc00078e020c */
[----:B------:R-:W2:Y:S01]  /*0b00*/  LDG.E R21, desc[UR4][R20.64] ;  /* 0x0000000414157981 */ /* 0x000ea2000c1e1900 */
[----:B0-----:R-:W-:-:S06]  /*0b10*/  IMAD.WIDE R22, R29, 0x4, R10 ;  /* 0x000000041d167825 */ /* 0x001fcc00078e020a */
[----:B------:R-:W3:Y:S01]  /*0b20*/  LDG.E R22, desc[UR4][R22.64] ;  /* 0x0000000416167981 */ /* 0x000ee2000c1e1900 */
[----:B------:R-:W-:-:S05]  /*0b30*/  IADD3 R25, PT, PT, R27, 0x1, RZ ;  /* 0x000000011b197810 */ /* 0x000fca0007ffe0ff */
[----:B------:R-:W-:-:S05]  /*0b40*/  IMAD.HI.U32 R24, R26, R25, RZ ;  /* 0x000000191a187227 */ /* 0x000fca00078e00ff */
[----:B------:R-:W-:-:S05]  /*0b50*/  IADD3 R24, PT, PT, -R24, RZ, RZ ;  /* 0x000000ff18187210 */ /* 0x000fca0007ffe1ff */
[----:B------:R-:W-:-:S05]  /*0b60*/  IMAD R25, R4, R24, R25 ;  /* 0x0000001804197224 */ /* 0x000fca00078e0219 */
[----:B------:R-:W-:-:S13]  /*0b70*/  ISETP.GE.U32.AND P1, PT, R25, R4, PT ;  /* 0x000000041900720c */ /* 0x000fda0003f26070 */
[----:B------:R-:W-:-:S04]  /*0b80*/  @P1 IADD3 R25, PT, PT, R25, -R4, RZ ;  /* 0x8000000419191210 */ /* 0x000fc80007ffe0ff */
[----:B------:R-:W-:-:S13]  /*0b90*/  ISETP.GE.U32.AND P1, PT, R25, R4, PT ;  /* 0x000000041900720c */ /* 0x000fda0003f26070 */
[----:B------:R-:W-:Y:S01]  /*0ba0*/  @P1 IADD3 R25, PT, PT, R25, -R4, RZ ;  /* 0x8000000419191210 */ /* 0x000fe20007ffe0ff */
[C---:B---3--:R-:W-:Y:S01]  /*0bb0*/  FMUL R18, R2.reuse, R22 ;  /* 0x0000001602127220 */ /* 0x048fe20000400000 */
[----:B--2---:R-:W-:Y:S02]  /*0bc0*/  FMUL R22, R2, R21 ;  /* 0x0000001502167220 */ /* 0x004fe40000400000 */
[----:B------:R-:W-:Y:S01]  /*0bd0*/  SEL R21, R6, R25, !P0 ;  /* 0x0000001906157207 */ /* 0x000fe20004000000 */
[----:B------:R-:W-:Y:S01]  /*0be0*/  FMUL R20, R18, R5 ;  /* 0x0000000512147220 */ /* 0x000fe20000400000 */
[----:B------:R-:W-:-:S04]  /*0bf0*/  IMAD.WIDE R18, R19, 0x4, R16 ;  /* 0x0000000413127825 */ /* 0x000fc800078e0210 */
[----:B------:R-:W-:Y:S01]  /*0c00*/  IMAD.WIDE R24, R29, 0x4, R14 ;  /* 0x000000041d187825 */ /* 0x000fe200078e020e */
[----:B------:R0:W-:Y:S03]  /*0c10*/  REDG.E.ADD.F32.FTZ.RN.STRONG.GPU desc[UR4][R18.64], R20 ;  /* 0x00000014120079a6 */ /* 0x0001e6000c12f304 */
[----:B------:R-:W-:Y:S02]  /*0c20*/  IMAD R29, R3, R4, R21 ;  /* 0x00000004031d7224 */ /* 0x000fe400078e0215 */
[----:B0-----:R-:W-:Y:S02]  /*0c30*/  FMUL R19, R22, R5 ;  /* 0x0000000516137220 */ /* 0x001fe40000400000 */
[----:B------:R-:W-:-:S04]  /*0c40*/  IMAD.WIDE R22, R29, 0x4, R10 ;  /* 0x000000041d167825 */ /* 0x000fc800078e020a */
[----:B------:R-:W-:Y:S01]  /*0c50*/  IMAD R18, R0, R4, R21 ;  /* 0x0000000400127224 */ /* 0x000fe200078e0215 */
[----:B------:R0:W-:Y:S03]  /*0c60*/  REDG.E.ADD.F32.FTZ.RN.STRONG.GPU desc[UR4][R24.64], R19 ;  /* 0x00000013180079a6 */ /* 0x0001e6000c12f304 */
[----:B------:R-:W-:Y:S01]  /*0c70*/  IMAD.WIDE R20, R18, 0x4, R12 ;  /* 0x0000000412147825 */ /* 0x000fe200078e020c */
[----:B------:R-:W2:Y:S05]  /*0c80*/  LDG.E R23, desc[UR4][R22.64] ;  /* 0x0000000416177981 */ /* 0x000eaa000c1e1900 */
[----:B------:R2:W3:Y:S01]  /*0c90*/  LDG.E R21, desc[UR4][R20.64] ;  /* 0x0000000414157981 */ /* 0x0004e2000c1e1900 */
[----:B0-----:R-:W-:-:S05]  /*0ca0*/  IADD3 R25, PT, PT, R27, 0x2, RZ ;  /* 0x000000021b197810 */ /* 0x001fca0007ffe0ff */
[----:B------:R-:W-:-:S05]  /*0cb0*/  IMAD.HI.U32 R24, R26, R25, RZ ;  /* 0x000000191a187227 */ /* 0x000fca00078e00ff */
[----:B------:R-:W-:-:S05]  /*0cc0*/  IADD3 R24, PT, PT, -R24, RZ, RZ ;  /* 0x000000ff18187210 */ /* 0x000fca0007ffe1ff */
[----:B------:R-:W-:-:S05]  /*0cd0*/  IMAD R25, R4, R24, R25 ;  /* 0x0000001804197224 */ /* 0x000fca00078e0219 */
[----:B------:R-:W-:-:S13]  /*0ce0*/  ISETP.GE.U32.AND P1, PT, R25, R4, PT ;  /* 0x000000041900720c */ /* 0x000fda0003f26070 */
[----:B------:R-:W-:-:S04]  /*0cf0*/  @P1 IADD3 R25, PT, PT, R25, -R4, RZ ;  /* 0x8000000419191210 */ /* 0x000fc80007ffe0ff */
[----:B------:R-:W-:Y:S01]  /*0d00*/  ISETP.GE.U32.AND P1, PT, R25, R4, PT ;  /* 0x000000041900720c */ /* 0x000fe20003f26070 */
[----:B------:R-:W-:-:S12]  /*0d10*/  IMAD.WIDE R18, R18, 0x4, R16 ;  /* 0x0000000412127825 */ /* 0x000fd800078e0210 */
[----:B------:R-:W-:Y:S01]  /*0d20*/  @P1 IADD3 R25, PT, PT, R25, -R4, RZ ;  /* 0x8000000419191210 */ /* 0x000fe20007ffe0ff */
[----:B--2---:R-:W-:-:S04]  /*0d30*/  FMUL R20, R2, R23 ;  /* 0x0000001702147220 */ /* 0x004fc80000400000 */
[----:B------:R-:W-:Y:S01]  /*0d40*/  FMUL R23, R20, R5 ;  /* 0x0000000514177220 */ /* 0x000fe20000400000 */
[----:B---3--:R-:W-:Y:S01]  /*0d50*/  FMUL R20, R2, R21 ;  /* 0x0000001502147220 */ /* 0x008fe20000400000 */
[----:B------:R-:W-:Y:S01]  /*0d60*/  SEL R21, R6, R25, !P0 ;  /* 0x0000001906157207 */ /* 0x000fe20004000000 */
[----:B------:R-:W-:Y:S02]  /*0d70*/  IMAD.WIDE R24, R29, 0x4, R14 ;  /* 0x000000041d187825 */ /* 0x000fe400078e020e */
[----:B------:R0:W-:Y:S02]  /*0d80*/  REDG.E.ADD.F32.FTZ.RN.STRONG.GPU desc[UR4][R18.64], R23 ;  /* 0x00000017120079a6 */ /* 0x0001e4000c12f304 */
        /* <DEDUP_REMOVED lines=24> */
[----:B------:R-:W-:-:S05]  /*0f10*/  FMUL R20, R20, R5 ;  /* 0x0000000514147220 */ /* 0x000fca0000400000 */
[----:B------:R1:W-:Y:S01]  /*0f20*/  REDG.E.ADD.F32.FTZ.RN.STRONG.GPU desc[UR4][R24.64], R20 ;  /* 0x00000014180079a6 */ /* 0x0003e2000c12f304 */
[----:B0-----:R-:W-:-:S06]  /*0f30*/  IMAD.WIDE R22, R29, 0x4, R10 ;  /* 0x000000041d167825 */ /* 0x001fcc00078e020a */
[----:B------:R-:W2:Y:S01]  /*0f40*/  LDG.E R23, desc[UR4][R22.64] ;  /* 0x0000000416177981 */ /* 0x000ea2000c1e1900 */
[----:B------:R-:W-:-:S04]  /*0f50*/  IMAD R21, R0, R4, R21 ;  /* 0x0000000400157224 */ /* 0x000fc800078e0215 */
[----:B------:R-:W-:-:S06]  /*0f60*/  IMAD.WIDE R18, R21, 0x4, R12 ;  /* 0x0000000415127825 */ /* 0x000fcc00078e020c */
[----:B------:R2:W3:Y:S01]  /*0f70*/  LDG.E R19, desc[UR4][R18.64] ;  /* 0x0000000412137981 */ /* 0x0004e2000c1e1900 */
[----:B-1----:R-:W-:-:S04]  /*0f80*/  IMAD.WIDE R20, R21, 0x4, R16 ;  /* 0x0000000415147825 */ /* 0x002fc800078e0210 */
[----:B--2---:R-:W-:Y:S01]  /*0f90*/  FMUL R18, R2, R23 ;  /* 0x0000001702127220 */ /* 0x004fe20000400000 */
[----:B------:R-:W-:-:S05]  /*0fa0*/  IADD3 R23, PT, PT, R27, 0x4, RZ ;  /* 0x000000041b177810 */ /* 0x000fca0007ffe0ff */
[----:B------:R-:W-:-:S05]  /*0fb0*/  IMAD.HI.U32 R24, R26, R23, RZ ;  /* 0x000000171a187227 */ /* 0x000fca00078e00ff */
[----:B------:R-:W-:-:S05]  /*0fc0*/  IADD3 R24, PT, PT, -R24, RZ, RZ ;  /* 0x000000ff18187210 */ /* 0x000fca0007ffe1ff */
[----:B------:R-:W-:-:S05]  /*0fd0*/  IMAD R23, R4, R24, R23 ;  /* 0x0000001804177224 */ /* 0x000fca00078e0217 */
[----:B------:R-:W-:-:S13]  /*0fe0*/  ISETP.GE.U32.AND P1, PT, R23, R4, PT ;  /* 0x000000041700720c */ /* 0x000fda0003f26070 */
[----:B------:R-:W-:-:S04]  /*0ff0*/  @P1 IADD3 R23, PT, PT, R23, -R4, RZ ;  /* 0x8000000417171210 */ /* 0x000fc80007ffe0ff */
[----:B------:R-:W-:Y:S01]  /*1000*/  ISETP.GE.U32.AND P1, PT, R23, R4, PT ;  /* 0x000000041700720c */ /* 0x000fe20003f26070 */
[----:B---3--:R-:W-:Y:S01]  /*1010*/  FMUL R24, R2, R19 ;  /* 0x0000001302187220 */ /* 0x008fe20000400000 */
[----:B------:R-:W-:Y:S01]  /*1020*/  FMUL R22, R18, R5 ;  /* 0x0000000512167220 */ /* 0x000fe20000400000 */
[----:B------:R-:W-:-:S04]  /*1030*/  IMAD.WIDE R18, R29, 0x4, R14 ;  /* 0x000000041d127825 */ /* 0x000fc800078e020e */
[----:B------:R-:W-:Y:S01]  /*1040*/  FMUL R29, R24, R5 ;  /* 0x00000005181d7220 */ /* 0x000fe20000400000 */
[----:B------:R-:W-:Y:S04]  /*1050*/  REDG.E.ADD.F32.FTZ.RN.STRONG.GPU desc[UR4][R20.64], R22 ;  /* 0x00000016140079a6 */ /* 0x000fe8000c12f304 */
[----:B------:R0:W-:Y:S01]  /*1060*/  REDG.E.ADD.F32.FTZ.RN.STRONG.GPU desc[UR4][R18.64], R29 ;  /* 0x0000001d120079a6 */ /* 0x0001e2000c12f304 */
[----:B------:R-:W-:-:S04]  /*1070*/  @P1 IADD3 R23, PT, PT, R23, -R4, RZ ;  /* 0x8000000417171210 */ /* 0x000fc80007ffe0ff */
[----:B------:R-:W-:-:S05]  /*1080*/  SEL R23, R6, R23, !P0 ;  /* 0x0000001706177207 */ /* 0x000fca0004000000 */
[-CC-:B------:R-:W-:Y:S02]  /*1090*/  IMAD R25, R3, R4.reuse, R23.reuse ;  /* 0x0000000403197224 */ /* 0x180fe400078e0217 */
[----:B------:R-:W-:Y:S02]  /*10a0*/  IMAD R23, R0, R4, R23 ;  /* 0x0000000400177224 */ /* 0x000fe400078e0217 */
[----:B0-----:R-:W-:-:S04]  /*10b0*/  IMAD.WIDE R18, R25, 0x4, R10 ;  /* 0x0000000419127825 */ /* 0x001fc800078e020a */
[----:B------:R-:W-:Y:S01]  /*10c0*/  IMAD.WIDE R20, R23, 0x4, R12 ;  /* 0x0000000417147825 */ /* 0x000fe200078e020c */
[----:B------:R-:W2:Y:S05]  /*10d0*/  LDG.E R22, desc[UR4][R18.64] ;  /* 0x0000000412167981 */ /* 0x000eaa000c1e1900 */
[----:B------:R-:W3:Y:S01]  /*10e0*/  LDG.E R21, desc[UR4][R20.64] ;  /* 0x0000000414157981 */ /* 0x000ee2000c1e1900 */
[----:B------:R-:W-:-:S04]  /*10f0*/  IADD3 R28, PT, PT, R28, 0x8, RZ ;  /* 0x000000081c1c7810 */ /* 0x000fc80007ffe0ff */
[----:B------:R-:W-:Y:S02]  /*1100*/  ISETP.NE.AND P1, PT, R28, RZ, PT ;  /* 0x000000ff1c00720c */ /* 0x000fe40003f25270 */
[----:B------:R-:W-:Y:S01]  /*1110*/  IADD3 R27, PT, PT, R27, 0x8, RZ ;  /* 0x000000081b1b7810 */ /* 0x000fe20007ffe0ff */
[C---:B--2---:R-:W-:Y:S01]  /*1120*/  FMUL R22, R2.reuse, R22 ;  /* 0x0000001602167220 */ /* 0x044fe20000400000 */
[----:B---3--:R-:W-:-:S03]  /*1130*/  FMUL R24, R2, R21 ;  /* 0x0000001502187220 */ /* 0x008fc60000400000 */
[----:B------:R-:W-:Y:S01]  /*1140*/  FMUL R21, R22, R5 ;  /* 0x0000000516157220 */ /* 0x000fe20000400000 */
[----:B------:R-:W-:-:S04]  /*1150*/  IMAD.WIDE R22, R23, 0x4, R16 ;  /* 0x0000000417167825 */ /* 0x000fc800078e0210 */
[----:B------:R-:W-:Y:S01]  /*1160*/  FMUL R20, R24, R5 ;  /* 0x0000000518147220 */ /* 0x000fe20000400000 */
[----:B------:R-:W-:Y:S01]  /*1170*/  IMAD.WIDE R24, R25, 0x4, R14 ;  /* 0x0000000419187825 */ /* 0x000fe200078e020e */
[----:B------:R0:W-:Y:S04]  /*1180*/  REDG.E.ADD.F32.FTZ.RN.STRONG.GPU desc[UR4][R22.64], R21 ;  /* 0x00000015160079a6 */ /* 0x0001e8000c12f304 */
[----:B------:R0:W-:Y:S01]  /*1190*/  REDG.E.ADD.F32.FTZ.RN.STRONG.GPU desc[UR4][R24.64], R20 ;  /* 0x00000014180079a6 */ /* 0x0001e2000c12f304 */
[----:B------:R-:W-:Y:S05]  /*11a0*/  @P1 BRA `(.L_x_417) ;  /* 0xfffffff400141947 */ /* 0x000fea000383ffff */
[----:B0-----:R-:W-:-:S07]  /*11b0*/  MOV R22, R8 ;  /* 0x0000000800167202 */ /* 0x001fce0000000f00 */
.L_x_416:
[----:B------:R-:W-:-:S13]  /*11c0*/  ISETP.NE.AND P0, PT, R9, RZ, PT ;  /* 0x000000ff0900720c */ /* 0x000fda0003f05270 */
[----:B------:R-:W-:Y:S05]  /*11d0*/  @!P0 BRA `(.L_x_415) ;  /* 0x0000000c00508947 */ /* 0x000fea0003800000 */
[----:B------:R-:W-:Y:S02]  /*11e0*/  ISETP.GE.U32.AND P1, PT, R9, 0x4, PT ;  /* 0x000000040900780c */ /* 0x000fe40003f26070 */
[----:B------:R-:W-:-:S04]  /*11f0*/  LOP3.LUT R8, R4, 0x3, RZ, 0xc0, !PT ;  /* 0x0000000304087812 */ /* 0x000fc800078ec0ff */
[----:B------:R-:W-:-:S07]  /*1200*/  ISETP.NE.AND P0, PT, R8, RZ, PT ;  /* 0x000000ff0800720c */ /* 0x000fce0003f05270 */
[----:B------:R-:W-:Y:S06]  /*1210*/  @!P1 BRA `(.L_x_418) ;  /* 0x0000000400a89947 */ /* 0x000fec0003800000 */
[----:B------:R-:W0:Y:S01]  /*1220*/  I2F.U32.RP R11, R4 ;  /* 0x00000004000b7306 */ /* 0x000e220000209000 */
[----:B------:R-:W-:Y:S01]  /*1230*/  HFMA2 R26, -RZ, RZ, 0, 0 ;  /* 0x00000000ff1a7431 */ /* 0x000fe200000001ff */
[----:B------:R-:W1:Y:S08]  /*1240*/  LDC.64 R20, c[0x0][0x380] ;  /* 0x0000e000ff147b82 */ /* 0x000e700000000a00 */
[----:B------:R-:W2:Y:S01]  /*1250*/  LDC.64 R18, c[0x0][0x388] ;  /* 0x0000e200ff127b82 */ /* 0x000ea20000000a00 */
        /* <DEDUP_REMOVED lines=15> */
[----:B------:R-:W-:-:S05]  /*1350*/  SEL R29, R6, R11, !P1 ;  /* 0x0000000b061d7207 */ /* 0x000fca0004800000 */
[----:B------:R-:W-:-:S04]  /*1360*/  IMAD R17, R3, R4, R29 ;  /* 0x0000000403117224 */ /* 0x000fc800078e021d */
[----:B-1----:R-:W-:-:S04]  /*1370*/  IMAD.WIDE R10, R17, 0x4, R20 ;  /* 0x00000004110a7825 */ /* 0x002fc800078e0214 */
[----:B------:R-:W-:Y:S01]  /*1380*/  IMAD R29, R0, R4, R29 ;  /* 0x00000004001d7224 */ /* 0x000fe200078e021d */
[----:B------:R0:W3:Y:S03]  /*1390*/  LDG.E R23, desc[UR4][R10.64] ;  /* 0x000000040a177981 */ /* 0x0000e6000c1e1900 */
[----:B--2---:R-:W-:-:S06]  /*13a0*/  IMAD.WIDE R12, R29, 0x4, R18 ;  /* 0x000000041d0c7825 */ /* 0x004fcc00078e0212 */
[----:B------:R-:W2:Y:S01]  /*13b0*/  LDG.E R13, desc[UR4][R12.64] ;  /* 0x000000040c0d7981 */ /* 0x000ea2000c1e1900 */
[----:B------:R-:W-:Y:S01]  /*13c0*/  IADD3 R15, PT, PT, R9, 0x1, RZ ;  /* 0x00000001090f7810 */ /* 0x000fe20007ffe0ff */
[----:B0-----:R-:W0:Y:S04]  /*13d0*/  LDC.64 R10, c[0x0][0x3a0] ;  /* 0x0000e800ff0a7b82 */ /* 0x001e280000000a00 */
[----:B------:R-:W-:-:S05]  /*13e0*/  IMAD.HI.U32 R14, R26, R15, RZ ;  /* 0x0000000f1a0e7227 */ /* 0x000fca00078e00ff */
[----:B------:R-:W-:-:S05]  /*13f0*/  IADD3 R14, PT, PT, -R14, RZ, RZ ;  /* 0x000000ff0e0e7210 */ /* 0x000fca0007ffe1ff */
[----:B------:R-:W-:Y:S02]  /*1400*/  IMAD R25, R4, R14, R15 ;  /* 0x0000000e04197224 */ /* 0x000fe400078e020f */
[----:B------:R-:W1:Y:S03]  /*1410*/  LDC.64 R14, c[0x0][0x3a8] ;  /* 0x0000ea00ff0e7b82 */ /* 0x000e660000000a00 */
[----:B------:R-:W-:-:S13]  /*1420*/  ISETP.GE.U32.AND P2, PT, R25, R4, PT ;  /* 0x000000041900720c */ /* 0x000fda0003f46070 */
[----:B------:R-:W-:-:S04]  /*1430*/  @P2 IADD3 R25, PT, PT, R25, -R4, RZ ;  /* 0x8000000419192210 */ /* 0x000fc80007ffe0ff */
[----:B------:R-:W-:Y:S01]  /*1440*/  ISETP.GE.U32.AND P2, PT, R25, R4, PT ;  /* 0x000000041900720c */ /* 0x000fe20003f46070 */
[----:B-1----:R-:W-:-:S12]  /*1450*/  IMAD.WIDE R28, R29, 0x4, R14 ;  /* 0x000000041d1c7825 */ /* 0x002fd800078e020e */
[----:B------:R-:W-:-:S04]  /*1460*/  @P2 IADD3 R25, PT, PT, R25, -R4, RZ ;  /* 0x8000000419192210 */ /* 0x000fc80007ffe0ff */
[----:B------:R-:W-:Y:S01]  /*1470*/  SEL R25, R6, R25, !P1 ;  /* 0x0000001906197207 */ /* 0x000fe20004800000 */
[----:B---3-5:R-:W-:-:S04]  /*1480*/  FMUL R16, R2, R23 ;  /* 0x0000001702107220 */ /* 0x028fc80000400000 */
[----:B------:R-:W-:-:S05]  /*1490*/  FMUL R23, R16, R5 ;  /* 0x0000000510177220 */ /* 0x000fca0000400000 */
[----:B------:R1:W-:Y:S01]  /*14a0*/  REDG.E.ADD.F32.FTZ.RN.STRONG.GPU desc[UR4][R28.64], R23 ;  /* 0x000000171c0079a6 */ /* 0x0003e2000c12f304 */
[----:B--2---:R-:W-:Y:S01]  /*14b0*/  FMUL R12, R2, R13 ;  /* 0x0000000d020c7220 */ /* 0x004fe20000400000 */
[----:B0-----:R-:W-:-:S04]  /*14c0*/  IMAD.WIDE R16, R17, 0x4, R10 ;  /* 0x0000000411107825 */ /* 0x001fc800078e020a */
[----:B------:R-:W-:-:S05]  /*14d0*/  FMUL R27, R12, R5 ;  /* 0x000000050c1b7220 */ /* 0x000fca0000400000 */
[----:B------:R0:W-:Y:S01]  /*14e0*/  REDG.E.ADD.F32.FTZ.RN.STRONG.GPU desc[UR4][R16.64], R27 ;  /* 0x0000001b100079a6 */ /* 0x0001e2000c12f304 */
[----:B-1----:R-:W-:-:S04]  /*14f0*/  IMAD R23, R3, R4, R25 ;  /* 0x0000000403177224 */ /* 0x002fc800078e0219 */
[----:B------:R-:W-:-:S06]  /*1500*/  IMAD.WIDE R12, R23, 0x4, R20 ;  /* 0x00000004170c7825 */ /* 0x000fcc00078e0214 */
[----:B------:R-:W2:Y:S01]  /*1510*/  LDG.E R13, desc[UR4][R12.64] ;  /* 0x000000040c0d7981 */ /* 0x000ea2000c1e1900 */
[----:B0-----:R-:W-:-:S04]  /*1520*/  IMAD R27, R0, R4, R25 ;  /* 0x00000004001b7224 */ /* 0x001fc800078e0219 */
[----:B------:R-:W-:-:S06]  /*1530*/  IMAD.WIDE R24, R27, 0x4, R18 ;  /* 0x000000041b187825 */ /* 0x000fcc00078e0212 */
        /* <DEDUP_REMOVED lines=9> */
[----:B--2---:R-:W-:-:S04]  /*15d0*/  FMUL R12, R2, R13 ;  /* 0x0000000d020c7220 */ /* 0x004fc80000400000 */
[----:B------:R-:W-:Y:S01]  /*15e0*/  FMUL R28, R12, R5 ;  /* 0x000000050c1c7220 */ /* 0x000fe20000400000 */
[----:B------:R-:W-:Y:S01]  /*15f0*/  IMAD.WIDE R12, R27, 0x4, R14 ;  /* 0x000000041b0c7825 */ /* 0x000fe200078e020e */
[----:B------:R-:W-:-:S04]  /*1600*/  SEL R27, R6, R29, !P1 ;  /* 0x0000001d061b7207 */ /* 0x000fc80004800000 */
[----:B------:R0:W-:Y:S01]  /*1610*/  REDG.E.ADD.F32.FTZ.RN.STRONG.GPU desc[UR4][R12.64], R28 ;  /* 0x0000001c0c0079a6 */ /* 0x0001e2000c12f304 */
[----:B---3--:R-:W-:Y:S01]  /*1620*/  FMUL R16, R2, R25 ;  /* 0x0000001902107220 */ /* 0x008fe20000400000 */
[-CC-:B------:R-:W-:Y:S02]  /*1630*/  IMAD R29, R3, R4.reuse, R27.reuse ;  /* 0x00000004031d7224 */ /* 0x180fe400078e021b */
[----:B------:R-:W-:Y:S02]  /*1640*/  IMAD R27, R0, R4, R27 ;  /* 0x00000004001b7224 */ /* 0x000fe400078e021b */
[----:B------:R-:W-:-:S04]  /*1650*/  IMAD.WIDE R24, R23, 0x4, R10 ;  /* 0x0000000417187825 */ /* 0x000fc800078e020a */
[----:B------:R-:W-:Y:S01]  /*1660*/  FMUL R23, R16, R5 ;  /* 0x0000000510177220 */ /* 0x000fe20000400000 */
[----:B------:R-:W-:-:S04]  /*1670*/  IMAD.WIDE R16, R27, 0x4, R18 ;  /* 0x000000041b107825 */ /* 0x000fc800078e0212 */
[----:B------:R1:W-:Y:S01]  /*1680*/  REDG.E.ADD.F32.FTZ.RN.STRONG.GPU desc[UR4][R24.64], R23 ;  /* 0x00000017180079a6 */ /* 0x0003e2000c12f304 */
[----:B0-----:R-:W-:-:S03]  /*1690*/  IMAD.WIDE R12, R29, 0x4, R20 ;  /* 0x000000041d0c7825 */ /* 0x001fc600078e0214 */
[----:B------:R-:W2:Y:S04]  /*16a0*/  LDG.E R17, desc[UR4][R16.64] ;  /* 0x0000000410117981 */ /* 0x000ea8000c1e1900 */
[----:B-1----:R0:W3:Y:S01]  /*16b0*/  LDG.E R23, desc[UR4][R12.64] ;  /* 0x000000040c177981 */ /* 0x0020e2000c1e1900 */
[----:B------:R-:W-:-:S05]  /*16c0*/  IADD3 R9, PT, PT, R9, 0x3, RZ ;  /* 0x0000000309097810 */ /* 0x000fca0007ffe0ff */
[----:B------:R-:W-:-:S05]  /*16d0*/  IMAD.HI.U32 R26, R26, R9, RZ ;  /* 0x000000091a1a7227 */ /* 0x000fca00078e00ff */
[----:B------:R-:W-:-:S05]  /*16e0*/  IADD3 R26, PT, PT, -R26, RZ, RZ ;  /* 0x000000ff1a1a7210 */ /* 0x000fca0007ffe1ff */
[----:B------:R-:W-:-:S05]  /*16f0*/  IMAD R9, R4, R26, R9 ;  /* 0x0000001a04097224 */ /* 0x000fca00078e0209 */
[----:B------:R-:W-:-:S13]  /*1700*/  ISETP.GE.U32.AND P2, PT, R9, R4, PT ;  /* 0x000000040900720c */ /* 0x000fda0003f46070 */
[----:B------:R-:W-:-:S04]  /*1710*/  @P2 IADD3 R9, PT, PT, R9, -R4, RZ ;  /* 0x8000000409092210 */ /* 0x000fc80007ffe0ff */
[----:B------:R-:W-:Y:S01]  /*1720*/  ISETP.GE.U32.AND P2, PT, R9, R4, PT ;  /* 0x000000040900720c */ /* 0x000fe20003f46070 */
[----:B0-----:R-:W-:-:S12]  /*1730*/  IMAD.WIDE R12, R27, 0x4, R14 ;  /* 0x000000041b0c7825 */ /* 0x001fd800078e020e */
[----:B------:R-:W-:-:S04]  /*1740*/  @P2 IADD3 R9, PT, PT, R9, -R4, RZ ;  /* 0x8000000409092210 */ /* 0x000fc80007ffe0ff */
[----:B------:R-:W-:-:S05]  /*1750*/  SEL R25, R6, R9, !P1 ;  /* 0x0000000906197207 */ /* 0x000fca0004800000 */
[----:B------:R-:W-:-:S04]  /*1760*/  IMAD R9, R3, R4, R25 ;  /* 0x0000000403097224 */ /* 0x000fc800078e0219 */
[----:B------:R-:W-:-:S04]  /*1770*/  IMAD.WIDE R20, R9, 0x4, R20 ;  /* 0x0000000409147825 */ /* 0x000fc800078e0214 */
[C---:B--2---:R-:W-:Y:S01]  /*1780*/  FMUL R24, R2.reuse, R17 ;  /* 0x0000001102187220 */ /* 0x044fe20000400000 */
[----:B---3--:R-:W-:Y:S01]  /*1790*/  FMUL R16, R2, R23 ;  /* 0x0000001702107220 */ /* 0x008fe20000400000 */
[----:B------:R-:W-:Y:S02]  /*17a0*/  IMAD R23, R0, R4, R25 ;  /* 0x0000000400177224 */ /* 0x000fe400078e0219 */
[-C--:B------:R-:W-:Y:S01]  /*17b0*/  FMUL R27, R24, R5.reuse ;  /* 0x00000005181b7220 */ /* 0x080fe20000400000 */
[----:B------:R-:W-:Y:S01]  /*17c0*/  FMUL R25, R16, R5 ;  /* 0x0000000510197220 */ /* 0x000fe20000400000 */
[----:B------:R-:W-:-:S04]  /*17d0*/  IMAD.WIDE R16, R29, 0x4, R10 ;  /* 0x000000041d107825 */ /* 0x000fc800078e020a */
[----:B------:R-:W-:Y:S01]  /*17e0*/  IMAD.WIDE R18, R23, 0x4, R18 ;  /* 0x0000000417127825 */ /* 0x000fe200078e0212 */
        /* <DEDUP_REMOVED lines=8> */
[-C--:B------:R-:W-:Y:S01]  /*1870*/  FMUL R9, R24, R5.reuse ;  /* 0x0000000518097220 */ /* 0x080fe20000400000 */
[----:B------:R-:W-:-:S04]  /*1880*/  FMUL R23, R26, R5 ;  /* 0x000000051a177220 */ /* 0x000fc80000400000 */
[----:B------:R0:W-:Y:S04]  /*1890*/  REDG.E.ADD.F32.FTZ.RN.STRONG.GPU desc[UR4][R14.64], R9 ;  /* 0x000000090e0079a6 */ /* 0x0001e8000c12f304 */
[----:B------:R0:W-:Y:S01]  /*18a0*/  REDG.E.ADD.F32.FTZ.RN.STRONG.GPU desc[UR4][R10.64], R23 ;  /* 0x000000170a0079a6 */ /* 0x0001e2000c12f304 */
[----:B------:R-:W-:-:S07]  /*18b0*/  IADD3 R22, PT, PT, R22, 0x4, RZ ;  /* 0x0000000416167810 */ /* 0x000fce0007ffe0ff */
.L_x_418:
[----:B------:R-:W-:Y:S05]  /*18c0*/  @!P0 BRA `(.L_x_415) ;  /* 0x0000000400948947 */ /* 0x000fea0003800000 */
[----:B------:R-:W-:Y:S02]  /*18d0*/  ISETP.NE.AND P1, PT, R8, 0x1, PT ;  /* 0x000000010800780c */ /* 0x000fe40003f25270 */
[----:B0-----:R-:W-:-:S04]  /*18e0*/  LOP3.LUT R9, R4, 0x1, RZ, 0xc0, !PT ;  /* 0x0000000104097812 */ /* 0x001fc800078ec0ff */
[----:B------:R-:W-:-:S07]  /*18f0*/  ISETP.NE.U32.AND P0, PT, R9, 0x1, PT ;  /* 0x000000010900780c */ /* 0x000fce0003f05070 */
[----:B------:R-:W-:Y:S06]  /*1900*/  @!P1 BRA `(.L_x_419) ;  /* 0x0000000000f09947 */ /* 0x000fec0003800000 */
[----:B------:R-:W0:Y:S01]  /*1910*/  I2F.U32.RP R10, R4 ;  /* 0x00000004000a7306 */ /* 0x000e220000209000 */
[----:B------:R-:W1:Y:S07]  /*1920*/  LDC.64 R18, c[0x0][0x380] ;  /* 0x0000e000ff127b82 */ /* 0x000e6e0000000a00 */
[----:B0-----:R-:W0:Y:S02]  /*1930*/  MUFU.RCP R10, R10 ;  /* 0x0000000a000a7308 */ /* 0x001e240000001000 */
[----:B0-----:R-:W-:-:S06]  /*1940*/  IADD3 R8, PT, PT, R10, 0xffffffe, RZ ;  /* 0x0ffffffe0a087810 */ /* 0x001fcc0007ffe0ff */
[----:B------:R0:W2:Y:S02]  /*1950*/  F2I.FTZ.U32.TRUNC.NTZ R9, R8 ;  /* 0x0000000800097305 */ /* 0x0000a4000021f000 */
[----:B0-----:R-:W-:Y:S02]  /*1960*/  MOV R8, RZ ;  /* 0x000000ff00087202 */ /* 0x001fe40000000f00 */
[----:B--2---:R-:W-:-:S05]  /*1970*/  IADD3 R11, PT, PT, RZ, -R9, RZ ;  /* 0x80000009ff0b7210 */ /* 0x004fca0007ffe0ff */
        /* <DEDUP_REMOVED lines=8> */
[-C--:B------:R-:W-:Y:S02]  /*1a00*/  @P1 IADD3 R13, PT, PT, R13, -R4.reuse, RZ ;  /* 0x800000040d0d1210 */ /* 0x080fe40007ffe0ff */
[----:B------:R-:W-:Y:S02]  /*1a10*/  ISETP.NE.U32.AND P1, PT, R4, RZ, PT ;  /* 0x000000ff0400720c */ /* 0x000fe40003f25070 */
[----:B------:R-:W-:-:S13]  /*1a20*/  ISETP.GE.U32.AND P2, PT, R13, R4, PT ;  /* 0x000000040d00720c */ /* 0x000fda0003f46070 */
[----:B------:R-:W-:-:S04]  /*1a30*/  @P2 IADD3 R13, PT, PT, R13, -R4, RZ ;  /* 0x800000040d0d2210 */ /* 0x000fc80007ffe0ff */
[----:B------:R-:W-:-:S05]  /*1a40*/  SEL R13, R6, R13, !P1 ;  /* 0x0000000d060d7207 */ /* 0x000fca0004800000 */
[-CC-:B------:R-:W-:Y:S02]  /*1a50*/  IMAD R17, R3, R4.reuse, R13.reuse ;  /* 0x0000000403117224 */ /* 0x180fe400078e020d */
[----:B------:R-:W-:Y:S02]  /*1a60*/  IMAD R25, R0, R4, R13 ;  /* 0x0000000400197224 */ /* 0x000fe400078e020d */
[----:B-1----:R-:W-:-:S04]  /*1a70*/  IMAD.WIDE R20, R17, 0x4, R18 ;  /* 0x0000000411147825 */ /* 0x002fc800078e0212 */
[----:B0-----:R-:W-:Y:S01]  /*1a80*/  IMAD.WIDE R14, R25, 0x4, R8 ;  /* 0x00000004190e7825 */ /* 0x001fe200078e0208 */
[----:B------:R0:W2:Y:S05]  /*1a90*/  LDG.E R27, desc[UR4][R20.64] ;  /* 0x00000004141b7981 */ /* 0x0000aa000c1e1900 */
[----:B------:R-:W3:Y:S01]  /*1aa0*/  LDG.E R15, desc[UR4][R14.64] ;  /* 0x000000040e0f7981 */ /* 0x000ee2000c1e1900 */
[----:B------:R-:W-:-:S05]  /*1ab0*/  IADD3 R11, PT, PT, R11, 0x1, RZ ;  /* 0x000000010b0b7810 */ /* 0x000fca0007ffe0ff */
[----:B------:R-:W-:-:S05]  /*1ac0*/  IMAD.HI.U32 R12, R12, R11, RZ ;  /* 0x0000000b0c0c7227 */ /* 0x000fca00078e00ff */
[----:B------:R-:W-:-:S05]  /*1ad0*/  IADD3 R12, PT, PT, -R12, RZ, RZ ;  /* 0x000000ff0c0c7210 */ /* 0x000fca0007ffe1ff */
[----:B------:R-:W-:Y:S02]  /*1ae0*/  IMAD R23, R4, R12, R11 ;  /* 0x0000000c04177224 */ /* 0x000fe400078e020b */
[----:B------:R-:W1:Y:S03]  /*1af0*/  LDC.64 R10, c[0x0][0x3a8] ;  /* 0x0000ea00ff0a7b82 */ /* 0x000e660000000a00 */
[----:B------:R-:W-:-:S05]  /*1b00*/  ISETP.GE.U32.AND P2, PT, R23, R4, PT ;  /* 0x000000041700720c */ /* 0x000fca0003f46070 */
[----:B------:R-:W4:Y:S08]  /*1b10*/  LDC.64 R12, c[0x0][0x3a0] ;  /* 0x0000e800ff0c7b82 */ /* 0x000f300000000a00 */
[----:B------:R-:W-:-:S04]  /*1b20*/  @P2 IADD3 R23, PT, PT, R23, -R4, RZ ;  /* 0x8000000417172210 */ /* 0x000fc80007ffe0ff */
[----:B------:R-:W-:Y:S01]  /*1b30*/  ISETP.GE.U32.AND P2, PT, R23, R4, PT ;  /* 0x000000041700720c */ /* 0x000fe20003f46070 */
[----:B----4-:R-:W-:-:S12]  /*1b40*/  IMAD.WIDE R16, R17, 0x4, R12 ;  /* 0x0000000411107825 */ /* 0x010fd800078e020c */
[----:B------:R-:W-:-:S04]  /*1b50*/  @P2 IADD3 R23, PT, PT, R23, -R4, RZ ;  /* 0x8000000417172210 */ /* 0x000fc80007ffe0ff */
[----:B------:R-:W-:-:S05]  /*1b60*/  SEL R23, R6, R23, !P1 ;  /* 0x0000001706177207 */ /* 0x000fca0004800000 */
[-CC-:B0-----:R-:W-:Y:S02]  /*1b70*/  IMAD R21, R3, R4.reuse, R23.reuse ;  /* 0x0000000403157224 */ /* 0x181fe400078e0217 */
[----:B------:R-:W-:Y:S02]  /*1b80*/  IMAD R23, R0, R4, R23 ;  /* 0x0000000400177224 */ /* 0x000fe400078e0217 */
[----:B------:R-:W-:-:S04]  /*1b90*/  IMAD.WIDE R18, R21, 0x4, R18 ;  /* 0x0000000415127825 */ /* 0x000fc800078e0212 */
[----:B------:R-:W-:-:S04]  /*1ba0*/  IMAD.WIDE R8, R23, 0x4, R8 ;  /* 0x0000000417087825 */ /* 0x000fc800078e0208 */
[C---:B--2--5:R-:W-:Y:S01]  /*1bb0*/  FMUL R20, R2.reuse, R27 ;  /* 0x0000001b02147220 */ /* 0x064fe20000400000 */
[----:B---3--:R-:W-:Y:S01]  /*1bc0*/  FMUL R24, R2, R15 ;  /* 0x0000000f02187220 */ /* 0x008fe20000400000 */
[----:B-1----:R-:W-:-:S04]  /*1bd0*/  IMAD.WIDE R14, R25, 0x4, R10 ;  /* 0x00000004190e7825 */ /* 0x002fc800078e020a */
[-C--:B------:R-:W-:Y:S01]  /*1be0*/  FMUL R25, R20, R5.reuse ;  /* 0x0000000514197220 */ /* 0x080fe20000400000 */
        /* <DEDUP_REMOVED lines=14> */
.L_x_419:
[----:B------:R-:W-:Y:S05]  /*1cd0*/  @P0 BRA `(.L_x_415) ;  /* 0x0000000000900947 */ /* 0x000fea0003800000 */
[----:B0-----:R-:W0:Y:S01]  /*1ce0*/  I2F.U32.RP R10, R4 ;  /* 0x00000004000a7306 */ /* 0x001e220000209000 */
[----:B------:R-:W-:Y:S01]  /*1cf0*/  HFMA2 R8, -RZ, RZ, 0, 0 ;  /* 0x00000000ff087431 */ /* 0x000fe200000001ff */
[----:B------:R-:W-:Y:S01]  /*1d00*/  IADD3 R7, PT, PT, R7, R22, RZ ;  /* 0x0000001607077210 */ /* 0x000fe20007ffe0ff */
[----:B------:R-:W1:Y:S01]  /*1d10*/  LDC.64 R12, c[0x0][0x3a0] ;  /* 0x0000e800ff0c7b82 */ /* 0x000e620000000a00 */
[----:B------:R-:W-:-:S04]  /*1d20*/  ISETP.NE.U32.AND P1, PT, R4, RZ, PT ;  /* 0x000000ff0400720c */ /* 0x000fc80003f25070 */
[----:B0-----:R-:W0:Y:S02]  /*1d30*/  MUFU.RCP R10, R10 ;  /* 0x0000000a000a7308 */ /* 0x001e240000001000 */
[----:B0-----:R-:W-:-:S06]  /*1d40*/  IADD3 R9, PT, PT, R10, 0xffffffe, RZ ;  /* 0x0ffffffe0a097810 */ /* 0x001fcc0007ffe0ff */
[----:B------:R-:W0:Y:S02]  /*1d50*/  F2I.FTZ.U32.TRUNC.NTZ R9, R9 ;  /* 0x0000000900097305 */ /* 0x000e24000021f000 */
[----:B0-----:R-:W-:-:S05]  /*1d60*/  IADD3 R11, PT, PT, RZ, -R9, RZ ;  /* 0x80000009ff0b7210 */ /* 0x001fca0007ffe0ff */
[----:B------:R-:W-:-:S04]  /*1d70*/  IMAD R11, R11, R4, RZ ;  /* 0x000000040b0b7224 */ /* 0x000fc800078e02ff */
[----:B------:R-:W-:Y:S02]  /*1d80*/  IMAD.HI.U32 R8, R9, R11, R8 ;  /* 0x0000000b09087227 */ /* 0x000fe400078e0008 */
        /* <DEDUP_REMOVED lines=8> */
[----:B------:R-:W-:-:S04]  /*1e10*/  @P0 IADD3 R7, PT, PT, R7, -R4, RZ ;  /* 0x8000000407070210 */ /* 0x000fc80007ffe0ff */
[----:B------:R-:W-:-:S05]  /*1e20*/  SEL R7, R6, R7, !P1 ;  /* 0x0000000706077207 */ /* 0x000fca0004800000 */
[-CC-:B------:R-:W-:Y:S02]  /*1e30*/  IMAD R3, R3, R4.reuse, R7.reuse ;  /* 0x0000000403037224 */ /* 0x180fe400078e0207 */
[----:B------:R-:W-:Y:S02]  /*1e40*/  IMAD R15, R0, R4, R7 ;  /* 0x00000004000f7224 */ /* 0x000fe400078e0207 */
[----:B--2---:R-:W-:-:S04]  /*1e50*/  IMAD.WIDE R6, R3, 0x4, R8 ;  /* 0x0000000403067825 */ /* 0x004fc800078e0208 */
[----:B0-----:R-:W-:Y:S02]  /*1e60*/  IMAD.WIDE R8, R15, 0x4, R10 ;  /* 0x000000040f087825 */ /* 0x001fe400078e020a */
[----:B------:R-:W2:Y:S01]  /*1e70*/  LDG.E R7, desc[UR4][R6.64] ;  /* 0x0000000406077981 */ /* 0x000ea2000c1e1900 */
[----:B------:R-:W0:Y:S03]  /*1e80*/  LDC.64 R10, c[0x0][0x3a8] ;  /* 0x0000ea00ff0a7b82 */ /* 0x000e260000000a00 */
[----:B------:R-:W3:Y:S01]  /*1e90*/  LDG.E R9, desc[UR4][R8.64] ;  /* 0x0000000408097981 */ /* 0x000ee2000c1e1900 */
[----:B-1----:R-:W-:-:S04]  /*1ea0*/  IMAD.WIDE R12, R3, 0x4, R12 ;  /* 0x00000004030c7825 */ /* 0x002fc800078e020c */
[----:B0-----:R-:W-:-:S04]  /*1eb0*/  IMAD.WIDE R10, R15, 0x4, R10 ;  /* 0x000000040f0a7825 */ /* 0x001fc800078e020a */
[C---:B--2--5:R-:W-:Y:S01]  /*1ec0*/  FMUL R4, R2.reuse, R7 ;  /* 0x0000000702047220 */ /* 0x064fe20000400000 */
[----:B---3--:R-:W-:-:S03]  /*1ed0*/  FMUL R14, R2, R9 ;  /* 0x00000009020e7220 */ /* 0x008fc60000400000 */
[-C--:B------:R-:W-:Y:S01]  /*1ee0*/  FMUL R3, R4, R5.reuse ;  /* 0x0000000504037220 */ /* 0x080fe20000400000 */
[----:B------:R-:W-:-:S04]  /*1ef0*/  FMUL R15, R14, R5 ;  /* 0x000000050e0f7220 */ /* 0x000fc80000400000 */
[----:B------:R1:W-:Y:S04]  /*1f00*/  REDG.E.ADD.F32.FTZ.RN.STRONG.GPU desc[UR4][R10.64], R3 ;  /* 0x000000030a0079a6 */ /* 0x0003e8000c12f304 */
[----:B------:R1:W-:Y:S02]  /*1f10*/  REDG.E.ADD.F32.FTZ.RN.STRONG.GPU desc[UR4][R12.64], R15 ;  /* 0x0000000f0c0079a6 */ /* 0x0003e4000c12f304 */
.L_x_415:
[----:B------:R-:W1:Y:S01]  /*1f20*/  LDC.64 R6, c[0x0][0x3b0] ;  /* 0x0000ec00ff067b82 */ /* 0x000e620000000a00 */
[----:B-----5:R-:W-:Y:S01]  /*1f30*/  FMUL R5, R2, R5 ;  /* 0x0000000502057220 */ /* 0x020fe20000400000 */
[----:B-1----:R-:W-:-:S05]  /*1f40*/  IMAD.WIDE R2, R0, 0x4, R6 ;  /* 0x0000000400027825 */ /* 0x002fca00078e0206 */
[----:B------:R-:W-:Y:S01]  /*1f50*/  REDG.E.ADD.F32.FTZ.RN.STRONG.GPU desc[UR4][R2.64], R5 ;  /* 0x00000005020079a6 */ /* 0x000fe2000c12f304 */
[----:B------:R-:W-:Y:S05]  /*1f60*/  EXIT ;  /* 0x000000000000794d */ /* 0x000fea0003800000 */
        .weak           $__internal_5_$__cuda_sm20_rcp_rn_f32_slowpath
        .type           $__internal_5_$__cuda_sm20_rcp_rn_f32_slowpath,@function
        .size           $__internal_5_$__cuda_sm20_rcp_rn_f32_slowpath,(.L_x_512 - $__internal_5_$__cuda_sm20_rcp_rn_f32_slowpath)
$__internal_5_$__cuda_sm20_rcp_rn_f32_slowpath:
[----:B------:R-:W-:Y:S01]  /*1f70*/  SHF.L.U32 R4, R8, 0x1, RZ ;  /* 0x0000000108047819 */ /* 0x000fe200000006ff */
[----:B------:R-:W-:Y:S03]  /*1f80*/  BSSY.RECONVERGENT B1, `(.L_x_420) ;  /* 0x0000031000017945 */ /* 0x000fe60003800200 */
[----:B------:R-:W-:Y:S02]  /*1f90*/  SHF.R.U32.HI R5, RZ, 0x18, R4 ;  /* 0x00000018ff057819 */ /* 0x000fe40000011604 */
[----:B------:R-:W-:Y:S02]  /*1fa0*/  MOV R4, R8 ;  /* 0x0000000800047202 */ /* 0x000fe40000000f00 */
[----:B------:R-:W-:-:S13]  /*1fb0*/  ISETP.NE.U32.AND P0, PT, R5, RZ, PT ;  /* 0x000000ff0500720c */ /* 0x000fda0003f05070 */
[----:B------:R-:W-:Y:S05]  /*1fc0*/  @P0 BRA `(.L_x_421) ;  /* 0x0000000000280947 */ /* 0x000fea0003800000 */
[----:B------:R-:W-:-:S04]  /*1fd0*/  SHF.L.U32 R5, R4, 0x1, RZ ;  /* 0x0000000104057819 */ /* 0x000fc800000006ff */
[----:B------:R-:W-:-:S13]  /*1fe0*/  ISETP.NE.AND P0, PT, R5, RZ, PT ;  /* 0x000000ff0500720c */ /* 0x000fda0003f05270 */
[----:B------:R-:W-:Y:S01]  /*1ff0*/  @P0 FFMA R8, R4, 1.84467440737095516160e+19, RZ ;  /* 0x5f80000004080823 */ /* 0x000fe200000000ff */
[----:B------:R-:W-:Y:S08]  /*2000*/  @!P0 MUFU.RCP R7, R4 ;  /* 0x0000000400078308 */ /* 0x000ff00000001000 */
[----:B------:R-:W0:Y:S02]  /*2010*/  @P0 MUFU.RCP R5, R8 ;  /* 0x0000000800050308 */ /* 0x000e240000001000 */
[----:B0-----:R-:W-:-:S04]  /*2020*/  @P0 FFMA R9, R8, R5, -1 ;  /* 0xbf80000008090423 */ /* 0x001fc80000000005 */
[----:B------:R-:W-:-:S04]  /*2030*/  @P0 FADD.FTZ R10, -R9, -RZ ;  /* 0x800000ff090a0221 */ /* 0x000fc80000010100 */
[----:B------:R-:W-:-:S04]  /*2040*/  @P0 FFMA R5, R5, R10, R5 ;  /* 0x0000000a05050223 */ /* 0x000fc80000000005 */
[----:B------:R-:W-:Y:S01]  /*2050*/  @P0 FFMA R7, R5, 1.84467440737095516160e+19, RZ ;  /* 0x5f80000005070823 */ /* 0x000fe200000000ff */
[----:B------:R-:W-:Y:S06]  /*2060*/  BRA `(.L_x_422) ;  /* 0x0000000000887947 */ /* 0x000fec0003800000 */
.L_x_421:
[----:B------:R-:W-:-:S04]  /*2070*/  IADD3 R7, PT, PT, R5, -0xfd, RZ ;  /* 0xffffff0305077810 */ /* 0x000fc80007ffe0ff */
[----:B------:R-:W-:-:S13]  /*2080*/  ISETP.GT.U32.AND P0, PT, R7, 0x1, PT ;  /* 0x000000010700780c */ /* 0x000fda0003f04070 */
[----:B------:R-:W-:Y:S05]  /*2090*/  @P0 BRA `(.L_x_423) ;  /* 0x0000000000780947 */ /* 0x000fea0003800000 */
[----:B------:R-:W-:Y:S01]  /*20a0*/  LOP3.LUT R8, R4, 0x7fffff, RZ, 0xc0, !PT ;  /* 0x007fffff04087812 */ /* 0x000fe200078ec0ff */
[----:B------:R-:W-:Y:S01]  /*20b0*/  HFMA2 R12, -RZ, RZ, 0, 1.78813934326171875e-07 ;  /* 0x00000003ff0c7431 */ /* 0x000fe200000001ff */
[----:B------:R-:W-:Y:S02]  /*20c0*/  IADD3 R5, PT, PT, R5, -0xfc, RZ ;  /* 0xffffff0405057810 */ /* 0x000fe40007ffe0ff */
[----:B------:R-:W-:-:S04]  /*20d0*/  LOP3.LUT R8, R8, 0x3f800000, RZ, 0xfc, !PT ;  /* 0x3f80000008087812 */ /* 0x000fc800078efcff */
[----:B------:R-:W0:Y:S01]  /*20e0*/  MUFU.RCP R9, R8 ;  /* 0x0000000800097308 */ /* 0x000e220000001000 */
[----:B------:R-:W-:Y:S01]  /*20f0*/  SHF.L.U32 R13, R12, R7, RZ ;  /* 0x000000070c0d7219 */ /* 0x000fe200000006ff */
[----:B0-----:R-:W-:-:S04]  /*2100*/  FFMA R10, R8, R9, -1 ;  /* 0xbf800000080a7423 */ /* 0x001fc80000000009 */
[----:B------:R-:W-:-:S04]  /*2110*/  FADD.FTZ R10, -R10, -RZ ;  /* 0x800000ff0a0a7221 */ /* 0x000fc80000010100 */
[CCC-:B------:R-:W-:Y:S01]  /*2120*/  FFMA.RM R11, R9.reuse, R10.reuse, R9.reuse ;  /* 0x0000000a090b7223 */ /* 0x1c0fe20000004009 */
[----:B------:R-:W-:-:S04]  /*2130*/  FFMA.RP R10, R9, R10, R9 ;  /* 0x0000000a090a7223 */ /* 0x000fc80000008009 */
[C---:B------:R-:W-:Y:S02]  /*2140*/  LOP3.LUT R9, R11.reuse, 0x7fffff, RZ, 0xc0, !PT ;  /* 0x007fffff0b097812 */ /* 0x040fe400078ec0ff */
[----:B------:R-:W-:Y:S02]  /*2150*/  FSETP.NEU.FTZ.AND P0, PT, R11, R10, PT ;  /* 0x0000000a0b00720b */ /* 0x000fe40003f1d000 */
[----:B------:R-:W-:Y:S02]  /*2160*/  LOP3.LUT R10, R9, 0x800000, RZ, 0xfc, !PT ;  /* 0x00800000090a7812 */ /* 0x000fe400078efcff */
[----:B------:R-:W-:Y:S02]  /*2170*/  SEL R9, RZ, 0xffffffff, !P0 ;  /* 0xffffffffff097807 */ /* 0x000fe40004000000 */
[----:B------:R-:W-:Y:S02]  /*2180*/  LOP3.LUT R8, R13, R10, RZ, 0xc0, !PT ;  /* 0x0000000a0d087212 */ /* 0x000fe400078ec0ff */
[----:B------:R-:W-:-:S02]  /*2190*/  IADD3 R9, PT, PT, -R9, RZ, RZ ;  /* 0x000000ff09097210 */ /* 0x000fc40007ffe1ff */
[-C--:B------:R-:W-:Y:S02]  /*21a0*/  SHF.R.U32.HI R8, RZ, R7.reuse, R8 ;  /* 0x00000007ff087219 */ /* 0x080fe40000011608 */
[--C-:B------:R-:W-:Y:S02]  /*21b0*/  LOP3.LUT P1, RZ, R9, R7, R10.reuse, 0xf8, !PT ;  /* 0x0000000709ff7212 */ /* 0x100fe4000782f80a */
[C---:B------:R-:W-:Y:S02]  /*21c0*/  LOP3.LUT P0, RZ, R8.reuse, 0x1, RZ, 0xc0, !PT ;  /* 0x0000000108ff7812 */ /* 0x040fe4000780c0ff */
[----:B------:R-:W-:Y:S02]  /*21d0*/  LOP3.LUT P2, RZ, R8, 0x2, RZ, 0xc0, !PT ;  /* 0x0000000208ff7812 */ /* 0x000fe4000784c0ff */
[----:B------:R-:W-:Y:S02]  /*21e0*/  SHF.R.U32.HI R5, RZ, R5, R10 ;  /* 0x00000005ff057219 */ /* 0x000fe4000001160a */
[----:B------:R-:W-:-:S02]  /*21f0*/  PLOP3.LUT P0, PT, P0, P1, P2, 0xe0, 0x0 ;  /* 0x000000000000781c */ /* 0x000fc40000703c20 */
[----:B------:R-:W-:Y:S02]  /*2200*/  LOP3.LUT P1, RZ, R4, 0x7fffff, RZ, 0xc0, !PT ;  /* 0x007fffff04ff7812 */ /* 0x000fe4000782c0ff */
[----:B------:R-:W-:-:S04]  /*2210*/  SEL R7, RZ, 0x1, !P0 ;  /* 0x00000001ff077807 */ /* 0x000fc80004000000 */
[----:B------:R-:W-:-:S04]  /*2220*/  IADD3 R7, PT, PT, -R7, RZ, RZ ;  /* 0x000000ff07077210 */ /* 0x000fc80007ffe1ff */
[----:B------:R-:W-:-:S13]  /*2230*/  ISETP.GE.AND P0, PT, R7, RZ, PT ;  /* 0x000000ff0700720c */ /* 0x000fda0003f06270 */
[----:B------:R-:W-:-:S04]  /*2240*/  @!P0 IADD3 R5, PT, PT, R5, 0x1, RZ ;  /* 0x0000000105058810 */ /* 0x000fc80007ffe0ff */
[----:B------:R-:W-:-:S04]  /*2250*/  @!P1 SHF.L.U32 R5, R5, 0x1, RZ ;  /* 0x0000000105059819 */ /* 0x000fc800000006ff */
[----:B------:R-:W-:Y:S01]  /*2260*/  LOP3.LUT R7, R5, 0x80000000, R4, 0xf8, !PT ;  /* 0x8000000005077812 */ /* 0x000fe200078ef804 */
[----:B------:R-:W-:Y:S06]  /*2270*/  BRA `(.L_x_422) ;  /* 0x0000000000047947 */ /* 0x000fec0003800000 */
.L_x_423:
[----:B------:R0:W1:Y:S02]  /*2280*/  MUFU.RCP R7, R4 ;  /* 0x0000000400077308 */ /* 0x0000640000001000 */
.L_x_422:
[----:B------:R-:W-:Y:S05]  /*2290*/  BSYNC.RECONVERGENT B1 ;  /* 0x0000000000017941 */ /* 0x000fea0003800200 */
.L_x_420:
[----:B-1----:R-:W-:Y:S01]  /*22a0*/  MOV R5, R7 ;  /* 0x0000000700057202 */ /* 0x002fe20000000f00 */
[----:B------:R-:W-:-:S04]  /*22b0*/  HFMA2 R7, -RZ, RZ, 0, 0 ;  /* 0x00000000ff077431 */ /* 0x000fc800000001ff */
[----:B0-----:R-:W-:Y:S05]  /*22c0*/  RET.REL.NODEC R6 `(_Z30backpropagate_neuron_soft_plusPKfS0_S0_S0_PfS1_S1_ii) ;  /* 0xffffffdc064c7950 */ /* 0x001fea0003c3ffff */
.L_x_424:
        /* <DEDUP_REMOVED lines=11> */
.L_x_512:


//--------------------- .text._Z28backpropagate_neuron_sigmoidPKfS0_S0_S0_PfS1_S1_ii --------------------------
	.section	.text._Z28backpropagate_neuron_sigmoidPKfS0_S0_S0_PfS1_S1_ii,"ax",@progbits
	.align	128
        .global         _Z28backpropagate_neuron_sigmoidPKfS0_S0_S0_PfS1_S1_ii
        .type           _Z28backpropagate_neuron_sigmoidPKfS0_S0_S0_PfS1_S1_ii,@function
        .size           _Z28backpropagate_neuron_sigmoidPKfS0_S0_S0_PfS1_S1_ii,(.L_x_513 - _Z28backpropagate_neuron_sigmoidPKfS0_S0_S0_PfS1_S1_ii)
        .other          _Z28backpropagate_neuron_sigmoidPKfS0_S0_S0_PfS1_S1_ii,@"STO_CUDA_ENTRY STV_DEFAULT"
_Z28backpropagate_neuron_sigmoidPKfS0_S0_S0_PfS1_S1_ii:
.text._Z28backpropagate_neuron_sigmoidPKfS0_S0_S0_PfS1_S1_ii:
        /* <DEDUP_REMOVED lines=43> */
[----:B-----5:R-:W-:Y:S05]  /*02b0*/  CALL.REL.NOINC `($__internal_6_$__cuda_sm20_rcp_rn_f32_slowpath) ;  /* 0x0000001c00347944 */ /* 0x020fea0003c00000 */
[----:B------:R-:W-:Y:S05]  /*02c0*/  BRA `(.L_x_427) ;  /* 0x0000000000107947 */ /* 0x000fea0003800000 */
.L_x_426:
[----:B------:R-:W0:Y:S02]  /*02d0*/  MUFU.RCP R9, R8 ;  /* 0x0000000800097308 */ /* 0x000e240000001000 */
[----:B0-----:R-:W-:-:S04]  /*02e0*/  FFMA R4, R8, R9, -1 ;  /* 0xbf80000008047423 */ /* 0x001fc80000000009 */
[----:B------:R-:W-:-:S04]  /*02f0*/  FADD.FTZ R4, -R4, -RZ ;  /* 0x800000ff04047221 */ /* 0x000fc80000010100 */
[----:B------:R-:W-:-:S07]  /*0300*/  FFMA R9, R9, R4, R9 ;  /* 0x0000000409097223 */ /* 0x000fce0000000009 */
.L_x_427:
[----:B------:R-:W-:Y:S05]  /*0310*/  BSYNC.RECONVERGENT B0 ;  /* 0x0000000000007941 */ /* 0x000fea0003800200 */
.L_x_425:
        /* <DEDUP_REMOVED lines=11> */
[----:B------:R-:W-:-:S04]  /*03d0*/  IMAD.HI.U32 R7, R7, R11, R6 ;  /* 0x0000000b07077227 */ /* 0x000fc800078e0006 */
[----:B------:R-:W-:Y:S02]  /*03e0*/  FADD R6, -R9, 1 ;  /* 0x3f80000009067421 */ /* 0x000fe40000000100 */
[----:B------:R-:W-:-:S05]  /*03f0*/  IMAD.HI.U32 R7, R7, R10, RZ ;  /* 0x0000000a07077227 */ /* 0x000fca00078e00ff */
[----:B------:R-:W-:-:S05]  /*0400*/  IADD3 R7, PT, PT, -R7, RZ, RZ ;  /* 0x000000ff07077210 */ /* 0x000fca0007ffe1ff */
[----:B------:R-:W-:Y:S02]  /*0410*/  IMAD R5, R8, R7, R10 ;  /* 0x0000000708057224 */ /* 0x000fe400078e020a */
[----:B------:R-:W-:-:S03]  /*0420*/  FMUL R7, R6, R9 ;  /* 0x0000000906077220 */ /* 0x000fc60000400000 */
[----:B------:R-:W-:-:S13]  /*0430*/  ISETP.GT.U32.AND P0, PT, R8, R5, PT ;  /* 0x000000050800720c */ /* 0x000fda0003f04070 */
[----:B------:R-:W-:Y:S02]  /*0440*/  @!P0 IADD3 R5, PT, PT, R5, -R8, RZ ;  /* 0x8000000805058210 */ /* 0x000fe40007ffe0ff */
[----:B------:R-:W-:Y:S02]  /*0450*/  ISETP.GE.AND P0, PT, R3, RZ, PT ;  /* 0x000000ff0300720c */ /* 0x000fe40003f06270 */
[----:B------:R-:W-:-:S13]  /*0460*/  ISETP.GT.U32.AND P1, PT, R8, R5, PT ;  /* 0x000000050800720c */ /* 0x000fda0003f24070 */
[----:B------:R-:W-:Y:S02]  /*0470*/  @!P1 IADD3 R5, PT, PT, R5, -R8, RZ ;  /* 0x8000000805059210 */ /* 0x000fe40007ffe0ff */
[----:B------:R-:W-:Y:S02]  /*0480*/  ISETP.NE.AND P1, PT, R4, RZ, PT ;  /* 0x000000ff0400720c */ /* 0x000fe40003f25270 */
[----:B------:R-:W-:Y:S02]  /*0490*/  MOV R8, R5 ;  /* 0x0000000500087202 */ /* 0x000fe40000000f00 */
[----:B------:R-:W-:Y:S02]  /*04a0*/  LOP3.LUT R5, RZ, R4, RZ, 0x33, !PT ;  /* 0x00000004ff057212 */ /* 0x000fe400078e33ff */
        /* <DEDUP_REMOVED lines=23> */
.L_x_430:
        /* <DEDUP_REMOVED lines=187> */
[----:B------:R-:W-:-:S07]  /*11d0*/  MOV R9, R11 ;  /* 0x0000000b00097202 */ /* 0x000fce0000000f00 */
.L_x_429:
[----:B------:R-:W-:-:S13]  /*11e0*/  ISETP.NE.AND P0, PT, R10, RZ, PT ;  /* 0x000000ff0a00720c */ /* 0x000fda0003f05270 */
[----:B------:R-:W-:Y:S05]  /*11f0*/  @!P0 BRA `(.L_x_428) ;  /* 0x0000000c00508947 */ /* 0x000fea0003800000 */
[----:B------:R-:W-:Y:S02]  /*1200*/  ISETP.GE.U32.AND P1, PT, R10, 0x4, PT ;  /* 0x000000040a00780c */ /* 0x000fe40003f26070 */
[----:B------:R-:W-:-:S04]  /*1210*/  LOP3.LUT R8, R4, 0x3, RZ, 0xc0, !PT ;  /* 0x0000000304087812 */ /* 0x000fc800078ec0ff */
[----:B------:R-:W-:-:S07]  /*1220*/  ISETP.NE.AND P0, PT, R8, RZ, PT ;  /* 0x000000ff0800720c */ /* 0x000fce0003f05270 */
[----:B------:R-:W-:Y:S06]  /*1230*/  @!P1 BRA `(.L_x_431) ;  /* 0x0000000400a89947 */ /* 0x000fec0003800000 */
[----:B------:R-:W1:Y:S01]  /*1240*/  I2F.U32.RP R11, R4 ;  /* 0x00000004000b7306 */ /* 0x000e620000209000 */
[----:B------:R-:W-:Y:S01]  /*1250*/  HFMA2 R26, -RZ, RZ, 0, 0 ;  /* 0x00000000ff1a7431 */ /* 0x000fe200000001ff */
[----:B0-----:R-:W-:Y:S01]  /*1260*/  IADD3 R23, PT, PT, R6, R9, RZ ;  /* 0x0000000906177210 */ /* 0x001fe20007ffe0ff */
[----:B------:R-:W0:Y:S08]  /*1270*/  LDC.64 R20, c[0x0][0x380] ;  /* 0x0000e000ff147b82 */ /* 0x000e300000000a00 */
[----:B------:R-:W2:Y:S01]  /*1280*/  LDC.64 R18, c[0x0][0x388] ;  /* 0x0000e200ff127b82 */ /* 0x000ea20000000a00 */
[----:B-1----:R-:W1:Y:S02]  /*1290*/  MUFU.RCP R11, R11 ;  /* 0x0000000b000b7308 */ /* 0x002e640000001000 */
[----:B-1----:R-:W-:-:S06]  /*12a0*/  IADD3 R27, PT, PT, R11, 0xffffffe, RZ ;  /* 0x0ffffffe0b1b7810 */ /* 0x002fcc0007ffe0ff */
[----:B------:R-:W1:Y:S02]  /*12b0*/  F2I.FTZ.U32.TRUNC.NTZ R27, R27 ;  /* 0x0000001b001b7305 */ /* 0x000e64000021f000 */
[----:B-1----:R-:W-:-:S05]  /*12c0*/  IADD3 R13, PT, PT, RZ, -R27, RZ ;  /* 0x8000001bff0d7210 */ /* 0x002fca0007ffe0ff */
[----:B------:R-:W-:-:S04]  /*12d0*/  IMAD R13, R13, R4, RZ ;  /* 0x000000040d0d7224 */ /* 0x000fc800078e02ff */
[----:B------:R-:W-:-:S06]  /*12e0*/  IMAD.HI.U32 R26, R27, R13, R26 ;  /* 0x0000000d1b1a7227 */ /* 0x000fcc00078e001a */
        /* <DEDUP_REMOVED lines=10> */
[----:B0-----:R-:W-:-:S04]  /*1390*/  IMAD.WIDE R10, R17, 0x4, R20 ;  /* 0x00000004110a7825 */ /* 0x001fc800078e0214 */
        /* <DEDUP_REMOVED lines=14> */
[----:B------:R-:W-:Y:S01]  /*1480*/  @P2 IADD3 R22, PT, PT, R22, -R4, RZ ;  /* 0x8000000416162210 */ /* 0x000fe20007ffe0ff */
[----:B---3-5:R-:W-:-:S03]  /*1490*/  FMUL R16, R2, R25 ;  /* 0x0000001902107220 */ /* 0x028fc60000400000 */
[----:B------:R-:W-:Y:S01]  /*14a0*/  SEL R25, R5, R22, !P1 ;  /* 0x0000001605197207 */ /* 0x000fe20004800000 */
[----:B------:R-:W-:-:S05]  /*14b0*/  FMUL R27, R7, R16 ;  /* 0x00000010071b7220 */ /* 0x000fca0000400000 */
[----:B------:R1:W-:Y:S01]  /*14c0*/  REDG.E.ADD.F32.FTZ.RN.STRONG.GPU desc[UR4][R28.64], R27 ;  /* 0x0000001b1c0079a6 */ /* 0x0003e2000c12f304 */
[----:B--2---:R-:W-:Y:S01]  /*14d0*/  FMUL R12, R2, R13 ;  /* 0x0000000d020c7220 */ /* 0x004fe20000400000 */
[----:B0-----:R-:W-:-:S04]  /*14e0*/  IMAD.WIDE R16, R17, 0x4, R10 ;  /* 0x0000000411107825 */ /* 0x001fc800078e020a */
[-CC-:B------:R-:W-:Y:S02]  /*14f0*/  IMAD R22, R0, R4.reuse, R25.reuse ;  /* 0x0000000400167224 */ /* 0x180fe400078e0219 */
[----:B-1----:R-:W-:Y:S02]  /*1500*/  IMAD R27, R3, R4, R25 ;  /* 0x00000004031b7224 */ /* 0x002fe400078e0219 */
[----:B------:R-:W-:Y:S02]  /*1510*/  FMUL R29, R7, R12 ;  /* 0x0000000c071d7220 */ /* 0x000fe40000400000 */
[----:B------:R-:W-:-:S03]  /*1520*/  IMAD.WIDE R12, R27, 0x4, R20 ;  /* 0x000000041b0c7825 */ /* 0x000fc600078e0214 */
[----:B------:R0:W-:Y:S01]  /*1530*/  REDG.E.ADD.F32.FTZ.RN.STRONG.GPU desc[UR4][R16.64], R29 ;  /* 0x0000001d100079a6 */ /* 0x0001e2000c12f304 */
[----:B------:R-:W-:-:S03]  /*1540*/  IMAD.WIDE R24, R22, 0x4, R18 ;  /* 0x0000000416187825 */ /* 0x000fc600078e0212 */
[----:B------:R1:W2:Y:S04]  /*1550*/  LDG.E R13, desc[UR4][R12.64] ;  /* 0x000000040c0d7981 */ /* 0x0002a8000c1e1900 */
[----:B------:R3:W4:Y:S01]  /*1560*/  LDG.E R25, desc[UR4][R24.64] ;  /* 0x0000000418197981 */ /* 0x000722000c1e1900 */
[----:B------:R-:W-:-:S05]  /*1570*/  IADD3 R28, PT, PT, R23, 0x2, RZ ;  /* 0x00000002171c7810 */ /* 0x000fca0007ffe0ff */
[----:B-1----:R-:W-:-:S05]  /*1580*/  IMAD.HI.U32 R12, R26, R28, RZ ;  /* 0x0000001c1a0c7227 */ /* 0x002fca00078e00ff */
[----:B0-----:R-:W-:-:S05]  /*1590*/  IADD3 R17, PT, PT, -R12, RZ, RZ ;  /* 0x000000ff0c117210 */ /* 0x001fca0007ffe1ff */
[----:B---3--:R-:W-:Y:S02]  /*15a0*/  IMAD R24, R4, R17, R28 ;  /* 0x0000001104187224 */ /* 0x008fe400078e021c */
[----:B------:R-:W-:-:S03]  /*15b0*/  IMAD.WIDE R28, R22, 0x4, R14 ;  /* 0x00000004161c7825 */ /* 0x000fc600078e020e */
[----:B------:R-:W-:-:S13]  /*15c0*/  ISETP.GE.U32.AND P2, PT, R24, R4, PT ;  /* 0x000000041800720c */ /* 0x000fda0003f46070 */
[----:B------:R-:W-:-:S04]  /*15d0*/  @P2 IADD3 R24, PT, PT, R24, -R4, RZ ;  /* 0x8000000418182210 */ /* 0x000fc80007ffe0ff */
[----:B------:R-:W-:-:S13]  /*15e0*/  ISETP.GE.U32.AND P2, PT, R24, R4, PT ;  /* 0x000000041800720c */ /* 0x000fda0003f46070 */
[----:B------:R-:W-:Y:S01]  /*15f0*/  @P2 IADD3 R24, PT, PT, R24, -R4, RZ ;  /* 0x8000000418182210 */ /* 0x000fe20007ffe0ff */
[----:B--2---:R-:W-:-:S03]  /*1600*/  FMUL R12, R2, R13 ;  /* 0x0000000d020c7220 */ /* 0x004fc60000400000 */
[----:B------:R-:W-:Y:S01]  /*1610*/  SEL R13, R5, R24, !P1 ;  /* 0x00000018050d7207 */ /* 0x000fe20004800000 */
[----:B------:R-:W-:Y:S01]  /*1620*/  FMUL R17, R7, R12 ;  /* 0x0000000c07117220 */ /* 0x000fe20000400000 */
[----:B----4-:R-:W-:Y:S01]  /*1630*/  FMUL R12, R2, R25 ;  /* 0x00000019020c7220 */ /* 0x010fe20000400000 */
[----:B------:R-:W-:-:S03]  /*1640*/  IMAD.WIDE R24, R27, 0x4, R10 ;  /* 0x000000041b187825 */ /* 0x000fc600078e020a */
[----:B------:R0:W-:Y:S01]  /*1650*/  REDG.E.ADD.F32.FTZ.RN.STRONG.GPU desc[UR4][R28.64], R17 ;  /* 0x000000111c0079a6 */ /* 0x0001e2000c12f304 */
[-CC-:B------:R-:W-:Y:S02]  /*1660*/  IMAD R22, R3, R4.reuse, R13.reuse ;  /* 0x0000000403167224 */ /* 0x180fe400078e020d */
[----:B------:R-:W-:Y:S02]  /*1670*/  IMAD R27, R0, R4, R13 ;  /* 0x00000004001b7224 */ /* 0x000fe400078e020d */
[----:B0-----:R-:W-:Y:S01]  /*1680*/  FMUL R29, R7, R12 ;  /* 0x0000000c071d7220 */ /* 0x001fe20000400000 */
[----:B------:R-:W-:-:S04]  /*1690*/  IMAD.WIDE R12, R22, 0x4, R20 ;  /* 0x00000004160c7825 */ /* 0x000fc800078e0214 */
[----:B------:R-:W-:Y:S01]  /*16a0*/  IMAD.WIDE R16, R27, 0x4, R18 ;  /* 0x000000041b107825 */ /* 0x000fe200078e0212 */
[----:B------:R0:W-:Y:S04]  /*16b0*/  REDG.E.ADD.F32.FTZ.RN.STRONG.GPU desc[UR4][R24.64], R29 ;  /* 0x0000001d180079a6 */ /* 0x0001e8000c12f304 */
[----:B------:R-:W2:Y:S04]  /*16c0*/  LDG.E R13, desc[UR4][R12.64] ;  /* 0x000000040c0d7981 */ /* 0x000ea8000c1e1900 */
[----:B------:R2:W3:Y:S01]  /*16d0*/  LDG.E R17, desc[UR4][R16.64] ;  /* 0x0000000410117981 */ /* 0x0004e2000c1e1900 */
[----:B------:R-:W-:-:S05]  /*16e0*/  IADD3 R23, PT, PT, R23, 0x3, RZ ;  /* 0x0000000317177810 */ /* 0x000fca0007ffe0ff */
[----:B------:R-:W-:-:S05]  /*16f0*/  IMAD.HI.U32 R26, R26, R23, RZ ;  /* 0x000000171a1a7227 */ /* 0x000fca00078e00ff */
[----:B------:R-:W-:-:S05]  /*1700*/  IADD3 R26, PT, PT, -R26, RZ, RZ ;  /* 0x000000ff1a1a7210 */ /* 0x000fca0007ffe1ff */
[----:B------:R-:W-:-:S05]  /*1710*/  IMAD R23, R4, R26, R23 ;  /* 0x0000001a04177224 */ /* 0x000fca00078e0217 */
[----:B------:R-:W-:-:S13]  /*1720*/  ISETP.GE.U32.AND P2, PT, R23, R4, PT ;  /* 0x000000041700720c */ /* 0x000fda0003f46070 */
[----:B------:R-:W-:-:S04]  /*1730*/  @P2 IADD3 R23, PT, PT, R23, -R4, RZ ;  /* 0x8000000417172210 */ /* 0x000fc80007ffe0ff */
[----:B------:R-:W-:-:S13]  /*1740*/  ISETP.GE.U32.AND P2, PT, R23, R4, PT ;  /* 0x000000041700720c */ /* 0x000fda0003f46070 */
[----:B------:R-:W-:-:S04]  /*1750*/  @P2 IADD3 R23, PT, PT, R23, -R4, RZ ;  /* 0x8000000417172210 */ /* 0x000fc80007ffe0ff */
[----:B0-----:R-:W-:-:S05]  /*1760*/  SEL R25, R5, R23, !P1 ;  /* 0x0000001705197207 */ /* 0x001fca0004800000 */
[-CC-:B------:R-:W-:Y:S02]  /*1770*/  IMAD R23, R3, R4.reuse, R25.reuse ;  /* 0x0000000403177224 */ /* 0x180fe400078e0219 */
[----:B------:R-:W-:Y:S02]  /*1780*/  IMAD R25, R0, R4, R25 ;  /* 0x0000000400197224 */ /* 0x000fe400078e0219 */
[----:B------:R-:W-:-:S04]  /*1790*/  IMAD.WIDE R20, R23, 0x4, R20 ;  /* 0x0000000417147825 */ /* 0x000fc800078e0214 */
[----:B------:R-:W-:-:S04]  /*17a0*/  IMAD.WIDE R18, R25, 0x4, R18 ;  /* 0x0000000419127825 */ /* 0x000fc800078e0212 */
[----:B--2---:R-:W-:Y:S01]  /*17b0*/  FMUL R16, R2, R13 ;  /* 0x0000000d02107220 */ /* 0x004fe20000400000 */
[----:B------:R-:W-:-:S04]  /*17c0*/  IMAD.WIDE R12, R27, 0x4, R14 ;  /* 0x000000041b0c7825 */ /* 0x000fc800078e020e */
[----:B---3--:R-:W-:Y:S01]  /*17d0*/  FMUL R24, R2, R17 ;  /* 0x0000001102187220 */ /* 0x008fe20000400000 */
        /* <DEDUP_REMOVED lines=15> */
[----:B------:R-:W-:-:S07]  /*18d0*/  IADD3 R9, PT, PT, R9, 0x4, RZ ;  /* 0x0000000409097810 */ /* 0x000fce0007ffe0ff */
.L_x_431:
[----:B------:R-:W-:Y:S05]  /*18e0*/  @!P0 BRA `(.L_x_428) ;  /* 0x0000000400948947 */ /* 0x000fea0003800000 */
[----:B------:R-:W-:Y:S02]  /*18f0*/  ISETP.NE.AND P1, PT, R8, 0x1, PT ;  /* 0x000000010800780c */ /* 0x000fe40003f25270 */
[----:B-1----:R-:W-:-:S04]  /*1900*/  LOP3.LUT R10, R4, 0x1, RZ, 0xc0, !PT ;  /* 0x00000001040a7812 */ /* 0x002fc800078ec0ff */
[----:B------:R-:W-:-:S07]  /*1910*/  ISETP.NE.U32.AND P0, PT, R10, 0x1, PT ;  /* 0x000000010a00780c */ /* 0x000fce0003f05070 */
[----:B------:R-:W-:Y:S06]  /*1920*/  @!P1 BRA `(.L_x_432) ;  /* 0x0000000000f09947 */ /* 0x000fec0003800000 */
[----:B------:R-:W1:Y:S01]  /*1930*/  I2F.U32.RP R8, R4 ;  /* 0x0000000400087306 */ /* 0x000e620000209000 */
[----:B0-----:R-:W0:Y:S07]  /*1940*/  LDC.64 R20, c[0x0][0x380] ;  /* 0x0000e000ff147b82 */ /* 0x001e2e0000000a00 */
[----:B-1----:R-:W1:Y:S02]  /*1950*/  MUFU.RCP R8, R8 ;  /* 0x0000000800087308 */ /* 0x002e640000001000 */
[----:B-1----:R-:W-:-:S06]  /*1960*/  IADD3 R10, PT, PT, R8, 0xffffffe, RZ ;  /* 0x0ffffffe080a7810 */ /* 0x002fcc0007ffe0ff */
[----:B------:R1:W2:Y:S02]  /*1970*/  F2I.FTZ.U32.TRUNC.NTZ R11, R10 ;  /* 0x0000000a000b7305 */ /* 0x0002a4000021f000 */
[----:B-1----:R-:W-:Y:S02]  /*1980*/  MOV R10, RZ ;  /* 0x000000ff000a7202 */ /* 0x002fe40000000f00 */
[----:B--2---:R-:W-:-:S05]  /*1990*/  IADD3 R13, PT, PT, RZ, -R11, RZ ;  /* 0x8000000bff0d7210 */ /* 0x004fca0007ffe0ff */
[----:B------:R-:W-:-:S04]  /*19a0*/  IMAD R13, R13, R4, RZ ;  /* 0x000000040d0d7224 */ /* 0x000fc800078e02ff */
[----:B------:R-:W-:Y:S01]  /*19b0*/  IMAD.HI.U32 R12, R11, R13, R10 ;  /* 0x0000000d0b0c7227 */ /* 0x000fe200078e000a */
[----:B------:R-:W-:-:S05]  /*19c0*/  IADD3 R13, PT, PT, R6, R9, RZ ;  /* 0x00000009060d7210 */ /* 0x000fca0007ffe0ff */
[----:B------:R-:W-:-:S05]  /*19d0*/  IMAD.HI.U32 R11, R12, R13, RZ ;  /* 0x0000000d0c0b7227 */ /* 0x000fca00078e00ff */
[----:B------:R-:W-:-:S05]  /*19e0*/  IADD3 R11, PT, PT, -R11, RZ, RZ ;  /* 0x000000ff0b0b7210 */ /* 0x000fca0007ffe1ff */
[----:B------:R-:W-:Y:S02]  /*19f0*/  IMAD R15, R4, R11, R13 ;  /* 0x0000000b040f7224 */ /* 0x000fe400078e020d */
[----:B------:R-:W1:Y:S03]  /*1a00*/  LDC.64 R10, c[0x0][0x388] ;  /* 0x0000e200ff0a7b82 */ /* 0x000e660000000a00 */
        /* <DEDUP_REMOVED lines=8> */
[----:B0-----:R-:W-:Y:S01]  /*1a90*/  IMAD.WIDE R22, R19, 0x4, R20 ;  /* 0x0000000413167825 */ /* 0x001fe200078e0214 */
[----:B------:R-:W-:Y:S01]  /*1aa0*/  IADD3 R13, PT, PT, R13, 0x1, RZ ;  /* 0x000000010d0d7810 */ /* 0x000fe20007ffe0ff */
[----:B------:R-:W0:Y:S02]  /*1ab0*/  LDC.64 R14, c[0x0][0x3a0] ;  /* 0x0000e800ff0e7b82 */ /* 0x000e240000000a00 */
[----:B-1----:R-:W-:Y:S01]  /*1ac0*/  IMAD.WIDE R16, R27, 0x4, R10 ;  /* 0x000000041b107825 */ /* 0x002fe200078e020a */
[----:B------:R1:W2:Y:S05]  /*1ad0*/  LDG.E R29, desc[UR4][R22.64] ;  /* 0x00000004161d7981 */ /* 0x0002aa000c1e1900 */
[----:B------:R-:W3:Y:S01]  /*1ae0*/  LDG.E R17, desc[UR4][R16.64] ;  /* 0x0000000410117981 */ /* 0x000ee2000c1e1900 */
[----:B------:R-:W-:-:S05]  /*1af0*/  IMAD.HI.U32 R12, R12, R13, RZ ;  /* 0x0000000d0c0c7227 */ /* 0x000fca00078e00ff */
[----:B------:R-:W-:-:S05]  /*1b00*/  IADD3 R12, PT, PT, -R12, RZ, RZ ;  /* 0x000000ff0c0c7210 */ /* 0x000fca0007ffe1ff */
[----:B------:R-:W-:Y:S02]  /*1b10*/  IMAD R25, R4, R12, R13 ;  /* 0x0000000c04197224 */ /* 0x000fe400078e020d */
[----:B------:R-:W4:Y:S03]  /*1b20*/  LDC.64 R12, c[0x0][0x3a8] ;  /* 0x0000ea00ff0c7b82 */ /* 0x000f260000000a00 */
[----:B------:R-:W-:Y:S01]  /*1b30*/  ISETP.GE.U32.AND P2, PT, R25, R4, PT ;  /* 0x000000041900720c */ /* 0x000fe20003f46070 */
[----:B0-----:R-:W-:-:S12]  /*1b40*/  IMAD.WIDE R18, R19, 0x4, R14 ;  /* 0x0000000413127825 */ /* 0x001fd800078e020e */
[----:B------:R-:W-:-:S04]  /*1b50*/  @P2 IADD3 R25, PT, PT, R25, -R4, RZ ;  /* 0x8000000419192210 */ /* 0x000fc80007ffe0ff */
[----:B------:R-:W-:-:S13]  /*1b60*/  ISETP.GE.U32.AND P2, PT, R25, R4, PT ;  /* 0x000000041900720c */ /* 0x000fda0003f46070 */
[----:B------:R-:W-:-:S04]  /*1b70*/  @P2 IADD3 R25, PT, PT, R25, -R4, RZ ;  /* 0x8000000419192210 */ /* 0x000fc80007ffe0ff */
[----:B------:R-:W-:-:S05]  /*1b80*/  SEL R25, R5, R25, !P1 ;  /* 0x0000001905197207 */ /* 0x000fca0004800000 */
[-CC-:B-1----:R-:W-:Y:S02]  /*1b90*/  IMAD R23, R3, R4.reuse, R25.reuse ;  /* 0x0000000403177224 */ /* 0x182fe400078e0219 */
[----:B------:R-:W-:Y:S02]  /*1ba0*/  IMAD R25, R0, R4, R25 ;  /* 0x0000000400197224 */ /* 0x000fe400078e0219 */
[----:B------:R-:W-:-:S04]  /*1bb0*/  IMAD.WIDE R20, R23, 0x4, R20 ;  /* 0x0000000417147825 */ /* 0x000fc800078e0214 */
[----:B------:R-:W-:-:S04]  /*1bc0*/  IMAD.WIDE R10, R25, 0x4, R10 ;  /* 0x00000004190a7825 */ /* 0x000fc800078e020a */
[C---:B--2--5:R-:W-:Y:S01]  /*1bd0*/  FMUL R8, R2.reuse, R29 ;  /* 0x0000001d02087220 */ /* 0x064fe20000400000 */
[----:B---3--:R-:W-:Y:S01]  /*1be0*/  FMUL R22, R2, R17 ;  /* 0x0000001102167220 */ /* 0x008fe20000400000 */
[----:B----4-:R-:W-:-:S04]  /*1bf0*/  IMAD.WIDE R16, R27, 0x4, R12 ;  /* 0x000000041b107825 */ /* 0x010fc800078e020c */
        /* <DEDUP_REMOVED lines=15> */
.L_x_432:
[----:B------:R-:W-:Y:S05]  /*1cf0*/  @P0 BRA `(.L_x_428) ;  /* 0x0000000000900947 */ /* 0x000fea0003800000 */
[----:B------:R-:W2:Y:S01]  /*1d00*/  I2F.U32.RP R8, R4 ;  /* 0x0000000400087306 */ /* 0x000ea20000209000 */
[----:B------:R-:W-:Y:S02]  /*1d10*/  IADD3 R9, PT, PT, R6, R9, RZ ;  /* 0x0000000906097210 */ /* 0x000fe40007ffe0ff */
[----:B------:R-:W-:-:S05]  /*1d20*/  ISETP.NE.U32.AND P1, PT, R4, RZ, PT ;  /* 0x000000ff0400720c */ /* 0x000fca0003f25070 */
[----:B--2---:R-:W2:Y:S02]  /*1d30*/  MUFU.RCP R8, R8 ;  /* 0x0000000800087308 */ /* 0x004ea40000001000 */
[----:B--2---:R-:W-:-:S06]  /*1d40*/  IADD3 R10, PT, PT, R8, 0xffffffe, RZ ;  /* 0x0ffffffe080a7810 */ /* 0x004fcc0007ffe0ff */
[----:B------:R2:W1:Y:S02]  /*1d50*/  F2I.FTZ.U32.TRUNC.NTZ R11, R10 ;  /* 0x0000000a000b7305 */ /* 0x000464000021f000 */
[----:B--2---:R-:W-:Y:S01]  /*1d60*/  HFMA2 R10, -RZ, RZ, 0, 0 ;  /* 0x00000000ff0a7431 */ /* 0x004fe200000001ff */
[----:B-1----:R-:W-:-:S05]  /*1d70*/  IADD3 R13, PT, PT, RZ, -R11, RZ ;  /* 0x8000000bff0d7210 */ /* 0x002fca0007ffe0ff */
[----:B------:R-:W-:-:S04]  /*1d80*/  IMAD R13, R13, R4, RZ ;  /* 0x000000040d0d7224 */ /* 0x000fc800078e02ff */
[----:B------:R-:W-:Y:S02]  /*1d90*/  IMAD.HI.U32 R12, R11, R13, R10 ;  /* 0x0000000d0b0c7227 */ /* 0x000fe400078e000a */
[----:B------:R-:W1:Y:S04]  /*1da0*/  LDC.64 R10, c[0x0][0x388] ;  /* 0x0000e200ff0a7b82 */ /* 0x000e680000000a00 */
        /* <DEDUP_REMOVED lines=8> */
[----:B------:R-:W-:Y:S02]  /*1e30*/  SEL R5, R5, R13, !P1 ;  /* 0x0000000d05057207 */ /* 0x000fe40004800000 */
[----:B------:R-:W3:Y:S03]  /*1e40*/  LDC.64 R12, c[0x0][0x3a0] ;  /* 0x0000e800ff0c7b82 */ /* 0x000ee60000000a00 */
[-CC-:B------:R-:W-:Y:S02]  /*1e50*/  IMAD R3, R3, R4.reuse, R5.reuse ;  /* 0x0000000403037224 */ /* 0x180fe400078e0205 */
[----:B------:R-:W-:Y:S02]  /*1e60*/  IMAD R15, R0, R4, R5 ;  /* 0x00000004000f7224 */ /* 0x000fe400078e0205 */
[----:B--2---:R-:W-:-:S04]  /*1e70*/  IMAD.WIDE R4, R3, 0x4, R8 ;  /* 0x0000000403047825 */ /* 0x004fc800078e0208 */
[----:B-1----:R-:W-:Y:S02]  /*1e80*/  IMAD.WIDE R8, R15, 0x4, R10 ;  /* 0x000000040f087825 */ /* 0x002fe400078e020a */
[----:B------:R-:W2:Y:S01]  /*1e90*/  LDG.E R5, desc[UR4][R4.64] ;  /* 0x0000000404057981 */ /* 0x000ea2000c1e1900 */
[----:B------:R-:W1:Y:S03]  /*1ea0*/  LDC.64 R10, c[0x0][0x3a8] ;  /* 0x0000ea00ff0a7b82 */ /* 0x000e660000000a00 */
[----:B------:R-:W4:Y:S01]  /*1eb0*/  LDG.E R9, desc[UR4][R8.64] ;  /* 0x0000000408097981 */ /* 0x000f22000c1e1900 */
[----:B---3--:R-:W-:-:S04]  /*1ec0*/  IMAD.WIDE R12, R3, 0x4, R12 ;  /* 0x00000004030c7825 */ /* 0x008fc800078e020c */
[----:B-1----:R-:W-:-:S04]  /*1ed0*/  IMAD.WIDE R10, R15, 0x4, R10 ;  /* 0x000000040f0a7825 */ /* 0x002fc800078e020a */
[C---:B--2--5:R-:W-:Y:S01]  /*1ee0*/  FMUL R6, R2.reuse, R5 ;  /* 0x0000000502067220 */ /* 0x064fe20000400000 */
[----:B----4-:R-:W-:-:S03]  /*1ef0*/  FMUL R14, R2, R9 ;  /* 0x00000009020e7220 */ /* 0x010fc60000400000 */
[C---:B------:R-:W-:Y:S01]  /*1f00*/  FMUL R3, R7.reuse, R6 ;  /* 0x0000000607037220 */ /* 0x040fe20000400000 */
[----:B------:R-:W-:-:S04]  /*1f10*/  FMUL R15, R7, R14 ;  /* 0x0000000e070f7220 */ /* 0x000fc80000400000 */
[----:B------:R2:W-:Y:S04]  /*1f20*/  REDG.E.ADD.F32.FTZ.RN.STRONG.GPU desc[UR4][R10.64], R3 ;  /* 0x000000030a0079a6 */ /* 0x0005e8000c12f304 */
[----:B------:R2:W-:Y:S02]  /*1f30*/  REDG.E.ADD.F32.FTZ.RN.STRONG.GPU desc[UR4][R12.64], R15 ;  /* 0x0000000f0c0079a6 */ /* 0x0005e4000c12f304 */
.L_x_428:
[----:B------:R-:W2:Y:S01]  /*1f40*/  LDC.64 R4, c[0x0][0x3b0] ;  /* 0x0000ec00ff047b82 */ /* 0x000ea20000000a00 */
[----:B-----5:R-:W-:Y:S01]  /*1f50*/  FMUL R7, R2, R7 ;  /* 0x0000000702077220 */ /* 0x020fe20000400000 */
[----:B--2---:R-:W-:-:S05]  /*1f60*/  IMAD.WIDE R2, R0, 0x4, R4 ;  /* 0x0000000400027825 */ /* 0x004fca00078e0204 */
[----:B------:R-:W-:Y:S01]  /*1f70*/  REDG.E.ADD.F32.FTZ.RN.STRONG.GPU desc[UR4][R2.64], R7 ;  /* 0x00000007020079a6 */ /* 0x000fe2000c12f304 */
[----:B------:R-:W-:Y:S05]  /*1f80*/  EXIT ;  /* 0x000000000000794d */ /* 0x000fea0003800000 */
        .weak           $__internal_6_$__cuda_sm20_rcp_rn_f32_slowpath
        .type           $__internal_6_$__cuda_sm20_rcp_rn_f32_slowpath,@function
        .size           $__internal_6_$__cuda_sm20_rcp_rn_f32_slowpath,(.L_x_513 - $__internal_6_$__cuda_sm20_rcp_rn_f32_slowpath)
$__internal_6_$__cuda_sm20_rcp_rn_f32_slowpath:
        /* <DEDUP_REMOVED lines=16> */
.L_x_434:
        /* <DEDUP_REMOVED lines=33> */
.L_x_436:
[----:B------:R0:W1:Y:S02]  /*22a0*/  MUFU.RCP R7, R4 ;  /* 0x0000000400077308 */ /* 0x0000640000001000 */
.L_x_435:
[----:B------:R-:W-:Y:S05]  /*22b0*/  BSYNC.RECONVERGENT B1 ;  /* 0x0000000000017941 */ /* 0x000fea0003800200 */
.L_x_433:
[----:B-1----:R-:W-:Y:S01]  /*22c0*/  MOV R9, R7 ;  /* 0x0000000700097202 */ /* 0x002fe20000000f00 */
[----:B------:R-:W-:-:S04]  /*22d0*/  HFMA2 R7, -RZ, RZ, 0, 0 ;  /* 0x00000000ff077431 */ /* 0x000fc800000001ff */
[----:B0-----:R-:W-:Y:S05]  /*22e0*/  RET.REL.NODEC R6 `(_Z28backpropagate_neuron_sigmoidPKfS0_S0_S0_PfS1_S1_ii) ;  /* 0xffffffdc06447950 */ /* 0x001fea0003c3ffff */
.L_x_437:
        /* <DEDUP_REMOVED lines=9> */
.L_x_513:


//--------------------- .text._Z20backpropagate_neuronPKfS0_S0_S0_PfS1_S1_ii --------------------------
	.section	.text._Z20backpropagate_neuronPKfS0_S0_S0_PfS1_S1_ii,"ax",@progbits
	.align	128
        .global         _Z20backpropagate_neuronPKfS0_S0_S0_PfS1_S1_ii
        .type           _Z20backpropagate_neuronPKfS0_S0_S0_PfS1_S1_ii,@function
        .size           _Z20backpropagate_neuronPKfS0_S0_S0_PfS1_S1_ii,(.L_x_528 - _Z20backpropagate_neuronPKfS0_S0_S0_PfS1_S1_ii)
        .other          _Z20backpropagate_neuronPKfS0_S0_S0_PfS1_S1_ii,@"STO_CUDA_ENTRY STV_DEFAULT"
_Z20backpropagate_neuronPKfS0_S0_S0_PfS1_S1_ii:
.text._Z20backpropagate_neuronPKfS0_S0_S0_PfS1_S1_ii:
        /* <DEDUP_REMOVED lines=22> */
[----:B------:R-:W2:Y:S08]  /*0160*/  LDC R4, c[0x0][0x3bc] ;  /* 0x0000ef00ff047b82 */ /* 0x000eb00000000800 */
[----:B------:R-:W3:Y:S01]  /*0170*/  LDC.64 R6, c[0x0][0x398] ;  /* 0x0000e600ff067b82 */ /* 0x000ee20000000a00 */
[----:B0-----:R-:W-:-:S06]  /*0180*/  IMAD.WIDE R8, R5, 0x4, R8 ;  /* 0x0000000405087825 */ /* 0x001fcc00078e0208 */
[----:B-1----:R-:W4:Y:S01]  /*0190*/  LDG.E R8, desc[UR4][R8.64] ;  /* 0x0000000408087981 */ /* 0x002f22000c1e1900 */
[----:B--2---:R-:W-:Y:S01]  /*01a0*/  IABS R12, R4 ;  /* 0x00000004000c7213 */ /* 0x004fe20000000000 */
[----:B---3--:R-:W-:-:S03]  /*01b0*/  IMAD.WIDE R6, R5, 0x4, R6 ;  /* 0x0000000405067825 */ /* 0x008fc600078e0206 */
[----:B------:R-:W0:Y:S02]  /*01c0*/  I2F.RP R5, R12 ;  /* 0x0000000c00057306 */ /* 0x000e240000209400 */
[----:B------:R1:W5:Y:S01]  /*01d0*/  LDG.E R2, desc[UR4][R6.64] ;  /* 0x0000000406027981 */ /* 0x000362000c1e1900 */
[----:B------:R-:W-:Y:S02]  /*01e0*/  ISETP.GE.AND P2, PT, R4, 0x1, PT ;  /* 0x000000010400780c */ /* 0x000fe40003f46270 */
[----:B-1----:R-:W-:-:S03]  /*01f0*/  IABS R6, R3 ;  /* 0x0000000300067213 */ /* 0x002fc60000000000 */
[----:B0-----:R-:W0:Y:S02]  /*0200*/  MUFU.RCP R5, R5 ;  /* 0x0000000500057308 */ /* 0x001e240000001000 */
[----:B0-----:R-:W-:-:S06]  /*0210*/  IADD3 R10, PT, PT, R5, 0xffffffe, RZ ;  /* 0x0ffffffe050a7810 */ /* 0x001fcc0007ffe0ff */
[----:B------:R0:W1:Y:S02]  /*0220*/  F2I.FTZ.U32.TRUNC.NTZ R11, R10 ;  /* 0x0000000a000b7305 */ /* 0x000064000021f000 */
[----:B0-----:R-:W-:Y:S01]  /*0230*/  HFMA2 R10, -RZ, RZ, 0, 0 ;  /* 0x00000000ff0a7431 */ /* 0x001fe200000001ff */
[----:B-1----:R-:W-:-:S05]  /*0240*/  IADD3 R9, PT, PT, RZ, -R11, RZ ;  /* 0x8000000bff097210 */ /* 0x002fca0007ffe0ff */
[----:B------:R-:W-:-:S04]  /*0250*/  IMAD R9, R9, R12, RZ ;  /* 0x0000000c09097224 */ /* 0x000fc800078e02ff */
[----:B------:R-:W-:-:S06]  /*0260*/  IMAD.HI.U32 R11, R11, R9, R10 ;  /* 0x000000090b0b7227 */ /* 0x000fcc00078e000a */
        /* <DEDUP_REMOVED lines=12> */
[----:B------:R-:W-:Y:S02]  /*0330*/  SEL R6, R5, R6, !P1 ;  /* 0x0000000605067207 */ /* 0x000fe40004800000 */
[----:B----4-:R-:W-:Y:S01]  /*0340*/  FSET.BF.GT.AND R7, R8, RZ, PT ;  /* 0x000000ff0807720a */ /* 0x010fe20003804000 */
        /* <DEDUP_REMOVED lines=21> */
.L_x_440:
        /* <DEDUP_REMOVED lines=188> */
.L_x_439:
        /* <DEDUP_REMOVED lines=112> */
.L_x_441:
        /* <DEDUP_REMOVED lines=65> */
.L_x_442:
        /* <DEDUP_REMOVED lines=37> */
.L_x_438:
[----:B------:R-:W2:Y:S01]  /*1dc0*/  LDC.64 R4, c[0x0][0x3b0] ;  /* 0x0000ec00ff047b82 */ /* 0x000ea20000000a00 */
[----:B-----5:R-:W-:Y:S01]  /*1dd0*/  FMUL R7, R2, R7 ;  /* 0x0000000702077220 */ /* 0x020fe20000400000 */
[----:B--2---:R-:W-:-:S05]  /*1de0*/  IMAD.WIDE R2, R0, 0x4, R4 ;  /* 0x0000000400027825 */ /* 0x004fca00078e0204 */
[----:B------:R-:W-:Y:S01]  /*1df0*/  REDG.E.ADD.F32.FTZ.RN.STRONG.GPU desc[UR4][R2.64], R7 ;  /* 0x00000007020079a6 */ /* 0x000fe2000c12f304 */
[----:B------:R-:W-:Y:S05]  /*1e00*/  EXIT ;  /* 0x000000000000794d */ /* 0x000fea0003800000 */
.L_x_443:
        /* <DEDUP_REMOVED lines=15> */
.L_x_528:


//--------------------- .text._Z34get_neuron_output_conjoined_inputsPKfS0_S0_S0_PfS1_iii --------------------------
	.section	.text._Z34get_neuron_output_conjoined_inputsPKfS0_S0_S0_PfS1_iii,"ax",@progbits
	.align	128
        .global         _Z34get_neuron_output_conjoined_inputsPKfS0_S0_S0_PfS1_iii
        .type           _Z34get_neuron_output_conjoined_inputsPKfS0_S0_S0_PfS1_iii,@function
        .size           _Z34get_neuron_output_conjoined_inputsPKfS0_S0_S0_PfS1_iii,(.L_x_529 - _Z34get_neuron_output_conjoined_inputsPKfS0_S0_S0_PfS1_iii)
        .other          _Z34get_neuron_output_conjoined_inputsPKfS0_S0_S0_PfS1_iii,@"STO_CUDA_ENTRY STV_DEFAULT"
_Z34get_neuron_output_conjoined_inputsPKfS0_S0_S0_PfS1_iii:
.text._Z34get_neuron_output_conjoined_inputsPKfS0_S0_S0_PfS1_iii:
        /* <DEDUP_REMOVED lines=18> */
[----:B------:R-:W0:Y:S01]  /*0120*/  LDCU UR6, c[0x0][0x3b4] ;  /* 0x00007680ff0677ac */ /* 0x000e220008000800 */
[----:B------:R-:W-:Y:S01]  /*0130*/  HFMA2 R12, -RZ, RZ, 0, 0 ;  /* 0x00000000ff0c7431 */ /* 0x000fe200000001ff */
[----:B------:R-:W1:Y:S01]  /*0140*/  LDCU.64 UR8, c[0x0][0x358] ;  /* 0x00006b00ff0877ac */ /* 0x000e620008000a00 */
[----:B0-----:R-:W-:-:S09]  /*0150*/  UISETP.GE.AND UP0, UPT, UR6, 0x1, UPT ;  /* 0x000000010600788c */ /* 0x001fd2000bf06270 */
[----:B-1----:R-:W-:Y:S05]  /*0160*/  BRA.U !UP0, `(.L_x_444) ;  /* 0x0000000908587547 */ /* 0x002fea000b800000 */
[----:B------:R-:W0:Y:S01]  /*0170*/  LDCU UR5, c[0x0][0x3b8] ;  /* 0x00007700ff0577ac */ /* 0x000e220008000800 */
[----:B------:R-:W-:Y:S02]  /*0180*/  LEA R9, R7, R0, 0x7 ;  /* 0x0000000007097211 */ /* 0x000fe400078e38ff */
[----:B------:R-:W-:Y:S01]  /*0190*/  MOV R12, RZ ;  /* 0x000000ff000c7202 */ /* 0x000fe20000000f00 */
[----:B------:R-:W-:Y:S02]  /*01a0*/  UISETP.GE.U32.AND UP1, UPT, UR6, 0x10, UPT ;  /* 0x000000100600788c */ /* 0x000fe4000bf26070 */
[----:B------:R-:W-:Y:S02]  /*01b0*/  ULOP3.LUT UR7, UR6, 0xf, URZ, 0xc0, !UPT ;  /* 0x0000000f06077892 */ /* 0x000fe4000f8ec0ff */
[----:B------:R-:W-:Y:S01]  /*01c0*/  IMAD R9, R9, UR6, RZ ;  /* 0x0000000609097c24 */ /* 0x000fe2000f8e02ff */
[----:B------:R-:W-:Y:S01]  /*01d0*/  UMOV UR4, URZ ;  /* 0x000000ff00047c82 */ /* 0x000fe20008000000 */
[----:B------:R-:W-:-:S02]  /*01e0*/  UISETP.NE.AND UP0, UPT, UR7, URZ, UPT ;  /* 0x000000ff0700728c */ /* 0x000fc4000bf05270 */
[----:B0-----:R-:W-:-:S06]  /*01f0*/  UIADD3 UR5, UPT, UPT, UR6, UR5, URZ ;  /* 0x0000000506057290 */ /* 0x001fcc000fffe0ff */
[----:B------:R-:W-:Y:S01]  /*0200*/  IMAD R8, R6, UR5, RZ ;  /* 0x0000000506087c24 */ /* 0x000fe2000f8e02ff */
[----:B------:R-:W-:Y:S06]  /*0210*/  BRA.U !UP1, `(.L_x_445) ;  /* 0x0000000109f87547 */ /* 0x000fec000b800000 */
[----:B------:R-:W-:Y:S01]  /*0220*/  ULOP3.LUT UR4, UR6, 0x7ffffff0, URZ, 0xc0, !UPT ;  /* 0x7ffffff006047892 */ /* 0x000fe2000f8ec0ff */
[----:B------:R-:W-:Y:S02]  /*0230*/  MOV R12, RZ ;  /* 0x000000ff000c7202 */ /* 0x000fe40000000f00 */
[----:B------:R-:W-:Y:S01]  /*0240*/  MOV R10, R8 ;  /* 0x00000008000a7202 */ /* 0x000fe20000000f00 */
[----:B------:R-:W-:Y:S01]  /*0250*/  UIADD3 UR5, UPT, UPT, -UR4, URZ, URZ ;  /* 0x000000ff04057290 */ /* 0x000fe2000fffe1ff */
[----:B------:R-:W-:-:S11]  /*0260*/  MOV R11, R9 ;  /* 0x00000009000b7202 */ /* 0x000fd60000000f00 */
.L_x_446:
[----:B------:R-:W0:Y:S08]  /*0270*/  LDC.64 R4, c[0x0][0x380] ;  /* 0x0000e000ff047b82 */ /* 0x000e300000000a00 */
[----:B------:R-:W1:Y:S01]  /*0280*/  LDC.64 R2, c[0x0][0x390] ;  /* 0x0000e400ff027b82 */ /* 0x000e620000000a00 */
[----:B0-----:R-:W-:-:S05]  /*0290*/  IMAD.WIDE R4, R11, 0x4, R4 ;  /* 0x000000040b047825 */ /* 0x001fca00078e0204 */
[----:B------:R-:W2:Y:S01]  /*02a0*/  LDG.E R13, desc[UR8][R4.64] ;  /* 0x00000008040d7981 */ /* 0x000ea2000c1e1900 */
[----:B-1----:R-:W-:-:S03]  /*02b0*/  IMAD.WIDE R2, R10, 0x4, R2 ;  /* 0x000000040a027825 */ /* 0x002fc600078e0202 */
[----:B------:R-:W3:Y:S04]  /*02c0*/  LDG.E R25, desc[UR8][R4.64+0x4] ;  /* 0x0000040804197981 */ /* 0x000ee8000c1e1900 */
[----:B------:R-:W2:Y:S04]  /*02d0*/  LDG.E R14, desc[UR8][R2.64] ;  /* 0x00000008020e7981 */ /* 0x000ea8000c1e1900 */
[----:B------:R-:W3:Y:S04]  /*02e0*/  LDG.E R26, desc[UR8][R2.64+0x4] ;  /* 0x00000408021a7981 */ /* 0x000ee8000c1e1900 */
[----:B------:R-:W4:Y:S04]  /*02f0*/  LDG.E R18, desc[UR8][R4.64+0x8] ;  /* 0x0000080804127981 */ /* 0x000f28000c1e1900 */
[----:B------:R-:W4:Y:S04]  /*0300*/  LDG.E R19, desc[UR8][R2.64+0x8] ;  /* 0x0000080802137981 */ /* 0x000f28000c1e1900 */
[----:B------:R-:W5:Y:S04]  /*0310*/  LDG.E R20, desc[UR8][R4.64+0xc] ;  /* 0x00000c0804147981 */ /* 0x000f68000c1e1900 */
[----:B------:R-:W5:Y:S04]  /*0320*/  LDG.E R21, desc[UR8][R2.64+0xc] ;  /* 0x00000c0802157981 */ /* 0x000f68000c1e1900 */
[----:B------:R-:W5:Y:S04]  /*0330*/  LDG.E R22, desc[UR8][R4.64+0x10] ;  /* 0x0000100804167981 */ /* 0x000f68000c1e1900 */
[----:B------:R-:W5:Y:S04]  /*0340*/  LDG.E R23, desc[UR8][R2.64+0x10] ;  /* 0x0000100802177981 */ /* 0x000f68000c1e1900 */
[----:B------:R-:W5:Y:S04]  /*0350*/  LDG.E R16, desc[UR8][R4.64+0x14] ;  /* 0x0000140804107981 */ /* 0x000f68000c1e1900 */
[----:B------:R-:W5:Y:S04]  /*0360*/  LDG.E R17, desc[UR8][R2.64+0x14] ;  /* 0x0000140802117981 */ /* 0x000f68000c1e1900 */
[----:B------:R-:W5:Y:S04]  /*0370*/  LDG.E R15, desc[UR8][R2.64+0x1c] ;  /* 0x00001c08020f7981 */ /* 0x000f68000c1e1900 */
[----:B------:R-:W5:Y:S01]  /*0380*/  LDG.E R27, desc[UR8][R2.64+0x3c] ;  /* 0x00003c08021b7981 */ /* 0x000f62000c1e1900 */
[----:B--2---:R-:W-:-:S03]  /*0390*/  FFMA R24, R13, R14, R12 ;  /* 0x0000000e0d187223 */ /* 0x004fc6000000000c */
[----:B------:R-:W2:Y:S04]  /*03a0*/  LDG.E R12, desc[UR8][R4.64+0x18] ;  /* 0x00001808040c7981 */ /* 0x000ea8000c1e1900 */
[----:B------:R-:W2:Y:S04]  /*03b0*/  LDG.E R13, desc[UR8][R2.64+0x18] ;  /* 0x00001808020d7981 */ /* 0x000ea8000c1e1900 */
[----:B------:R-:W2:Y:S01]  /*03c0*/  LDG.E R14, desc[UR8][R4.64+0x1c] ;  /* 0x00001c08040e7981 */ /* 0x000ea2000c1e1900 */
[----:B---3--:R-:W-:-:S03]  /*03d0*/  FFMA R25, R25, R26, R24 ;  /* 0x0000001a19197223 */ /* 0x008fc60000000018 */
[----:B------:R-:W3:Y:S01]  /*03e0*/  LDG.E R24, desc[UR8][R4.64+0x34] ;  /* 0x0000340804187981 */ /* 0x000ee2000c1e1900 */
[----:B----4-:R-:W-:-:S03]  /*03f0*/  FFMA R25, R18, R19, R25 ;  /* 0x0000001312197223 */ /* 0x010fc60000000019 */
[----:B------:R-:W4:Y:S01]  /*0400*/  LDG.E R19, desc[UR8][R4.64+0x20] ;  /* 0x0000200804137981 */ /* 0x000f22000c1e1900 */
[----:B-----5:R-:W-:-:S03]  /*0410*/  FFMA R25, R20, R21, R25 ;  /* 0x0000001514197223 */ /* 0x020fc60000000019 */
[----:B------:R-:W4:Y:S04]  /*0420*/  LDG.E R18, desc[UR8][R2.64+0x20] ;  /* 0x0000200802127981 */ /* 0x000f28000c1e1900 */
[----:B------:R-:W5:Y:S01]  /*0430*/  LDG.E R20, desc[UR8][R4.64+0x24] ;  /* 0x0000240804147981 */ /* 0x000f62000c1e1900 */
[----:B------:R-:W-:-:S03]  /*0440*/  FFMA R25, R22, R23, R25 ;  /* 0x0000001716197223 */ /* 0x000fc60000000019 */
[----:B------:R-:W5:Y:S04]  /*0450*/  LDG.E R21, desc[UR8][R2.64+0x24] ;  /* 0x0000240802157981 */ /* 0x000f68000c1e1900 */
[----:B------:R-:W3:Y:S01]  /*0460*/  LDG.E R22, desc[UR8][R4.64+0x28] ;  /* 0x0000280804167981 */ /* 0x000ee2000c1e1900 */
[----:B------:R-:W-:-:S03]  /*0470*/  FFMA R25, R16, R17, R25 ;  /* 0x0000001110197223 */ /* 0x000fc60000000019 */
[----:B------:R-:W3:Y:S04]  /*0480*/  LDG.E R23, desc[UR8][R2.64+0x28] ;  /* 0x0000280802177981 */ /* 0x000ee8000c1e1900 */
[----:B------:R-:W3:Y:S04]  /*0490*/  LDG.E R16, desc[UR8][R4.64+0x2c] ;  /* 0x00002c0804107981 */ /* 0x000ee8000c1e1900 */
[----:B------:R-:W3:Y:S04]  /*04a0*/  LDG.E R17, desc[UR8][R2.64+0x2c] ;  /* 0x00002c0802117981 */ /* 0x000ee8000c1e1900 */
[----:B------:R-:W3:Y:S01]  /*04b0*/  LDG.E R26, desc[UR8][R4.64+0x3c] ;  /* 0x00003c08041a7981 */ /* 0x000ee2000c1e1900 */
[----:B--2---:R-:W-:-:S03]  /*04c0*/  FFMA R25, R12, R13, R25 ;  /* 0x0000000d0c197223 */ /* 0x004fc60000000019 */
[----:B------:R-:W2:Y:S04]  /*04d0*/  LDG.E R12, desc[UR8][R4.64+0x30] ;  /* 0x00003008040c7981 */ /* 0x000ea8000c1e1900 */
[----:B------:R-:W2:Y:S01]  /*04e0*/  LDG.E R13, desc[UR8][R2.64+0x30] ;  /* 0x00003008020d7981 */ /* 0x000ea2000c1e1900 */
[----:B------:R-:W-:-:S03]  /*04f0*/  FFMA R28, R14, R15, R25 ;  /* 0x0000000f0e1c7223 */ /* 0x000fc60000000019 */
[----:B------:R-:W2:Y:S04]  /*0500*/  LDG.E R25, desc[UR8][R2.64+0x34] ;  /* 0x0000340802197981 */ /* 0x000ea8000c1e1900 */
[----:B------:R-:W2:Y:S04]  /*0510*/  LDG.E R14, desc[UR8][R4.64+0x38] ;  /* 0x00003808040e7981 */ /* 0x000ea8000c1e1900 */
[----:B------:R-:W2:Y:S01]  /*0520*/  LDG.E R15, desc[UR8][R2.64+0x38] ;  /* 0x00003808020f7981 */ /* 0x000ea2000c1e1900 */
[----:B----4-:R-:W-:-:S04]  /*0530*/  FFMA R19, R19, R18, R28 ;  /* 0x0000001213137223 */ /* 0x010fc8000000001c */
[----:B-----5:R-:W-:Y:S01]  /*0540*/  FFMA R19, R20, R21, R19 ;  /* 0x0000001514137223 */ /* 0x020fe20000000013 */
[----:B------:R-:W-:-:S03]  /*0550*/  UIADD3 UR5, UPT, UPT, UR5, 0x10, URZ ;  /* 0x0000001005057890 */ /* 0x000fc6000fffe0ff */
[----:B---3--:R-:W-:Y:S01]  /*0560*/  FFMA R19, R22, R23, R19 ;  /* 0x0000001716137223 */ /* 0x008fe20000000013 */
[----:B------:R-:W-:-:S03]  /*0570*/  UISETP.NE.AND UP1, UPT, UR5, URZ, UPT ;  /* 0x000000ff0500728c */ /* 0x000fc6000bf25270 */
[----:B------:R-:W-:Y:S01]  /*0580*/  FFMA R17, R16, R17, R19 ;  /* 0x0000001110117223 */ /* 0x000fe20000000013 */
[----:B------:R-:W-:Y:S02]  /*0590*/  IADD3 R11, PT, PT, R11, 0x10, RZ ;  /* 0x000000100b0b7810 */ /* 0x000fe40007ffe0ff */
[----:B------:R-:W-:Y:S01]  /*05a0*/  IADD3 R10, PT, PT, R10, 0x10, RZ ;  /* 0x000000100a0a7810 */ /* 0x000fe20007ffe0ff */
[----:B--2---:R-:W-:-:S04]  /*05b0*/  FFMA R13, R12, R13, R17 ;  /* 0x0000000d0c0d7223 */ /* 0x004fc80000000011 */
[----:B------:R-:W-:-:S04]  /*05c0*/  FFMA R13, R24, R25, R13 ;  /* 0x00000019180d7223 */ /* 0x000fc8000000000d */
[----:B------:R-:W-:-:S04]  /*05d0*/  FFMA R13, R14, R15, R13 ;  /* 0x0000000f0e0d7223 */ /* 0x000fc8000000000d */
[----:B------:R-:W-:Y:S01]  /*05e0*/  FFMA R12, R26, R27, R13 ;  /* 0x0000001b1a0c7223 */ /* 0x000fe2000000000d */
[----:B------:R-:W-:Y:S06]  /*05f0*/  BRA.U UP1, `(.L_x_446) ;  /* 0xfffffffd011c7547 */ /* 0x000fec000b83ffff */
.L_x_445:
[----:B------:R-:W-:Y:S05]  /*0600*/  BRA.U !UP0, `(.L_x_444) ;  /* 0x0000000508307547 */ /* 0x000fea000b800000 */
[----:B------:R-:W0:Y:S01]  /*0610*/  LDCU UR5, c[0x0][0x3b4] ;  /* 0x00007680ff0577ac */ /* 0x000e220008000800 */
[----:B------:R-:W-:Y:S02]  /*0620*/  UISETP.GE.U32.AND UP0, UPT, UR7, 0x8, UPT ;  /* 0x000000080700788c */ /* 0x000fe4000bf06070 */
[----:B0-----:R-:W-:-:S04]  /*0630*/  ULOP3.LUT UR6, UR5, 0x7, URZ, 0xc0, !UPT ;  /* 0x0000000705067892 */ /* 0x001fc8000f8ec0ff */
[----:B------:R-:W-:-:S03]  /*0640*/  UISETP.NE.AND UP1, UPT, UR6, URZ, UPT ;  /* 0x000000ff0600728c */ /* 0x000fc6000bf25270 */
[----:B------:R-:W-:Y:S08]  /*0650*/  BRA.U !UP0, `(.L_x_447) ;  /* 0x00000001087c7547 */ /* 0x000ff0000b800000 */
[----:B------:R-:W0:Y:S01]  /*0660*/  LDC.64 R4, c[0x0][0x380] ;  /* 0x0000e000ff047b82 */ /* 0x000e220000000a00 */
[----:B------:R-:W-:Y:S02]  /*0670*/  IADD3 R11, PT, PT, R9, UR4, RZ ;  /* 0x00000004090b7c10 */ /* 0x000fe4000fffe0ff */
[----:B------:R-:W-:-:S05]  /*0680*/  IADD3 R13, PT, PT, R8, UR4, RZ ;  /* 0x00000004080d7c10 */ /* 0x000fca000fffe0ff */
        /* <DEDUP_REMOVED lines=19> */
[----:B------:R-:W-:Y:S01]  /*07c0*/  UIADD3 UR4, UPT, UPT, UR4, 0x8, URZ ;  /* 0x0000000804047890 */ /* 0x000fe2000fffe0ff */
[----:B--2---:R-:W-:-:S04]  /*07d0*/  FFMA R18, R19, R18, R12 ;  /* 0x0000001213127223 */ /* 0x004fc8000000000c */
[----:B---3--:R-:W-:-:S04]  /*07e0*/  FFMA R18, R21, R20, R18 ;  /* 0x0000001415127223 */ /* 0x008fc80000000012 */
[----:B----4-:R-:W-:-:S04]  /*07f0*/  FFMA R18, R23, R22, R18 ;  /* 0x0000001617127223 */ /* 0x010fc80000000012 */
[----:B-----5:R-:W-:-:S04]  /*0800*/  FFMA R25, R25, R24, R18 ;  /* 0x0000001819197223 */ /* 0x020fc80000000012 */
[----:B------:R-:W-:-:S04]  /*0810*/  FFMA R16, R16, R17, R25 ;  /* 0x0000001110107223 */ /* 0x000fc80000000019 */
[----:B------:R-:W-:-:S04]  /*0820*/  FFMA R13, R13, R14, R16 ;  /* 0x0000000e0d0d7223 */ /* 0x000fc80000000010 */
[----:B------:R-:W-:-:S04]  /*0830*/  FFMA R10, R10, R11, R13 ;  /* 0x0000000b0a0a7223 */ /* 0x000fc8000000000d */
[----:B------:R-:W-:-:S07]  /*0840*/  FFMA R12, R15, R26, R10 ;  /* 0x0000001a0f0c7223 */ /* 0x000fce000000000a */
.L_x_447:
[----:B------:R-:W-:Y:S05]  /*0850*/  BRA.U !UP1, `(.L_x_444) ;  /* 0x00000001099c7547 */ /* 0x000fea000b800000 */
[----:B------:R-:W-:Y:S02]  /*0860*/  UISETP.GE.U32.AND UP0, UPT, UR6, 0x4, UPT ;  /* 0x000000040600788c */ /* 0x000fe4000bf06070 */
[----:B------:R-:W-:-:S04]  /*0870*/  ULOP3.LUT UR5, UR5, 0x3, URZ, 0xc0, !UPT ;  /* 0x0000000305057892 */ /* 0x000fc8000f8ec0ff */
        /* <DEDUP_REMOVED lines=11> */
[----:B------:R-:W4:Y:S04]  /*0930*/  LDG.E R13, desc[UR8][R2.64+0x4] ;  /* 0x00000408020d7981 */ /* 0x000f28000c1e1900 */
[----:B------:R-:W4:Y:S04]  /*0940*/  LDG.E R14, desc[UR8][R4.64+0x4] ;  /* 0x00000408040e7981 */ /* 0x000f28000c1e1900 */
[----:B------:R-:W3:Y:S04]  /*0950*/  LDG.E R16, desc[UR8][R4.64+0x8] ;  /* 0x0000080804107981 */ /* 0x000ee8000c1e1900 */
[----:B------:R-:W5:Y:S04]  /*0960*/  LDG.E R17, desc[UR8][R2.64+0xc] ;  /* 0x00000c0802117981 */ /* 0x000f68000c1e1900 */
[----:B------:R-:W5:Y:S01]  /*0970*/  LDG.E R18, desc[UR8][R4.64+0xc] ;  /* 0x00000c0804127981 */ /* 0x000f62000c1e1900 */
[----:B------:R-:W-:Y:S01]  /*0980*/  UIADD3 UR4, UPT, UPT, UR4, 0x4, URZ ;  /* 0x0000000404047890 */ /* 0x000fe2000fffe0ff */
[----:B--2---:R-:W-:-:S04]  /*0990*/  FFMA R10, R11, R10, R12 ;  /* 0x0000000a0b0a7223 */ /* 0x004fc8000000000c */
[----:B----4-:R-:W-:-:S04]  /*09a0*/  FFMA R10, R13, R14, R10 ;  /* 0x0000000e0d0a7223 */ /* 0x010fc8000000000a */
[----:B---3--:R-:W-:-:S04]  /*09b0*/  FFMA R10, R15, R16, R10 ;  /* 0x000000100f0a7223 */ /* 0x008fc8000000000a */
[----:B-----5:R-:W-:-:S07]  /*09c0*/  FFMA R12, R17, R18, R10 ;  /* 0x00000012110c7223 */ /* 0x020fce000000000a */
.L_x_448:
[----:B------:R-:W-:Y:S05]  /*09d0*/  BRA.U !UP1, `(.L_x_444) ;  /* 0x00000001093c7547 */ /* 0x000fea000b800000 */
[----:B------:R-:W0:Y:S01]  /*09e0*/  LDC.64 R10, c[0x0][0x390] ;  /* 0x0000e400ff0a7b82 */ /* 0x000e220000000a00 */
[----:B------:R-:W-:Y:S01]  /*09f0*/  IADD3 R13, PT, PT, R8, UR4, RZ ;  /* 0x00000004080d7c10 */ /* 0x000fe2000fffe0ff */
[----:B------:R-:W-:Y:S01]  /*0a00*/  UIADD3 UR5, UPT, UPT, -UR5, URZ, URZ ;  /* 0x000000ff05057290 */ /* 0x000fe2000fffe1ff */
[----:B------:R-:W-:-:S05]  /*0a10*/  IADD3 R9, PT, PT, R9, UR4, RZ ;  /* 0x0000000409097c10 */ /* 0x000fca000fffe0ff */
[----:B------:R-:W1:Y:S06]  /*0a20*/  LDC.64 R14, c[0x0][0x380] ;  /* 0x0000e000ff0e7b82 */ /* 0x000e6c0000000a00 */
.L_x_449:
[----:B0-----:R-:W-:-:S04]  /*0a30*/  IMAD.WIDE R2, R13, 0x4, R10 ;  /* 0x000000040d027825 */ /* 0x001fc800078e020a */
[----:B-1----:R-:W-:Y:S02]  /*0a40*/  IMAD.WIDE R4, R9, 0x4, R14 ;  /* 0x0000000409047825 */ /* 0x002fe400078e020e */
[----:B------:R-:W2:Y:S04]  /*0a50*/  LDG.E R2, desc[UR8][R2.64] ;  /* 0x0000000802027981 */ /* 0x000ea8000c1e1900 */
[----:B------:R-:W2:Y:S01]  /*0a60*/  LDG.E R5, desc[UR8][R4.64] ;  /* 0x0000000804057981 */ /* 0x000ea2000c1e1900 */
[----:B------:R-:W-:Y:S01]  /*0a70*/  UIADD3 UR5, UPT, UPT, UR5, 0x1, URZ ;  /* 0x0000000105057890 */ /* 0x000fe2000fffe0ff */
[----:B------:R-:W-:Y:S02]  /*0a80*/  IADD3 R13, PT, PT, R13, 0x1, RZ ;  /* 0x000000010d0d7810 */ /* 0x000fe40007ffe0ff */
[----:B------:R-:W-:Y:S01]  /*0a90*/  IADD3 R9, PT, PT, R9, 0x1, RZ ;  /* 0x0000000109097810 */ /* 0x000fe20007ffe0ff */
[----:B------:R-:W-:Y:S01]  /*0aa0*/  UISETP.NE.AND UP0, UPT, UR5, URZ, UPT ;  /* 0x000000ff0500728c */ /* 0x000fe2000bf05270 */
[----:B--2---:R-:W-:-:S08]  /*0ab0*/  FFMA R12, R5, R2, R12 ;  /* 0x00000002050c7223 */ /* 0x004fd0000000000c */
[----:B------:R-:W-:Y:S05]  /*0ac0*/  BRA.U UP0, `(.L_x_449) ;  /* 0xfffffffd00d87547 */ /* 0x000fea000b83ffff */
.L_x_444:
[----:B------:R-:W0:Y:S02]  /*0ad0*/  LDCU UR4, c[0x0][0x3b8] ;  /* 0x00007700ff0477ac */ /* 0x000e240008000800 */
[----:B0-----:R-:W-:-:S09]  /*0ae0*/  UISETP.GE.AND UP0, UPT, UR4, 0x1, UPT ;  /* 0x000000010400788c */ /* 0x001fd2000bf06270 */
[----:B------:R-:W-:Y:S05]  /*0af0*/  BRA.U !UP0, `(.L_x_450) ;  /* 0x0000000908547547 */ /* 0x000fea000b800000 */
[----:B------:R-:W0:Y:S01]  /*0b00*/  LDCU UR10, c[0x0][0x3b4] ;  /* 0x00007680ff0a77ac */ /* 0x000e220008000800 */
[----:B------:R-:W-:Y:S01]  /*0b10*/  LEA R10, R7, R0, 0x7 ;  /* 0x00000000070a7211 */ /* 0x000fe200078e38ff */
[----:B------:R-:W-:Y:S01]  /*0b20*/  HFMA2 R11, -RZ, RZ, 0, 0 ;  /* 0x00000000ff0b7431 */ /* 0x000fe200000001ff */
[----:B------:R-:W-:Y:S02]  /*0b30*/  UISETP.GE.U32.AND UP1, UPT, UR4, 0x10, UPT ;  /* 0x000000100400788c */ /* 0x000fe4000bf26070 */
[----:B------:R-:W-:Y:S02]  /*0b40*/  ULOP3.LUT UR5, UR4, 0xf, URZ, 0xc0, !UPT ;  /* 0x0000000f04057892 */ /* 0x000fe4000f8ec0ff */
[----:B------:R-:W-:Y:S02]  /*0b50*/  IMAD R10, R10, UR4, RZ ;  /* 0x000000040a0a7c24 */ /* 0x000fe4000f8e02ff */
[----:B------:R-:W-:Y:S02]  /*0b60*/  UISETP.NE.AND UP0, UPT, UR5, URZ, UPT ;  /* 0x000000ff0500728c */ /* 0x000fe4000bf05270 */
[----:B0-----:R-:W-:-:S06]  /*0b70*/  UIADD3 UR6, UPT, UPT, UR10, UR4, URZ ;  /* 0x000000040a067290 */ /* 0x001fcc000fffe0ff */
[----:B------:R-:W-:-:S05]  /*0b80*/  IMAD R9, R6, UR6, RZ ;  /* 0x0000000606097c24 */ /* 0x000fca000f8e02ff */
[----:B------:R-:W-:Y:S01]  /*0b90*/  IADD3 R8, PT, PT, R9, UR10, RZ ;  /* 0x0000000a09087c10 */ /* 0x000fe2000fffe0ff */
[----:B------:R-:W-:Y:S06]  /*0ba0*/  BRA.U !UP1, `(.L_x_451) ;  /* 0x0000000109f87547 */ /* 0x000fec000b800000 */
[----:B------:R-:W-:Y:S01]  /*0bb0*/  ULOP3.LUT UR6, UR4, 0x7ffffff0, URZ, 0xc0, !UPT ;  /* 0x7ffffff004067892 */ /* 0x000fe2000f8ec0ff */
[----:B------:R-:W-:Y:S02]  /*0bc0*/  MOV R13, R8 ;  /* 0x00000008000d7202 */ /* 0x000fe40000000f00 */
[----:B------:R-:W-:Y:S01]  /*0bd0*/  MOV R14, R10 ;  /* 0x0000000a000e7202 */ /* 0x000fe20000000f00 */
[----:B------:R-:W-:Y:S02]  /*0be0*/  UIADD3 UR7, UPT, UPT, -UR6, URZ, URZ ;  /* 0x000000ff06077290 */ /* 0x000fe4000fffe1ff */
[----:B------:R-:W-:-:S10]  /*0bf0*/  MOV R11, UR6 ;  /* 0x00000006000b7c02 */ /* 0x000fd40008000f00 */
.L_x_452:
        /* <DEDUP_REMOVED lines=15> */
[----:B------:R-:W5:Y:S01]  /*0cf0*/  LDG.E R25, desc[UR8][R2.64+0x14] ;  /* 0x0000140802197981 */ /* 0x000f62000c1e1900 */
[----:B--2---:R-:W-:-:S03]  /*0d00*/  FFMA R17, R17, R18, R12 ;  /* 0x0000001211117223 */ /* 0x004fc6000000000c */
[----:B------:R-:W2:Y:S01]  /*0d10*/  LDG.E R18, desc[UR8][R4.64+0x18] ;  /* 0x0000180804127981 */ /* 0x000ea2000c1e1900 */
[----:B---3--:R-:W-:-:S03]  /*0d20*/  FFMA R17, R26, R19, R17 ;  /* 0x000000131a117223 */ /* 0x008fc60000000011 */
[----:B------:R-:W2:Y:S04]  /*0d30*/  LDG.E R19, desc[UR8][R2.64+0x18] ;  /* 0x0000180802137981 */ /* 0x000ea8000c1e1900 */
[----:B------:R-:W3:Y:S01]  /*0d40*/  LDG.E R12, desc[UR8][R4.64+0x1c] ;  /* 0x00001c08040c7981 */ /* 0x000ee2000c1e1900 */
[----:B----4-:R-:W-:-:S03]  /*0d50*/  FFMA R27, R16, R15, R17 ;  /* 0x0000000f101b7223 */ /* 0x010fc60000000011 */
[----:B------:R-:W3:Y:S04]  /*0d60*/  LDG.E R15, desc[UR8][R2.64+0x1c] ;  /* 0x00001c08020f7981 */ /* 0x000ee8000c1e1900 */
[----:B------:R-:W4:Y:S04]  /*0d70*/  LDG.E R16, desc[UR8][R4.64+0x20] ;  /* 0x0000200804107981 */ /* 0x000f28000c1e1900 */
[----:B------:R-:W4:Y:S01]  /*0d80*/  LDG.E R17, desc[UR8][R2.64+0x20] ;  /* 0x0000200802117981 */ /* 0x000f22000c1e1900 */
[----:B-----5:R-:W-:-:S03]  /*0d90*/  FFMA R21, R20, R21, R27 ;  /* 0x0000001514157223 */ /* 0x020fc6000000001b */
[----:B------:R-:W5:Y:S01]  /*0da0*/  LDG.E R20, desc[UR8][R4.64+0x24] ;  /* 0x0000240804147981 */ /* 0x000f62000c1e1900 */
[----:B------:R-:W-:-:S03]  /*0db0*/  FFMA R23, R22, R23, R21 ;  /* 0x0000001716177223 */ /* 0x000fc60000000015 */
[----:B------:R-:W5:Y:S04]  /*0dc0*/  LDG.E R21, desc[UR8][R2.64+0x24] ;  /* 0x0000240802157981 */ /* 0x000f68000c1e1900 */
[----:B------:R-:W5:Y:S01]  /*0dd0*/  LDG.E R22, desc[UR8][R4.64+0x28] ;  /* 0x0000280804167981 */ /* 0x000f62000c1e1900 */
[----:B------:R-:W-:-:S03]  /*0de0*/  FFMA R25, R24, R25, R23 ;  /* 0x0000001918197223 */ /* 0x000fc60000000017 */
[----:B------:R-:W5:Y:S04]  /*0df0*/  LDG.E R23, desc[UR8][R2.64+0x28] ;  /* 0x0000280802177981 */ /* 0x000f68000c1e1900 */
[----:B------:R-:W5:Y:S04]  /*0e00*/  LDG.E R24, desc[UR8][R4.64+0x34] ;  /* 0x0000340804187981 */ /* 0x000f68000c1e1900 */
[----:B------:R-:W5:Y:S04]  /*0e10*/  LDG.E R26, desc[UR8][R4.64+0x3c] ;  /* 0x00003c08041a7981 */ /* 0x000f68000c1e1900 */
[----:B------:R-:W5:Y:S01]  /*0e20*/  LDG.E R27, desc[UR8][R2.64+0x3c] ;  /* 0x00003c08021b7981 */ /* 0x000f62000c1e1900 */
[----:B--2---:R-:W-:-:S03]  /*0e30*/  FFMA R25, R18, R19, R25 ;  /* 0x0000001312197223 */ /* 0x004fc60000000019 */
[----:B------:R-:W2:Y:S04]  /*0e40*/  LDG.E R18, desc[UR8][R4.64+0x2c] ;  /* 0x00002c0804127981 */ /* 0x000ea8000c1e1900 */
[----:B------:R-:W2:Y:S01]  /*0e50*/  LDG.E R19, desc[UR8][R2.64+0x2c] ;  /* 0x00002c0802137981 */ /* 0x000ea2000c1e1900 */
[----:B---3--:R-:W-:-:S03]  /*0e60*/  FFMA R25, R12, R15, R25 ;  /* 0x0000000f0c197223 */ /* 0x008fc60000000019 */
[----:B------:R-:W3:Y:S04]  /*0e70*/  LDG.E R12, desc[UR8][R4.64+0x30] ;  /* 0x00003008040c7981 */ /* 0x000ee8000c1e1900 */
[----:B------:R-:W3:Y:S01]  /*0e80*/  LDG.E R15, desc[UR8][R2.64+0x30] ;  /* 0x00003008020f7981 */ /* 0x000ee2000c1e1900 */
[----:B----4-:R-:W-:-:S03]  /*0e90*/  FFMA R29, R16, R17, R25 ;  /* 0x00000011101d7223 */ /* 0x010fc60000000019 */
[----:B------:R-:W4:Y:S04]  /*0ea0*/  LDG.E R25, desc[UR8][R2.64+0x34] ;  /* 0x0000340802197981 */ /* 0x000f28000c1e1900 */
[----:B------:R-:W4:Y:S04]  /*0eb0*/  LDG.E R16, desc[UR8][R4.64+0x38] ;  /* 0x0000380804107981 */ /* 0x000f28000c1e1900 */
[----:B------:R-:W4:Y:S01]  /*0ec0*/  LDG.E R17, desc[UR8][R2.64+0x38] ;  /* 0x0000380802117981 */ /* 0x000f22000c1e1900 */
[----:B-----5:R-:W-:-:S04]  /*0ed0*/  FFMA R21, R20, R21, R29 ;  /* 0x0000001514157223 */ /* 0x020fc8000000001d */
[----:B------:R-:W-:Y:S01]  /*0ee0*/  FFMA R21, R22, R23, R21 ;  /* 0x0000001716157223 */ /* 0x000fe20000000015 */
[----:B------:R-:W-:-:S04]  /*0ef0*/  UIADD3 UR7, UPT, UPT, UR7, 0x10, URZ ;  /* 0x0000001007077890 */ /* 0x000fc8000fffe0ff */
[----:B------:R-:W-:Y:S01]  /*0f00*/  UISETP.NE.AND UP1, UPT, UR7, URZ, UPT ;  /* 0x000000ff0700728c */ /* 0x000fe2000bf25270 */
[----:B------:R-:W-:Y:S02]  /*0f10*/  IADD3 R14, PT, PT, R14, 0x10, RZ ;  /* 0x000000100e0e7810 */ /* 0x000fe40007ffe0ff */
[----:B------:R-:W-:Y:S01]  /*0f20*/  IADD3 R13, PT, PT, R13, 0x10, RZ ;  /* 0x000000100d0d7810 */ /* 0x000fe20007ffe0ff */
[----:B--2---:R-:W-:-:S04]  /*0f30*/  FFMA R19, R18, R19, R21 ;  /* 0x0000001312137223 */ /* 0x004fc80000000015 */
[----:B---3--:R-:W-:-:S04]  /*0f40*/  FFMA R15, R12, R15, R19 ;  /* 0x0000000f0c0f7223 */ /* 0x008fc80000000013 */
[----:B----4-:R-:W-:-:S04]  /*0f50*/  FFMA R15, R24, R25, R15 ;  /* 0x00000019180f7223 */ /* 0x010fc8000000000f */
[----:B------:R-:W-:-:S04]  /*0f60*/  FFMA R15, R16, R17, R15 ;  /* 0x00000011100f7223 */ /* 0x000fc8000000000f */
[----:B------:R-:W-:Y:S01]  /*0f70*/  FFMA R12, R26, R27, R15 ;  /* 0x0000001b1a0c7223 */ /* 0x000fe2000000000f */
[----:B------:R-:W-:Y:S06]  /*0f80*/  BRA.U UP1, `(.L_x_452) ;  /* 0xfffffffd011c7547 */ /* 0x000fec000b83ffff */
.L_x_451:
[----:B------:R-:W-:Y:S05]  /*0f90*/  BRA.U !UP0, `(.L_x_450) ;  /* 0x00000005082c7547 */ /* 0x000fea000b800000 */
[----:B------:R-:W-:Y:S02]  /*0fa0*/  UISETP.GE.U32.AND UP0, UPT, UR5, 0x8, UPT ;  /* 0x000000080500788c */ /* 0x000fe4000bf06070 */
[----:B------:R-:W-:-:S04]  /*0fb0*/  ULOP3.LUT UR6, UR4, 0x7, URZ, 0xc0, !UPT ;  /* 0x0000000704067892 */ /* 0x000fc8000f8ec0ff */
[----:B------:R-:W-:-:S03]  /*0fc0*/  UISETP.NE.AND UP1, UPT, UR6, URZ, UPT ;  /* 0x000000ff0600728c */ /* 0x000fc6000bf25270 */
[----:B------:R-:W-:Y:S08]  /*0fd0*/  BRA.U !UP0, `(.L_x_453) ;  /* 0x00000001087c7547 */ /* 0x000ff0000b800000 */
[----:B------:R-:W0:Y:S01]  /*0fe0*/  LDC.64 R2, c[0x0][0x388] ;  /* 0x0000e200ff027b82 */ /* 0x000e220000000a00 */
[-C--:B------:R-:W-:Y:S02]  /*0ff0*/  IADD3 R13, PT, PT, R10, R11.reuse, RZ ;  /* 0x0000000b0a0d7210 */ /* 0x080fe40007ffe0ff */
[----:B------:R-:W-:-:S05]  /*1000*/  IADD3 R15, PT, PT, R8, R11, RZ ;  /* 0x0000000b080f7210 */ /* 0x000fca0007ffe0ff */
        /* <DEDUP_REMOVED lines=19> */
[----:B------:R-:W-:Y:S01]  /*1140*/  IADD3 R11, PT, PT, R11, 0x8, RZ ;  /* 0x000000080b0b7810 */ /* 0x000fe20007ffe0ff */
        /* <DEDUP_REMOVED lines=8> */
.L_x_453:
        /* <DEDUP_REMOVED lines=19> */
[----:B------:R-:W-:Y:S01]  /*1300*/  IADD3 R11, PT, PT, R11, 0x4, RZ ;  /* 0x000000040b0b7810 */ /* 0x000fe20007ffe0ff */
[----:B--2---:R-:W-:-:S04]  /*1310*/  FFMA R8, R13, R8, R12 ;  /* 0x000000080d087223 */ /* 0x004fc8000000000c */
[----:B----4-:R-:W-:-:S04]  /*1320*/  FFMA R8, R15, R14, R8 ;  /* 0x0000000e0f087223 */ /* 0x010fc80000000008 */
[----:B---3--:R-:W-:-:S04]  /*1330*/  FFMA R8, R17, R16, R8 ;  /* 0x0000001011087223 */ /* 0x008fc80000000008 */
[----:B-----5:R-:W-:-:S07]  /*1340*/  FFMA R12, R19, R18, R8 ;  /* 0x00000012130c7223 */ /* 0x020fce0000000008 */
.L_x_454:
[----:B------:R-:W-:Y:S05]  /*1350*/  BRA.U !UP1, `(.L_x_450) ;  /* 0x00000001093c7547 */ /* 0x000fea000b800000 */
[----:B------:R-:W0:Y:S01]  /*1360*/  LDC.64 R2, c[0x0][0x390] ;  /* 0x0000e400ff027b82 */ /* 0x000e220000000a00 */
[----:B------:R-:W-:Y:S01]  /*1370*/  IADD3 R13, PT, PT, R9, UR10, R11 ;  /* 0x0000000a090d7c10 */ /* 0x000fe2000fffe00b */
[----:B------:R-:W-:Y:S01]  /*1380*/  UIADD3 UR4, UPT, UPT, -UR4, URZ, URZ ;  /* 0x000000ff04047290 */ /* 0x000fe2000fffe1ff */
[----:B------:R-:W-:-:S05]  /*1390*/  IADD3 R15, PT, PT, R10, R11, RZ ;  /* 0x0000000b0a0f7210 */ /* 0x000fca0007ffe0ff */
[----:B------:R-:W1:Y:S06]  /*13a0*/  LDC.64 R4, c[0x0][0x388] ;  /* 0x0000e200ff047b82 */ /* 0x000e6c0000000a00 */
.L_x_455:
        /* <DEDUP_REMOVED lines=10> */
.L_x_450:
[----:B------:R-:W0:Y:S01]  /*1450*/  LDC.64 R2, c[0x0][0x398] ;  /* 0x0000e600ff027b82 */ /* 0x000e220000000a00 */
[----:B------:R-:W1:Y:S07]  /*1460*/  LDCU UR4, c[0x0][0x3b0] ;  /* 0x00007600ff0477ac */ /* 0x000e6e0008000800 */
[----:B------:R-:W2:Y:S08]  /*1470*/  LDC.64 R4, c[0x0][0x3a8] ;  /* 0x0000ea00ff047b82 */ /* 0x000eb00000000a00 */
[----:B------:R-:W3:Y:S01]  /*1480*/  LDC.64 R8, c[0x0][0x3a0] ;  /* 0x0000e800ff087b82 */ /* 0x000ee20000000a00 */
[----:B0-----:R-:W-:-:S06]  /*1490*/  IMAD.WIDE R2, R6, 0x4, R2 ;  /* 0x0000000406027825 */ /* 0x001fcc00078e0202 */
[----:B------:R-:W4:Y:S01]  /*14a0*/  LDG.E R3, desc[UR8][R2.64] ;  /* 0x0000000802037981 */ /* 0x000f22000c1e1900 */
[----:B------:R-:W-:-:S05]  /*14b0*/  LEA R7, R7, R0, 0x7 ;  /* 0x0000000007077211 */ /* 0x000fca00078e38ff */
[----:B-1----:R-:W-:-:S04]  /*14c0*/  IMAD R7, R7, UR4, R6 ;  /* 0x0000000407077c24 */ /* 0x002fc8000f8e0206 */
[----:B--2---:R-:W-:-:S04]  /*14d0*/  IMAD.WIDE R4, R7, 0x4, R4 ;  /* 0x0000000407047825 */ /* 0x004fc800078e0204 */
[----:B---3--:R-:W-:Y:S01]  /*14e0*/  IMAD.WIDE R6, R7, 0x4, R8 ;  /* 0x0000000407067825 */ /* 0x008fe200078e0208 */
[----:B----4-:R-:W-:-:S03]  /*14f0*/  FSET.BF.GT.AND R0, R12, -R3, PT ;  /* 0x800000030c00720a */ /* 0x010fc60003804000 */
[----:B------:R-:W-:-:S04]  /*1500*/  FADD R11, R3, R12 ;  /* 0x0000000c030b7221 */ /* 0x000fc80000000000 */
[----:B------:R-:W-:Y:S01]  /*1510*/  FMUL R9, R11, R0 ;  /* 0x000000000b097220 */ /* 0x000fe20000400000 */
[----:B------:R-:W-:Y:S04]  /*1520*/  STG.E desc[UR8][R4.64], R11 ;  /* 0x0000000b04007986 */ /* 0x000fe8000c101908 */
[----:B------:R-:W-:Y:S01]  /*1530*/  STG.E desc[UR8][R6.64], R9 ;  /* 0x0000000906007986 */ /* 0x000fe2000c101908 */
[----:B------:R-:W-:Y:S05]  /*1540*/  EXIT ;  /* 0x000000000000794d */ /* 0x000fea0003800000 */
.L_x_456:
        /* <DEDUP_REMOVED lines=11> */
.L_x_529:


//--------------------- .text._Z27get_neuron_output_soft_plusPKfS0_S0_PfS1_ii --------------------------
	.section	.text._Z27get_neuron_output_soft_plusPKfS0_S0_PfS1_ii,"ax",@progbits
	.align	128
        .global         _Z27get_neuron_output_soft_plusPKfS0_S0_PfS1_ii
        .type           _Z27get_neuron_output_soft_plusPKfS0_S0_PfS1_ii,@function
        .size           _Z27get_neuron_output_soft_plusPKfS0_S0_PfS1_ii,(.L_x_530 - _Z27get_neuron_output_soft_plusPKfS0_S0_PfS1_ii)
        .other          _Z27get_neuron_output_soft_plusPKfS0_S0_PfS1_ii,@"STO_CUDA_ENTRY STV_DEFAULT"
_Z27get_neuron_output_soft_plusPKfS0_S0_PfS1_ii:
.text._Z27get_neuron_output_soft_plusPKfS0_S0_PfS1_ii:
        /* <DEDUP_REMOVED lines=23> */
[----:B------:R-:W-:Y:S01]  /*0170*/  UISETP.GE.U32.AND UP1, UPT, UR5, 0x10, UPT ;  /* 0x000000100500788c */ /* 0x000fe2000bf26070 */
[----:B------:R-:W-:Y:S01]  /*0180*/  LEA R8, R7, R0, 0x7 ;  /* 0x0000000007087211 */ /* 0x000fe200078e38ff */
[----:B------:R-:W-:Y:S02]  /*0190*/  ULOP3.LUT UR6, UR5, 0xf, URZ, 0xc0, !UPT ;  /* 0x0000000f05067892 */ /* 0x000fe4000f8ec0ff */
[----:B------:R-:W-:Y:S01]  /*01a0*/  IMAD R9, R6, UR5, RZ ;  /* 0x0000000506097c24 */ /* 0x000fe2000f8e02ff */
[----:B------:R-:W-:Y:S01]  /*01b0*/  MOV R12, RZ ;  /* 0x000000ff000c7202 */ /* 0x000fe20000000f00 */
[----:B------:R-:W-:Y:S01]  /*01c0*/  UMOV UR4, URZ ;  /* 0x000000ff00047c82 */ /* 0x000fe20008000000 */
[----:B------:R-:W-:Y:S01]  /*01d0*/  IMAD R8, R8, UR5, RZ ;  /* 0x0000000508087c24 */ /* 0x000fe2000f8e02ff */
[----:B------:R-:W-:Y:S01]  /*01e0*/  UISETP.NE.AND UP0, UPT, UR6, URZ, UPT ;  /* 0x000000ff0600728c */ /* 0x000fe2000bf05270 */
[----:B------:R-:W-:Y:S10]  /*01f0*/  BRA.U !UP1, `(.L_x_458) ;  /* 0x0000000109f87547 */ /* 0x000ff4000b800000 */
[----:B------:R-:W-:Y:S01]  /*0200*/  ULOP3.LUT UR4, UR5, 0x7ffffff0, URZ, 0xc0, !UPT ;  /* 0x7ffffff005047892 */ /* 0x000fe2000f8ec0ff */
[----:B------:R-:W-:Y:S02]  /*0210*/  MOV R12, RZ ;  /* 0x000000ff000c7202 */ /* 0x000fe40000000f00 */
[----:B------:R-:W-:Y:S01]  /*0220*/  MOV R10, R9 ;  /* 0x00000009000a7202 */ /* 0x000fe20000000f00 */
[----:B------:R-:W-:Y:S01]  /*0230*/  UIADD3 UR7, UPT, UPT, -UR4, URZ, URZ ;  /* 0x000000ff04077290 */ /* 0x000fe2000fffe1ff */
[----:B------:R-:W-:-:S11]  /*0240*/  MOV R11, R8 ;  /* 0x00000008000b7202 */ /* 0x000fd60000000f00 */
.L_x_459:
        /* <DEDUP_REMOVED lines=57> */
.L_x_458:
        /* <DEDUP_REMOVED lines=36> */
.L_x_460:
        /* <DEDUP_REMOVED lines=24> */
.L_x_461:
[----:B------:R-:W-:Y:S05]  /*09a0*/  BRA.U !UP1, `(.L_x_457) ;  /* 0x00000001093c7547 */ /* 0x000fea000b800000 */
[----:B------:R-:W0:Y:S01]  /*09b0*/  LDC.64 R14, c[0x0][0x380] ;  /* 0x0000e000ff0e7b82 */ /* 0x000e220000000a00 */
[----:B------:R-:W-:Y:S01]  /*09c0*/  IADD3 R9, PT, PT, R9, UR4, RZ ;  /* 0x0000000409097c10 */ /* 0x000fe2000fffe0ff */
[----:B------:R-:W-:Y:S01]  /*09d0*/  UIADD3 UR5, UPT, UPT, -UR5, URZ, URZ ;  /* 0x000000ff05057290 */ /* 0x000fe2000fffe1ff */
[----:B------:R-:W-:-:S05]  /*09e0*/  IADD3 R13, PT, PT, R8, UR4, RZ ;  /* 0x00000004080d7c10 */ /* 0x000fca000fffe0ff */
[----:B------:R-:W1:Y:S06]  /*09f0*/  LDC.64 R10, c[0x0][0x388] ;  /* 0x0000e200ff0a7b82 */ /* 0x000e6c0000000a00 */
.L_x_462:
[----:B-1----:R-:W-:-:S04]  /*0a00*/  IMAD.WIDE R2, R9, 0x4, R10 ;  /* 0x0000000409027825 */ /* 0x002fc800078e020a */
[----:B0-----:R-:W-:Y:S02]  /*0a10*/  IMAD.WIDE R4, R13, 0x4, R14 ;  /* 0x000000040d047825 */ /* 0x001fe400078e020e */
        /* <DEDUP_REMOVED lines=8> */
.L_x_457:
[----:B------:R-:W0:Y:S02]  /*0aa0*/  LDC.64 R2, c[0x0][0x390] ;  /* 0x0000e400ff027b82 */ /* 0x000e240000000a00 */
[----:B0-----:R-:W-:-:S06]  /*0ab0*/  IMAD.WIDE R2, R6, 0x4, R2 ;  /* 0x0000000406027825 */ /* 0x001fcc00078e0202 */
[----:B------:R-:W2:Y:S01]  /*0ac0*/  LDG.E R3, desc[UR8][R2.64] ;  /* 0x0000000802037981 */ /* 0x000ea2000c1e1900 */
[----:B------:R-:W-:Y:S02]  /*0ad0*/  MOV R5, 0x3bbb989d ;  /* 0x3bbb989d00057802 */ /* 0x000fe40000000f00 */
[----:B------:R-:W-:Y:S02]  /*0ae0*/  MOV R9, 0x437c0000 ;  /* 0x437c000000097802 */ /* 0x000fe40000000f00 */
[----:B------:R-:W-:-:S05]  /*0af0*/  LEA R7, R7, R0, 0x7 ;  /* 0x0000000007077211 */ /* 0x000fca00078e38ff */
[----:B------:R-:W-:Y:S02]  /*0b00*/  IMAD R7, R7, UR10, R6 ;  /* 0x0000000a07077c24 */ /* 0x000fe4000f8e0206 */
[----:B--2---:R-:W-:-:S04]  /*0b10*/  FADD R12, R3, R12 ;  /* 0x0000000c030c7221 */ /* 0x004fc80000000000 */
[----:B------:R-:W-:-:S04]  /*0b20*/  FFMA.SAT R4, R12, R5, 0.5 ;  /* 0x3f0000000c047423 */ /* 0x000fc80000002005 */
[----:B------:R-:W-:-:S04]  /*0b30*/  FFMA.RM R4, R4, R9, 12582913 ;  /* 0x4b40000104047423 */ /* 0x000fc80000004009 */
[C---:B------:R-:W-:Y:S01]  /*0b40*/  FADD R5, R4.reuse, -12583039 ;  /* 0xcb40007f04057421 */ /* 0x040fe20000000000 */
[----:B------:R-:W-:-:S03]  /*0b50*/  SHF.L.U32 R4, R4, 0x17, RZ ;  /* 0x0000001704047819 */ /* 0x000fc600000006ff */
[----:B------:R-:W-:-:S04]  /*0b60*/  FFMA R5, R12, 1.4426950216293334961, -R5 ;  /* 0x3fb8aa3b0c057823 */ /* 0x000fc80000000805 */
[----:B------:R-:W-:-:S06]  /*0b70*/  FFMA R5, R12, 1.925963033500011079e-08, R5 ;  /* 0x32a570600c057823 */ /* 0x000fcc0000000005 */
[----:B------:R-:W0:Y:S02]  /*0b80*/  MUFU.EX2 R5, R5 ;  /* 0x0000000500057308 */ /* 0x000e240000000800 */
[----:B0-----:R-:W-:Y:S01]  /*0b90*/  FFMA R8, R4, R5, 1 ;  /* 0x3f80000004087423 */ /* 0x001fe20000000005 */
[----:B------:R-:W-:-:S04]  /*0ba0*/  MOV R4, 0x3e055027 ;  /* 0x3e05502700047802 */ /* 0x000fc80000000f00 */
[----:B------:R-:W-:-:S04]  /*0bb0*/  FSETP.GEU.AND P0, PT, R8, 1.175494350822287508e-38, PT ;  /* 0x008000000800780b */ /* 0x000fc80003f0e000 */
[----:B------:R-:W-:-:S09]  /*0bc0*/  FSEL R9, RZ, -23, P0 ;  /* 0xc1b80000ff097808 */ /* 0x000fd20000000000 */
[----:B------:R-:W-:-:S05]  /*0bd0*/  @!P0 FMUL R8, R8, 8388608 ;  /* 0x4b00000008088820 */ /* 0x000fca0000400000 */
[C---:B------:R-:W-:Y:S02]  /*0be0*/  IADD3 R2, PT, PT, R8.reuse, -0x3f2aaaab, RZ ;  /* 0xc0d5555508027810 */ /* 0x040fe40007ffe0ff */
[----:B------:R-:W-:Y:S02]  /*0bf0*/  ISETP.GT.U32.AND P0, PT, R8, 0x7f7fffff, PT ;  /* 0x7f7fffff0800780c */ /* 0x000fe40003f04070 */
[----:B------:R-:W-:-:S04]  /*0c00*/  LOP3.LUT R11, R2, 0xff800000, RZ, 0xc0, !PT ;  /* 0xff800000020b7812 */ /* 0x000fc800078ec0ff */
[----:B------:R-:W-:-:S05]  /*0c10*/  IADD3 R2, PT, PT, R8, -R11, RZ ;  /* 0x8000000b08027210 */ /* 0x000fca0007ffe0ff */
[----:B------:R-:W-:-:S04]  /*0c20*/  FADD R13, R2, -1 ;  /* 0xbf800000020d7421 */ /* 0x000fc80000000000 */
[C---:B------:R-:W-:Y:S02]  /*0c30*/  FFMA R2, R13.reuse, -R4, 0.14084610342979431152 ;  /* 0x3e1039f60d027423 */ /* 0x040fe40000000804 */
[----:B------:R-:W0:Y:S02]  /*0c40*/  LDC.64 R4, c[0x0][0x3a0] ;  /* 0x0000e800ff047b82 */ /* 0x000e240000000a00 */
[----:B------:R-:W-:-:S04]  /*0c50*/  FFMA R2, R13, R2, -0.12148627638816833496 ;  /* 0xbdf8cdcc0d027423 */ /* 0x000fc80000000002 */
[----:B------:R-:W-:-:S04]  /*0c60*/  FFMA R2, R13, R2, 0.13980610668659210205 ;  /* 0x3e0f29550d027423 */ /* 0x000fc80000000002 */
[----:B------:R-:W-:-:S04]  /*0c70*/  FFMA R2, R13, R2, -0.16684235632419586182 ;  /* 0xbe2ad8b90d027423 */ /* 0x000fc80000000002 */
[----:B------:R-:W-:-:S04]  /*0c80*/  FFMA R2, R13, R2, 0.20012299716472625732 ;  /* 0x3e4ced0b0d027423 */ /* 0x000fc80000000002 */
[C---:B------:R-:W-:Y:S02]  /*0c90*/  FFMA R10, R13.reuse, R2, -0.24999669194221496582 ;  /* 0xbe7fff220d0a7423 */ /* 0x040fe40000000002 */
[----:B------:R-:W1:Y:S02]  /*0ca0*/  LDC.64 R2, c[0x0][0x398] ;  /* 0x0000e600ff027b82 */ /* 0x000e640000000a00 */
[----:B------:R-:W-:Y:S01]  /*0cb0*/  FFMA R10, R13, R10, 0.33333182334899902344 ;  /* 0x3eaaaa780d0a7423 */ /* 0x000fe2000000000a */
[----:B0-----:R-:W-:-:S04]  /*0cc0*/  IMAD.WIDE R4, R7, 0x4, R4 ;  /* 0x0000000407047825 */ /* 0x001fc800078e0204 */
[C---:B------:R-:W-:Y:S01]  /*0cd0*/  FFMA R14, R13.reuse, R10, -0.5 ;  /* 0xbf0000000d0e7423 */ /* 0x040fe2000000000a */
[----:B------:R-:W-:Y:S02]  /*0ce0*/  I2FP.F32.S32 R10, R11 ;  /* 0x0000000b000a7245 */ /* 0x000fe40000201400 */
[----:B------:R-:W-:Y:S01]  /*0cf0*/  MOV R11, 0x7f800000 ;  /* 0x7f800000000b7802 */ /* 0x000fe20000000f00 */
[C---:B------:R-:W-:Y:S01]  /*0d00*/  FMUL R14, R13.reuse, R14 ;  /* 0x0000000e0d0e7220 */ /* 0x040fe20000400000 */
[----:B------:R-:W-:Y:S01]  /*0d10*/  STG.E desc[UR8][R4.64], R12 ;  /* 0x0000000c04007986 */ /* 0x000fe2000c101908 */
[----:B------:R-:W-:Y:S02]  /*0d20*/  FFMA R9, R10, 1.1920928955078125e-07, R9 ;  /* 0x340000000a097823 */ /* 0x000fe40000000009 */
[----:B------:R-:W-:-:S04]  /*0d30*/  FFMA R14, R13, R14, R13 ;  /* 0x0000000e0d0e7223 */ /* 0x000fc8000000000d */
[----:B------:R-:W-:Y:S01]  /*0d40*/  FFMA R9, R9, 0.69314718246459960938, R14 ;  /* 0x3f31721809097823 */ /* 0x000fe2000000000e */
[C---:B------:R-:W-:Y:S01]  /*0d50*/  @P0 FFMA R9, R8.reuse, R11, +INF ;  /* 0x7f80000008090423 */ /* 0x040fe2000000000b */
[----:B------:R-:W-:Y:S01]  /*0d60*/  FSETP.NEU.AND P0, PT, R8, RZ, PT ;  /* 0x000000ff0800720b */ /* 0x000fe20003f0d000 */
[----:B-1----:R-:W-:-:S03]  /*0d70*/  IMAD.WIDE R2, R7, 0x4, R2 ;  /* 0x0000000407027825 */ /* 0x002fc600078e0202 */
[----:B------:R-:W-:-:S05]  /*0d80*/  FSEL R9, R9, -INF , P0 ;  /* 0xff80000009097808 */ /* 0x000fca0000000000 */
[----:B------:R-:W-:Y:S01]  /*0d90*/  STG.E desc[UR8][R2.64], R9 ;  /* 0x0000000902007986 */ /* 0x000fe2000c101908 */
[----:B------:R-:W-:Y:S05]  /*0da0*/  EXIT ;  /* 0x000000000000794d */ /* 0x000fea0003800000 */
.L_x_463:
        /* <DEDUP_REMOVED lines=13> */
.L_x_530:


//--------------------- .text._Z25get_neuron_output_sigmoidPKfS0_S0_PfS1_ii --------------------------
	.section	.text._Z25get_neuron_output_sigmoidPKfS0_S0_PfS1_ii,"ax",@progbits
	.align	128
        .global         _Z25get_neuron_output_sigmoidPKfS0_S0_PfS1_ii
        .type           _Z25get_neuron_output_sigmoidPKfS0_S0_PfS1_ii,@function
        .size           _Z25get_neuron_output_sigmoidPKfS0_S0_PfS1_ii,(.L_x_514 - _Z25get_neuron_output_sigmoidPKfS0_S0_PfS1_ii)
        .other          _Z25get_neuron_output_sigmoidPKfS0_S0_PfS1_ii,@"STO_CUDA_ENTRY STV_DEFAULT"
_Z25get_neuron_output_sigmoidPKfS0_S0_PfS1_ii:
.text._Z25get_neuron_output_sigmoidPKfS0_S0_PfS1_ii:
        /* <DEDUP_REMOVED lines=37> */
.L_x_466:
        /* <DEDUP_REMOVED lines=57> */
.L_x_465:
        /* <DEDUP_REMOVED lines=36> */
.L_x_467:
        /* <DEDUP_REMOVED lines=24> */
.L_x_468:
[----:B------:R-:W-:Y:S05]  /*09a0*/  BRA.U !UP1, `(.L_x_464) ;  /* 0x00000001093c7547 */ /* 0x000fea000b800000 */
[----:B------:R-:W0:Y:S01]  /*09b0*/  LDC.64 R14, c[0x0][0x380] ;  /* 0x0000e000ff0e7b82 */ /* 0x000e220000000a00 */
[----:B------:R-:W-:Y:S01]  /*09c0*/  IADD3 R9, PT, PT, R9, UR4, RZ ;  /* 0x0000000409097c10 */ /* 0x000fe2000fffe0ff */
[----:B------:R-:W-:Y:S01]  /*09d0*/  UIADD3 UR5, UPT, UPT, -UR5, URZ, URZ ;  /* 0x000000ff05057290 */ /* 0x000fe2000fffe1ff */
[----:B------:R-:W-:-:S05]  /*09e0*/  IADD3 R13, PT, PT, R8, UR4, RZ ;  /* 0x00000004080d7c10 */ /* 0x000fca000fffe0ff */
[----:B------:R-:W1:Y:S06]  /*09f0*/  LDC.64 R10, c[0x0][0x388] ;  /* 0x0000e200ff0a7b82 */ /* 0x000e6c0000000a00 */
.L_x_469:
        /* <DEDUP_REMOVED lines=10> */
.L_x_464:
[----:B------:R-:W0:Y:S02]  /*0aa0*/  LDC.64 R2, c[0x0][0x390] ;  /* 0x0000e400ff027b82 */ /* 0x000e240000000a00 */
[----:B0-----:R-:W-:-:S06]  /*0ab0*/  IMAD.WIDE R2, R6, 0x4, R2 ;  /* 0x0000000406027825 */ /* 0x001fcc00078e0202 */
[----:B------:R-:W2:Y:S01]  /*0ac0*/  LDG.E R3, desc[UR8][R2.64] ;  /* 0x0000000802037981 */ /* 0x000ea2000c1e1900 */
[----:B------:R-:W-:Y:S01]  /*0ad0*/  MOV R4, 0x3bbb989d ;  /* 0x3bbb989d00047802 */ /* 0x000fe20000000f00 */
[----:B------:R-:W-:Y:S01]  /*0ae0*/  BSSY.RECONVERGENT B0, `(.L_x_470) ;  /* 0x000001c000007945 */ /* 0x000fe20003800200 */
[----:B------:R-:W-:Y:S02]  /*0af0*/  MOV R5, 0x437c0000 ;  /* 0x437c000000057802 */ /* 0x000fe40000000f00 */
[----:B------:R-:W-:-:S05]  /*0b00*/  LEA R7, R7, R0, 0x7 ;  /* 0x0000000007077211 */ /* 0x000fca00078e38ff */
[----:B------:R-:W-:Y:S02]  /*0b10*/  IMAD R6, R7, UR10, R6 ;  /* 0x0000000a07067c24 */ /* 0x000fe4000f8e0206 */
[----:B--2---:R-:W-:-:S04]  /*0b20*/  FADD R9, R3, R12 ;  /* 0x0000000c03097221 */ /* 0x004fc80000000000 */
[----:B------:R-:W-:-:S04]  /*0b30*/  FFMA.SAT R4, R9, -R4, 0.5 ;  /* 0x3f00000009047423 */ /* 0x000fc80000002804 */
[----:B------:R-:W-:Y:S02]  /*0b40*/  FFMA.RM R8, R4, R5, 12582913 ;  /* 0x4b40000104087423 */ /* 0x000fe40000004005 */
[----:B------:R-:W0:Y:S02]  /*0b50*/  LDC.64 R4, c[0x0][0x3a0] ;  /* 0x0000e800ff047b82 */ /* 0x000e240000000a00 */
[C---:B------:R-:W-:Y:S01]  /*0b60*/  FADD R10, R8.reuse, -12583039 ;  /* 0xcb40007f080a7421 */ /* 0x040fe20000000000 */
[----:B------:R-:W-:-:S03]  /*0b70*/  SHF.L.U32 R8, R8, 0x17, RZ ;  /* 0x0000001708087819 */ /* 0x000fc600000006ff */
[----:B------:R-:W-:-:S04]  /*0b80*/  FFMA R10, R9, -1.4426950216293334961, -R10 ;  /* 0xbfb8aa3b090a7823 */ /* 0x000fc8000000080a */
[----:B------:R-:W-:-:S04]  /*0b90*/  FFMA R10, R9, -1.925963033500011079e-08, R10 ;  /* 0xb2a57060090a7823 */ /* 0x000fc8000000000a */
[----:B------:R-:W1:Y:S01]  /*0ba0*/  MUFU.EX2 R11, R10 ;  /* 0x0000000a000b7308 */ /* 0x000e620000000800 */
[----:B0-----:R-:W-:-:S05]  /*0bb0*/  IMAD.WIDE R2, R6, 0x4, R4 ;  /* 0x0000000406027825 */ /* 0x001fca00078e0204 */
[----:B------:R0:W-:Y:S01]  /*0bc0*/  STG.E desc[UR8][R2.64], R9 ;  /* 0x0000000902007986 */ /* 0x0001e2000c101908 */
[----:B-1----:R-:W-:-:S05]  /*0bd0*/  FFMA R8, R8, R11, 1 ;  /* 0x3f80000008087423 */ /* 0x002fca000000000b */
[----:B------:R-:W-:-:S04]  /*0be0*/  IADD3 R0, PT, PT, R8, 0x1800000, RZ ;  /* 0x0180000008007810 */ /* 0x000fc80007ffe0ff */
[----:B------:R-:W-:-:S04]  /*0bf0*/  LOP3.LUT R0, R0, 0x7f800000, RZ, 0xc0, !PT ;  /* 0x7f80000000007812 */ /* 0x000fc800078ec0ff */
[----:B------:R-:W-:-:S13]  /*0c00*/  ISETP.GT.U32.AND P0, PT, R0, 0x1ffffff, PT ;  /* 0x01ffffff0000780c */ /* 0x000fda0003f04070 */
[----:B0-----:R-:W-:Y:S05]  /*0c10*/  @P0 BRA `(.L_x_471) ;  /* 0x0000000000100947 */ /* 0x001fea0003800000 */
[----:B------:R-:W-:-:S07]  /*0c20*/  MOV R4, 0xc40 ;  /* 0x00000c4000047802 */ /* 0x000fce0000000f00 */
[----:B------:R-:W-:Y:S05]  /*0c30*/  CALL.REL.NOINC `($__internal_7_$__cuda_sm20_rcp_rn_f32_slowpath) ;  /* 0x00000000002c7944 */ /* 0x000fea0003c00000 */
[----:B------:R-:W-:Y:S01]  /*0c40*/  MOV R5, R3 ;  /* 0x0000000300057202 */ /* 0x000fe20000000f00 */
[----:B------:R-:W-:Y:S06]  /*0c50*/  BRA `(.L_x_472) ;  /* 0x0000000000107947 */ /* 0x000fec0003800000 */
.L_x_471:
[----:B------:R-:W0:Y:S02]  /*0c60*/  MUFU.RCP R5, R8 ;  /* 0x0000000800057308 */ /* 0x000e240000001000 */
[----:B0-----:R-:W-:-:S04]  /*0c70*/  FFMA R0, R8, R5, -1 ;  /* 0xbf80000008007423 */ /* 0x001fc80000000005 */
[----:B------:R-:W-:-:S04]  /*0c80*/  FADD.FTZ R0, -R0, -RZ ;  /* 0x800000ff00007221 */ /* 0x000fc80000010100 */
[----:B------:R-:W-:-:S07]  /*0c90*/  FFMA R5, R5, R0, R5 ;  /* 0x0000000005057223 */ /* 0x000fce0000000005 */
.L_x_472:
[----:B------:R-:W-:Y:S05]  /*0ca0*/  BSYNC.RECONVERGENT B0 ;  /* 0x0000000000007941 */ /* 0x000fea0003800200 */
.L_x_470:
[----:B------:R-:W0:Y:S02]  /*0cb0*/  LDC.64 R2, c[0x0][0x398] ;  /* 0x0000e600ff027b82 */ /* 0x000e240000000a00 */
[----:B0-----:R-:W-:-:S05]  /*0cc0*/  IMAD.WIDE R6, R6, 0x4, R2 ;  /* 0x0000000406067825 */ /* 0x001fca00078e0202 */
[----:B------:R-:W-:Y:S01]  /*0cd0*/  STG.E desc[UR8][R6.64], R5 ;  /* 0x0000000506007986 */ /* 0x000fe2000c101908 */
[----:B------:R-:W-:Y:S05]  /*0ce0*/  EXIT ;  /* 0x000000000000794d */ /* 0x000fea0003800000 */
        .weak           $__internal_7_$__cuda_sm20_rcp_rn_f32_slowpath
        .type           $__internal_7_$__cuda_sm20_rcp_rn_f32_slowpath,@function
        .size           $__internal_7_$__cuda_sm20_rcp_rn_f32_slowpath,(.L_x_514 - $__internal_7_$__cuda_sm20_rcp_rn_f32_slowpath)
$__internal_7_$__cuda_sm20_rcp_rn_f32_slowpath:
        /* <DEDUP_REMOVED lines=16> */
.L_x_474:
[----:B------:R-:W-:-:S04]  /*0df0*/  IADD3 R9, PT, PT, R7, -0xfd, RZ ;  /* 0xffffff0307097810 */ /* 0x000fc80007ffe0ff */
[----:B------:R-:W-:-:S13]  /*0e00*/  ISETP.GT.U32.AND P0, PT, R9, 0x1, PT ;  /* 0x000000010900780c */ /* 0x000fda0003f04070 */
[----:B------:R-:W-:Y:S05]  /*0e10*/  @P0 BRA `(.L_x_476) ;  /* 0x0000000000780947 */ /* 0x000fea0003800000 */
[----:B------:R-:W-:Y:S01]  /*0e20*/  LOP3.LUT R2, R0, 0x7fffff, RZ, 0xc0, !PT ;  /* 0x007fffff00027812 */ /* 0x000fe200078ec0ff */
[----:B------:R-:W-:-:S03]  /*0e30*/  HFMA2 R10, -RZ, RZ, 0, 1.78813934326171875e-07 ;  /* 0x00000003ff0a7431 */ /* 0x000fc600000001ff */
        /* <DEDUP_REMOVED lines=14> */
[----:B------:R-:W-:Y:S02]  /*0f20*/  LOP3.LUT P1, RZ, R2, R9, R3, 0xf8, !PT ;  /* 0x0000000902ff7212 */ /* 0x000fe4000782f803 */
[C---:B------:R-:W-:Y:S02]  /*0f30*/  LOP3.LUT P0, RZ, R10.reuse, 0x1, RZ, 0xc0, !PT ;  /* 0x000000010aff7812 */ /* 0x040fe4000780c0ff */
[----:B------:R-:W-:-:S04]  /*0f40*/  LOP3.LUT P2, RZ, R10, 0x2, RZ, 0xc0, !PT ;  /* 0x000000020aff7812 */ /* 0x000fc8000784c0ff */
[----:B------:R-:W-:Y:S02]  /*0f50*/  PLOP3.LUT P0, PT, P0, P1, P2, 0xe0, 0x0 ;  /* 0x000000000000781c */ /* 0x000fe40000703c20 */
[----:B------:R-:W-:Y:S02]  /*0f60*/  LOP3.LUT P1, RZ, R0, 0x7fffff, RZ, 0xc0, !PT ;  /* 0x007fffff00ff7812 */ /* 0x000fe4000782c0ff */
[----:B------:R-:W-:-:S04]  /*0f70*/  SEL R2, RZ, 0x1, !P0 ;  /* 0x00000001ff027807 */ /* 0x000fc80004000000 */
[----:B------:R-:W-:-:S04]  /*0f80*/  IADD3 R2, PT, PT, -R2, RZ, RZ ;  /* 0x000000ff02027210 */ /* 0x000fc80007ffe1ff */
[----:B------:R-:W-:Y:S02]  /*0f90*/  ISETP.GE.AND P0, PT, R2, RZ, PT ;  /* 0x000000ff0200720c */ /* 0x000fe40003f06270 */
[----:B------:R-:W-:-:S04]  /*0fa0*/  IADD3 R2, PT, PT, R7, -0xfc, RZ ;  /* 0xffffff0407027810 */ /* 0x000fc80007ffe0ff */
[----:B------:R-:W-:-:S07]  /*0fb0*/  SHF.R.U32.HI R3, RZ, R2, R3 ;  /* 0x00000002ff037219 */ /* 0x000fce0000011603 */
[----:B------:R-:W-:-:S04]  /*0fc0*/  @!P0 IADD3 R3, PT, PT, R3, 0x1, RZ ;  /* 0x0000000103038810 */ /* 0x000fc80007ffe0ff */
[----:B------:R-:W-:-:S04]  /*0fd0*/  @!P1 SHF.L.U32 R3, R3, 0x1, RZ ;  /* 0x0000000103039819 */ /* 0x000fc800000006ff */
[----:B------:R-:W-:Y:S01]  /*0fe0*/  LOP3.LUT R3, R3, 0x80000000, R0, 0xf8, !PT ;  /* 0x8000000003037812 */ /* 0x000fe200078ef800 */
[----:B------:R-:W-:Y:S06]  /*0ff0*/  BRA `(.L_x_475) ;  /* 0x0000000000047947 */ /* 0x000fec0003800000 */
.L_x_476:
[----:B------:R0:W1:Y:S02]  /*1000*/  MUFU.RCP R3, R0 ;  /* 0x0000000000037308 */ /* 0x0000640000001000 */
.L_x_475:
[----:B------:R-:W-:Y:S05]  /*1010*/  BSYNC.RECONVERGENT B1 ;  /* 0x0000000000017941 */ /* 0x000fea0003800200 */
.L_x_473:
[----:B------:R-:W-:-:S04]  /*1020*/  MOV R5, 0x0 ;  /* 0x0000000000057802 */ /* 0x000fc80000000f00 */
[----:B01----:R-:W-:Y:S05]  /*1030*/  RET.REL.NODEC R4 `(_Z25get_neuron_output_sigmoidPKfS0_S0_PfS1_ii) ;  /* 0xffffffec04f07950 */ /* 0x003fea0003c3ffff */
.L_x_477:
        /* <DEDUP_REMOVED lines=12> */
.L_x_514:


//--------------------- .text._Z17get_neuron_outputPKfS0_S0_PfS1_ii --------------------------
	.section	.text._Z17get_neuron_outputPKfS0_S0_PfS1_ii,"ax",@progbits
	.align	128
        .global         _Z17get_neuron_outputPKfS0_S0_PfS1_ii
        .type           _Z17get_neuron_outputPKfS0_S0_PfS1_ii,@function
        .size           _Z17get_neuron_outputPKfS0_S0_PfS1_ii,(.L_x_532 - _Z17get_neuron_outputPKfS0_S0_PfS1_ii)
        .other          _Z17get_neuron_outputPKfS0_S0_PfS1_ii,@"STO_CUDA_ENTRY STV_DEFAULT"
_Z17get_neuron_outputPKfS0_S0_PfS1_ii:
.text._Z17get_neuron_outputPKfS0_S0_PfS1_ii:
        /* <DEDUP_REMOVED lines=37> */
.L_x_480:
        /* <DEDUP_REMOVED lines=57> */
.L_x_479:
        /* <DEDUP_REMOVED lines=36> */
.L_x_481:
        /* <DEDUP_REMOVED lines=24> */
.L_x_482:
[----:B------:R-:W-:Y:S05]  /*09a0*/  BRA.U !UP1, `(.L_x_478) ;  /* 0x00000001093c7547 */ /* 0x000fea000b800000 */
[----:B------:R-:W0:Y:S01]  /*09b0*/  LDC.64 R14, c[0x0][0x380] ;  /* 0x0000e000ff0e7b82 */ /* 0x000e220000000a00 */
[----:B------:R-:W-:Y:S01]  /*09c0*/  IADD3 R9, PT, PT, R9, UR4, RZ ;  /* 0x0000000409097c10 */ /* 0x000fe2000fffe0ff */
[----:B------:R-:W-:Y:S01]  /*09d0*/  UIADD3 UR5, UPT, UPT, -UR5, URZ, URZ ;  /* 0x000000ff05057290 */ /* 0x000fe2000fffe1ff */
[----:B------:R-:W-:-:S05]  /*09e0*/  IADD3 R13, PT, PT, R8, UR4, RZ ;  /* 0x00000004080d7c10 */ /* 0x000fca000fffe0ff */
[----:B------:R-:W1:Y:S06]  /*09f0*/  LDC.64 R10, c[0x0][0x388] ;  /* 0x0000e200ff0a7b82 */ /* 0x000e6c0000000a00 */
.L_x_483:
        /* <DEDUP_REMOVED lines=10> */
.L_x_478:
[----:B------:R-:W0:Y:S08]  /*0aa0*/  LDC.64 R2, c[0x0][0x390] ;  /* 0x0000e400ff027b82 */ /* 0x000e300000000a00 */
[----:B------:R-:W1:Y:S08]  /*0ab0*/  LDC.64 R4, c[0x0][0x3a0] ;  /* 0x0000e800ff047b82 */ /* 0x000e700000000a00 */
[----:B------:R-:W2:Y:S01]  /*0ac0*/  LDC.64 R8, c[0x0][0x398] ;  /* 0x0000e600ff087b82 */ /* 0x000ea20000000a00 */
[----:B0-----:R-:W-:-:S06]  /*0ad0*/  IMAD.WIDE R2, R6, 0x4, R2 ;  /* 0x0000000406027825 */ /* 0x001fcc00078e0202 */
[----:B------:R-:W3:Y:S01]  /*0ae0*/  LDG.E R3, desc[UR8][R2.64] ;  /* 0x0000000802037981 */ /* 0x000ee2000c1e1900 */
[----:B------:R-:W-:-:S05]  /*0af0*/  LEA R7, R7, R0, 0x7 ;  /* 0x0000000007077211 */ /* 0x000fca00078e38ff */
[----:B------:R-:W-:-:S04]  /*0b00*/  IMAD R7, R7, UR10, R6 ;  /* 0x0000000a07077c24 */ /* 0x000fc8000f8e0206 */
[----:B-1----:R-:W-:-:S04]  /*0b10*/  IMAD.WIDE R4, R7, 0x4, R4 ;  /* 0x0000000407047825 */ /* 0x002fc800078e0204 */
[----:B--2---:R-:W-:Y:S01]  /*0b20*/  IMAD.WIDE R6, R7, 0x4, R8 ;  /* 0x0000000407067825 */ /* 0x004fe200078e0208 */
[----:B---3--:R-:W-:-:S03]  /*0b30*/  FSET.BF.GT.AND R0, R12, -R3, PT ;  /* 0x800000030c00720a */ /* 0x008fc60003804000 */
[----:B------:R-:W-:-:S04]  /*0b40*/  FADD R11, R3, R12 ;  /* 0x0000000c030b7221 */ /* 0x000fc80000000000 */
[----:B------:R-:W-:Y:S01]  /*0b50*/  FMUL R9, R11, R0 ;  /* 0x000000000b097220 */ /* 0x000fe20000400000 */
[----:B------:R-:W-:Y:S04]  /*0b60*/  STG.E desc[UR8][R4.64], R11 ;  /* 0x0000000b04007986 */ /* 0x000fe8000c101908 */
[----:B------:R-:W-:Y:S01]  /*0b70*/  STG.E desc[UR8][R6.64], R9 ;  /* 0x0000000906007986 */ /* 0x000fe2000c101908 */
[----:B------:R-:W-:Y:S05]  /*0b80*/  EXIT ;  /* 0x000000000000794d */ /* 0x000fea0003800000 */
.L_x_484:
        /* <DEDUP_REMOVED lines=15> */
.L_x_532:


//--------------------- .text._Z17initialize_glorotPK17curandStateXORWOWPfS2_ii --------------------------
	.section	.text._Z17initialize_glorotPK17curandStateXORWOWPfS2_ii,"ax",@progbits
	.align	128
        .global         _Z17initialize_glorotPK17curandStateXORWOWPfS2_ii
        .type           _Z17initialize_glorotPK17curandStateXORWOWPfS2_ii,@function
        .size           _Z17initialize_glorotPK17curandStateXORWOWPfS2_ii,(.L_x_516 - _Z17initialize_glorotPK17curandStateXORWOWPfS2_ii)
        .other          _Z17initialize_glorotPK17curandStateXORWOWPfS2_ii,@"STO_CUDA_ENTRY STV_DEFAULT"
_Z17initialize_glorotPK17curandStateXORWOWPfS2_ii:
.text._Z17initialize_glorotPK17curandStateXORWOWPfS2_ii:
[----:B------:R-:W-:Y:S01]  /*0000*/  LDC R1, c[0x0][0x37c] ;  /* 0x0000df00ff017b82 */ /* 0x000fe20000000800 */
[----:B------:R-:W0:Y:S07]  /*0010*/  S2R R0, SR_TID.Y ;  /* 0x0000000000007919 */ /* 0x000e2e0000002200 */
[----:B------:R-:W1:Y:S01]  /*0020*/  LDC R4, c[0x0][0x360] ;  /* 0x0000d800ff047b82 */ /* 0x000e620000000800 */
[----:B------:R-:W2:Y:S01]  /*0030*/  LDCU.64 UR4, c[0x0][0x398] ;  /* 0x00007300ff0477ac */ /* 0x000ea20008000a00 */
[----:B------:R-:W1:Y:S06]  /*0040*/  S2R R3, SR_TID.X ;  /* 0x0000000000037919 */ /* 0x000e6c0000002100 */
[----:B------:R-:W0:Y:S08]  /*0050*/  S2UR UR7, SR_CTAID.Y ;  /* 0x00000000000779c3 */ /* 0x000e300000002600 */
[----:B------:R-:W0:Y:S08]  /*0060*/  LDC R7, c[0x0][0x364] ;  /* 0x0000d900ff077b82 */ /* 0x000e300000000800 */
[----:B------:R-:W1:Y:S01]  /*0070*/  S2UR UR6, SR_CTAID.X ;  /* 0x00000000000679c3 */ /* 0x000e620000002500 */
[----:B0-----:R-:W-:-:S05]  /*0080*/  IMAD R7, R7, UR7, R0 ;  /* 0x0000000707077c24 */ /* 0x001fca000f8e0200 */
[----:B--2---:R-:W-:Y:S01]  /*0090*/  ISETP.GE.AND P0, PT, R7, UR5, PT ;  /* 0x0000000507007c0c */ /* 0x004fe2000bf06270 */
[----:B-1----:R-:W-:-:S05]  /*00a0*/  IMAD R4, R4, UR6, R3 ;  /* 0x0000000604047c24 */ /* 0x002fca000f8e0203 */
[----:B------:R-:W-:-:S13]  /*00b0*/  ISETP.GE.OR P0, PT, R4, UR4, P0 ;  /* 0x0000000404007c0c */ /* 0x000fda0008706670 */
[----:B------:R-:W-:Y:S05]  /*00c0*/  @P0 EXIT ;  /* 0x000000000000094d */ /* 0x000fea0003800000 */
[----:B------:R-:W0:Y:S01]  /*00d0*/  LDC.64 R10, c[0x0][0x380] ;  /* 0x0000e000ff0a7b82 */ /* 0x000e220000000a00 */
[----:B------:R-:W1:Y:S01]  /*00e0*/  LDCU.64 UR6, c[0x0][0x358] ;  /* 0x00006b00ff0677ac */ /* 0x000e620008000a00 */
[----:B------:R-:W-:-:S04]  /*00f0*/  IMAD R6, R4, UR5, R7 ;  /* 0x0000000504067c24 */ /* 0x000fc8000f8e0207 */
[----:B0-----:R-:W-:-:S05]  /*0100*/  IMAD.WIDE R10, R6, 0x30, R10 ;  /* 0x00000030060a7825 */ /* 0x001fca00078e020a */
[----:B-1----:R0:W5:Y:S04]  /*0110*/  LDG.E R5, desc[UR6][R10.64+0x8] ;  /* 0x000008060a057981 */ /* 0x002168000c1e1900 */
[----:B------:R0:W5:Y:S04]  /*0120*/  LDG.E R8, desc[UR6][R10.64+0x14] ;  /* 0x000014060a087981 */ /* 0x000168000c1e1900 */
[----:B------:R0:W5:Y:S01]  /*0130*/  LDG.E.64 R2, desc[UR6][R10.64] ;  /* 0x000000060a027981 */ /* 0x000162000c1e1b00 */
[----:B------:R-:W-:-:S06]  /*0140*/  UIADD3 UR4, UPT, UPT, UR5, UR4, URZ ;  /* 0x0000000405047290 */ /* 0x000fcc000fffe0ff */
[----:B------:R-:W-:Y:S01]  /*0150*/  I2FP.F32.S32 R9, UR4 ;  /* 0x0000000400097c45 */ /* 0x000fe20008201400 */
[----:B------:R-:W-:Y:S02]  /*0160*/  UMOV UR4, 0x40c00000 ;  /* 0x40c0000000047882 */ /* 0x000fe40000000000 */
[----:B------:R-:W-:Y:S01]  /*0170*/  IMAD.U32 R14, RZ, RZ, UR4 ;  /* 0x00000004ff0e7e24 */ /* 0x000fe2000f8e00ff */
[----:B------:R-:W1:Y:S08]  /*0180*/  MUFU.RCP R0, R9 ;  /* 0x0000000900007308 */ /* 0x000e700000001000 */
[----:B------:R-:W2:Y:S01]  /*0190*/  FCHK P0, R14, R9 ;  /* 0x000000090e007302 */ /* 0x000ea20000000000 */
[----:B-1----:R-:W-:-:S04]  /*01a0*/  FFMA R13, -R9, R0, 1 ;  /* 0x3f800000090d7423 */ /* 0x002fc80000000100 */
[----:B------:R-:W-:-:S04]  /*01b0*/  FFMA R0, R0, R13, R0 ;  /* 0x0000000d00007223 */ /* 0x000fc80000000000 */
[----:B------:R-:W-:-:S04]  /*01c0*/  FFMA R12, R0, 6, RZ ;  /* 0x40c00000000c7823 */ /* 0x000fc800000000ff */
[----:B------:R-:W-:-:S04]  /*01d0*/  FFMA R13, -R9, R12, 6 ;  /* 0x40c00000090d7423 */ /* 0x000fc8000000010c */
[----:B------:R-:W-:Y:S01]  /*01e0*/  FFMA R0, R0, R13, R12 ;  /* 0x0000000d00007223 */ /* 0x000fe2000000000c */
[----:B0-2---:R-:W-:Y:S06]  /*01f0*/  @!P0 BRA `(.L_x_485) ;  /* 0x00000000000c8947 */ /* 0x005fec0003800000 */
[----:B------:R-:W-:-:S07]  /*0200*/  MOV R10, 0x220 ;  /* 0x00000220000a7802 */ /* 0x000fce0000000f00 */
[----:B-----5:R-:W-:Y:S05]  /*0210*/  CALL.REL.NOINC `($__internal_9_$__cuda_sm3x_div_rn_noftz_f32_slowpath) ;  /* 0x0000000400107944 */ /* 0x020fea0003c00000 */
[----:B------:R-:W-:-:S07]  /*0220*/  IMAD.MOV.U32 R0, RZ, RZ, R9 ;  /* 0x000000ffff007224 */ /* 0x000fce00078e0009 */
.L_x_485:
[----:B------:R-:W-:Y:S01]  /*0230*/  VIADD R9, R0, 0xf3000000 ;  /* 0xf300000000097836 */ /* 0x000fe20000000000 */
[----:B------:R0:W1:Y:S04]  /*0240*/  MUFU.RSQ R11, R0 ;  /* 0x00000000000b7308 */ /* 0x0000680000001400 */
[----:B------:R-:W-:-:S13]  /*0250*/  ISETP.GT.U32.AND P0, PT, R9, 0x727fffff, PT ;  /* 0x727fffff0900780c */ /* 0x000fda0003f04070 */
[----:B01----:R-:W-:Y:S05]  /*0260*/  @!P0 BRA `(.L_x_486) ;  /* 0x0000000000108947 */ /* 0x003fea0003800000 */
[----:B------:R-:W-:-:S07]  /*0270*/  MOV R12, 0x290 ;  /* 0x00000290000c7802 */ /* 0x000fce0000000f00 */
[----:B-----5:R-:W-:Y:S05]  /*0280*/  CALL.REL.NOINC `($__internal_8_$__cuda_sm20_sqrt_rn_f32_slowpath) ;  /* 0x0000000000987944 */ /* 0x020fea0003c00000 */
[----:B------:R-:W-:Y:S01]  /*0290*/  IMAD.MOV.U32 R0, RZ, RZ, R9 ;  /* 0x000000ffff007224 */ /* 0x000fe200078e0009 */
[----:B------:R-:W-:Y:S06]  /*02a0*/  BRA `(.L_x_487) ;  /* 0x0000000000107947 */ /* 0x000fec0003800000 */
.L_x_486:
[C---:B------:R-:W-:Y:S01]  /*02b0*/  FMUL.FTZ R9, R11.reuse, R0 ;  /* 0x000000000b097220 */ /* 0x040fe20000410000 */
[----:B------:R-:W-:-:S03]  /*02c0*/  FMUL.FTZ R10, R11, 0.5 ;  /* 0x3f0000000b0a7820 */ /* 0x000fc60000410000 */
[----:B------:R-:W-:-:S04]  /*02d0*/  FFMA R0, -R9, R9, R0 ;  /* 0x0000000909007223 */ /* 0x000fc80000000100 */
[----:B------:R-:W-:-:S07]  /*02e0*/  FFMA R0, R0, R10, R9 ;  /* 0x0000000a00007223 */ /* 0x000fce0000000009 */
.L_x_487:
[----:B-----5:R-:W-:Y:S01]  /*02f0*/  SHF.R.U32.HI R10, RZ, 0x2, R3 ;  /* 0x00000002ff0a7819 */ /* 0x020fe20000011603 */
[----:B------:R-:W-:Y:S01]  /*0300*/  IMAD.SHL.U32 R9, R8, 0x10, RZ ;  /* 0x0000001008097824 */ /* 0x000fe200078e00ff */
[----:B------:R-:W-:Y:S02]  /*0310*/  ISETP.NE.AND P0, PT, R7, RZ, PT ;  /* 0x000000ff0700720c */ /* 0x000fe40003f05270 */
[----:B------:R-:W-:Y:S02]  /*0320*/  LOP3.LUT R3, R10, R3, RZ, 0x3c, !PT ;  /* 0x000000030a037212 */ /* 0x000fe400078e3cff */
[----:B------:R-:W0:Y:S02]  /*0330*/  LDC.64 R10, c[0x0][0x388] ;  /* 0x0000e200ff0a7b82 */ /* 0x000e240000000a00 */
[----:B------:R-:W-:-:S04]  /*0340*/  SHF.L.U32 R12, R3, 0x1, RZ ;  /* 0x00000001030c7819 */ /* 0x000fc800000006ff */
[----:B------:R-:W-:Y:S01]  /*0350*/  LOP3.LUT R12, R8, R9, R12, 0x96, !PT ;  /* 0x00000009080c7212 */ /* 0x000fe200078e960c */
[----:B------:R-:W-:-:S03]  /*0360*/  IMAD.MOV.U32 R9, RZ, RZ, 0x40000000 ;  /* 0x40000000ff097424 */ /* 0x000fc600078e00ff */
[----:B------:R-:W-:Y:S01]  /*0370*/  LOP3.LUT R3, R12, R3, RZ, 0x3c, !PT ;  /* 0x000000030c037212 */ /* 0x000fe200078e3cff */
[----:B------:R-:W-:-:S03]  /*0380*/  IMAD.MOV.U32 R12, RZ, RZ, 0x2f800000 ;  /* 0x2f800000ff0c7424 */ /* 0x000fc600078e00ff */
[----:B------:R-:W-:-:S04]  /*0390*/  IADD3 R8, PT, PT, R2, 0x587c5, R3 ;  /* 0x000587c502087810 */ /* 0x000fc80007ffe003 */
[----:B------:R-:W-:-:S05]  /*03a0*/  I2FP.F32.U32 R8, R8 ;  /* 0x0000000800087245 */ /* 0x000fca0000201000 */
[----:B------:R-:W-:Y:S01]  /*03b0*/  FFMA R8, R8, R12, 1.1641532182693481445e-10 ;  /* 0x2f00000008087423 */ /* 0x000fe2000000000c */
[----:B0-----:R-:W-:-:S04]  /*03c0*/  IMAD.WIDE R10, R6, 0x4, R10 ;  /* 0x00000004060a7825 */ /* 0x001fc800078e020a */
[----:B------:R-:W-:-:S04]  /*03d0*/  FFMA R9, R8, R9, -1 ;  /* 0xbf80000008097423 */ /* 0x000fc80000000009 */
[----:B------:R-:W-:-:S05]  /*03e0*/  FMUL R9, R9, R0 ;  /* 0x0000000009097220 */ /* 0x000fca0000400000 */
[----:B------:R0:W-:Y:S01]  /*03f0*/  STG.E desc[UR6][R10.64], R9 ;  /* 0x000000090a007986 */ /* 0x0001e2000c101906 */
[----:B------:R-:W-:Y:S05]  /*0400*/  @P0 EXIT ;  /* 0x000000000000094d */ /* 0x000fea0003800000 */
[----:B------:R-:W-:Y:S01]  /*0410*/  SHF.R.U32.HI R6, RZ, 0x2, R5 ;  /* 0x00000002ff067819 */ /* 0x000fe20000011605 */
[----:B------:R-:W-:-:S03]  /*0420*/  IMAD.SHL.U32 R8, R3, 0x10, RZ ;  /* 0x0000001003087824 */ /* 0x000fc600078e00ff */
[----:B------:R-:W-:Y:S02]  /*0430*/  LOP3.LUT R5, R6, R5, RZ, 0x3c, !PT ;  /* 0x0000000506057212 */ /* 0x000fe400078e3cff */
[----:B------:R-:W1:Y:S03]  /*0440*/  LDC.64 R6, c[0x0][0x390] ;  /* 0x0000e400ff067b82 */ /* 0x000e660000000a00 */
[----:B0-----:R-:W-:-:S05]  /*0450*/  IMAD.SHL.U32 R9, R5, 0x2, RZ ;  /* 0x0000000205097824 */ /* 0x001fca00078e00ff */
[----:B------:R-:W-:-:S04]  /*0460*/  LOP3.LUT R8, R5, R9, R8, 0x96, !PT ;  /* 0x0000000905087212 */ /* 0x000fc800078e9608 */
[----:B------:R-:W-:-:S04]  /*0470*/  LOP3.LUT R3, R8, R3, RZ, 0x3c, !PT ;  /* 0x0000000308037212 */ /* 0x000fc800078e3cff */
[----:B------:R-:W-:-:S04]  /*0480*/  IADD3 R3, PT, PT, R2, 0xb0f8a, R3 ;  /* 0x000b0f8a02037810 */ /* 0x000fc80007ffe003 */
[----:B------:R-:W-:Y:S01]  /*0490*/  I2FP.F32.U32 R3, R3 ;  /* 0x0000000300037245 */ /* 0x000fe20000201000 */
[----:B-1----:R-:W-:-:S04]  /*04a0*/  IMAD.WIDE R4, R4, 0x4, R6 ;  /* 0x0000000404047825 */ /* 0x002fc800078e0206 */
[----:B------:R-:W-:-:S04]  /*04b0*/  FFMA R3, R3, R12, 1.1641532182693481445e-10 ;  /* 0x2f00000003037423 */ /* 0x000fc8000000000c */
[----:B------:R-:W-:-:S05]  /*04c0*/  FMUL R3, R3, R0 ;  /* 0x0000000003037220 */ /* 0x000fca0000400000 */
[----:B------:R-:W-:Y:S01]  /*04d0*/  STG.E desc[UR6][R4.64], R3 ;  /* 0x0000000304007986 */ /* 0x000fe2000c101906 */
[----:B------:R-:W-:Y:S05]  /*04e0*/  EXIT ;  /* 0x000000000000794d */ /* 0x000fea0003800000 */
        .weak           $__internal_8_$__cuda_sm20_sqrt_rn_f32_slowpath
        .type           $__internal_8_$__cuda_sm20_sqrt_rn_f32_slowpath,@function
        .size           $__internal_8_$__cuda_sm20_sqrt_rn_f32_slowpath,($__internal_9_$__cuda_sm3x_div_rn_noftz_f32_slowpath - $__internal_8_$__cuda_sm20_sqrt_rn_f32_slowpath)
$__internal_8_$__cuda_sm20_sqrt_rn_f32_slowpath:
[----:B------:R-:W-:-:S13]  /*04f0*/  LOP3.LUT P0, RZ, R0, 0x7fffffff, RZ, 0xc0, !PT ;  /* 0x7fffffff00ff7812 */ /* 0x000fda000780c0ff */
[----:B------:R-:W-:Y:S01]  /*0500*/  @!P0 MOV R9, R0 ;  /* 0x0000000000098202 */ /* 0x000fe20000000f00 */
[----:B------:R-:W-:Y:S06]  /*0510*/  @!P0 BRA `(.L_x_488) ;  /* 0x0000000000448947 */ /* 0x000fec0003800000 */
[----:B------:R-:W-:-:S13]  /*0520*/  FSETP.GEU.FTZ.AND P0, PT, R0, RZ, PT ;  /* 0x000000ff0000720b */ /* 0x000fda0003f1e000 */
[----:B------:R-:W-:Y:S01]  /*0530*/  @!P0 IMAD.MOV.U32 R9, RZ, RZ, 0x7fffffff ;  /* 0x7fffffffff098424 */ /* 0x000fe200078e00ff */
[----:B------:R-:W-:Y:S06]  /*0540*/  @!P0 BRA `(.L_x_488) ;  /* 0x0000000000388947 */ /* 0x000fec0003800000 */
[----:B------:R-:W-:-:S13]  /*0550*/  FSETP.GTU.FTZ.AND P0, PT, |R0|, +INF , PT ;  /* 0x7f8000000000780b */ /* 0x000fda0003f1c200 */
[----:B------:R-:W-:Y:S01]  /*0560*/  @P0 FADD.FTZ R9, R0, 1 ;  /* 0x3f80000000090421 */ /* 0x000fe20000010000 */
[----:B------:R-:W-:Y:S06]  /*0570*/  @P0 BRA `(.L_x_488) ;  /* 0x00000000002c0947 */ /* 0x000fec0003800000 */
[----:B------:R-:W-:-:S13]  /*0580*/  FSETP.NEU.FTZ.AND P0, PT, |R0|, +INF , PT ;  /* 0x7f8000000000780b */ /* 0x000fda0003f1d200 */
[----:B------:R-:W-:Y:S01]  /*0590*/  @!P0 IMAD.MOV.U32 R9, RZ, RZ, R0 ;  /* 0x000000ffff098224 */ /* 0x000fe200078e0000 */
[----:B------:R-:W-:Y:S06]  /*05a0*/  @!P0 BRA `(.L_x_488) ;  /* 0x0000000000208947 */ /* 0x000fec0003800000 */
[----:B------:R-:W-:-:S04]  /*05b0*/  FFMA R0, R0, 1.84467440737095516160e+19, RZ ;  /* 0x5f80000000007823 */ /* 0x000fc800000000ff */
[----:B------:R-:W0:Y:S02]  /*05c0*/  MUFU.RSQ R9, R0 ;  /* 0x0000000000097308 */ /* 0x000e240000001400 */
[----:B0-----:R-:W-:Y:S01]  /*05d0*/  FMUL.FTZ R11, R0, R9 ;  /* 0x00000009000b7220 */ /* 0x001fe20000410000 */
[----:B------:R-:W-:-:S03]  /*05e0*/  FMUL.FTZ R9, R9, 0.5 ;  /* 0x3f00000009097820 */ /* 0x000fc60000410000 */
[----:B------:R-:W-:-:S04]  /*05f0*/  FADD.FTZ R10, -R11, -RZ ;  /* 0x800000ff0b0a7221 */ /* 0x000fc80000010100 */
[----:B------:R-:W-:-:S04]  /*0600*/  FFMA R10, R11, R10, R0 ;  /* 0x0000000a0b0a7223 */ /* 0x000fc80000000000 */
[----:B------:R-:W-:-:S04]  /*0610*/  FFMA R9, R10, R9, R11 ;  /* 0x000000090a097223 */ /* 0x000fc8000000000b */
[----:B------:R-:W-:-:S07]  /*0620*/  FMUL.FTZ R9, R9, 2.3283064365386962891e-10 ;  /* 0x2f80000009097820 */ /* 0x000fce0000410000 */
.L_x_488:
[----:B------:R-:W-:Y:S02]  /*0630*/  IMAD.MOV.U32 R10, RZ, RZ, R12 ;  /* 0x000000ffff0a7224 */ /* 0x000fe400078e000c */
[----:B------:R-:W-:-:S04]  /*0640*/  IMAD.MOV.U32 R11, RZ, RZ, 0x0 ;  /* 0x00000000ff0b7424 */ /* 0x000fc800078e00ff */
[----:B------:R-:W-:Y:S05]  /*0650*/  RET.REL.NODEC R10 `(_Z17initialize_glorotPK17curandStateXORWOWPfS2_ii) ;  /* 0xfffffff80a687950 */ /* 0x000fea0003c3ffff */
        .weak           $__internal_9_$__cuda_sm3x_div_rn_noftz_f32_slowpath
        .type           $__internal_9_$__cuda_sm3x_div_rn_noftz_f32_slowpath,@function
        .size           $__internal_9_$__cuda_sm3x_div_rn_noftz_f32_slowpath,(.L_x_516 - $__internal_9_$__cuda_sm3x_div_rn_noftz_f32_slowpath)
$__internal_9_$__cuda_sm3x_div_rn_noftz_f32_slowpath:
[--C-:B------:R-:W-:Y:S01]  /*0660*/  SHF.R.U32.HI R0, RZ, 0x17, R9.reuse ;  /* 0x00000017ff007819 */ /* 0x100fe20000011609 */
[----:B------:R-:W-:-:S03]  /*0670*/  IMAD.MOV.U32 R12, RZ, RZ, R9 ;  /* 0x000000ffff0c7224 */ /* 0x000fc600078e0009 */
[----:B------:R-:W-:-:S04]  /*0680*/  LOP3.LUT R11, R0, 0xff, RZ, 0xc0, !PT ;  /* 0x000000ff000b7812 */ /* 0x000fc800078ec0ff */
[----:B------:R-:W-:-:S04]  /*0690*/  IADD3 R13, PT, PT, R11, -0x1, RZ ;  /* 0xffffffff0b0d7810 */ /* 0x000fc80007ffe0ff */
[----:B------:R-:W-:-:S13]  /*06a0*/  ISETP.GT.U32.AND P0, PT, R13, 0xfd, PT ;  /* 0x000000fd0d00780c */ /* 0x000fda0003f04070 */
[----:B------:R-:W-:Y:S01]  /*06b0*/  @!P0 IMAD.MOV.U32 R14, RZ, RZ, RZ ;  /* 0x000000ffff0e8224 */ /* 0x000fe200078e00ff */
[----:B------:R-:W-:Y:S06]  /*06c0*/  @!P0 BRA `(.L_x_489) ;  /* 0x0000000000408947 */ /* 0x000fec0003800000 */
[----:B------:R-:W-:Y:S01]  /*06d0*/  FSETP.GTU.FTZ.AND P0, PT, |R9|, +INF , PT ;  /* 0x7f8000000900780b */ /* 0x000fe20003f1c200 */
[----:B------:R-:W-:-:S12]  /*06e0*/  IMAD.MOV.U32 R0, RZ, RZ, R9 ;  /* 0x000000ffff007224 */ /* 0x000fd800078e0009 */
[----:B------:R-:W-:Y:S05]  /*06f0*/  @P0 BRA `(.L_x_490) ;  /* 0x0000000400280947 */ /* 0x000fea0003800000 */
[----:B------:R-:W-:-:S05]  /*0700*/  HFMA2 R9, -RZ, RZ, 2.375, 0 ;  /* 0x40c00000ff097431 */ /* 0x000fca00000001ff */
[----:B------:R-:W-:-:S13]  /*0710*/  LOP3.LUT P0, RZ, R12, 0x7fffffff, R9, 0xc8, !PT ;  /* 0x7fffffff0cff7812 */ /* 0x000fda000780c809 */
[----:B------:R-:W-:Y:S05]  /*0720*/  @!P0 BRA `(.L_x_491) ;  /* 0x0000000400148947 */ /* 0x000fea0003800000 */
[----:B------:R-:W-:Y:S02]  /*0730*/  FSETP.NEU.FTZ.AND P0, PT, |R0|, +INF , PT ;  /* 0x7f8000000000780b */ /* 0x000fe40003f1d200 */
[----:B------:R-:W-:-:S04]  /*0740*/  LOP3.LUT P1, RZ, R9, 0x7fffffff, RZ, 0xc0, !PT ;  /* 0x7fffffff09ff7812 */ /* 0x000fc8000782c0ff */
[----:B------:R-:W-:-:S13]  /*0750*/  PLOP3.LUT P0, PT, P0, P1, PT, 0x2f, 0xf2 ;  /* 0x0000000000f2781c */ /* 0x000fda0000702577 */
[----:B------:R-:W-:Y:S05]  /*0760*/  @P0 BRA `(.L_x_492) ;  /* 0x0000000000fc0947 */ /* 0x000fea0003800000 */
[----:B------:R-:W-:-:S13]  /*0770*/  LOP3.LUT P0, RZ, R12, 0x7fffffff, RZ, 0xc0, !PT ;  /* 0x7fffffff0cff7812 */ /* 0x000fda000780c0ff */
[----:B------:R-:W-:Y:S05]  /*0780*/  @!P0 BRA `(.L_x_493) ;  /* 0x0000000000e88947 */ /* 0x000fea0003800000 */
[----:B------:R-:W-:Y:S01]  /*0790*/  ISETP.GE.AND P0, PT, R13, RZ, PT ;  /* 0x000000ff0d00720c */ /* 0x000fe20003f06270 */
[----:B------:R-:W-:-:S12]  /*07a0*/  IMAD.MOV.U32 R14, RZ, RZ, RZ ;  /* 0x000000ffff0e7224 */ /* 0x000fd800078e00ff */
[----:B------:R-:W-:Y:S01]  /*07b0*/  @!P0 FFMA R12, R0, 1.84467440737095516160e+19, RZ ;  /* 0x5f800000000c8823 */ /* 0x000fe200000000ff */
[----:B------:R-:W-:-:S07]  /*07c0*/  @!P0 VIADD R14, R14, 0x40 ;  /* 0x000000400e0e8836 */ /* 0x000fce0000000000 */
.L_x_489:
[----:B------:R-:W-:Y:S01]  /*07d0*/  LEA R9, R11, 0xc0800000, 0x17 ;  /* 0xc08000000b097811 */ /* 0x000fe200078eb8ff */
[----:B------:R-:W-:Y:S01]  /*07e0*/  UMOV UR4, 0x40c00000 ;  /* 0x40c0000000047882 */ /* 0x000fe20000000000 */
[----:B------:R-:W-:Y:S01]  /*07f0*/  IADD3 R11, PT, PT, R14, 0x81, -R11 ;  /* 0x000000810e0b7810 */ /* 0x000fe20007ffe80b */
[----:B------:R-:W-:Y:S02]  /*0800*/  UIADD3 UR4, UPT, UPT, UR4, -0x1000000, URZ ;  /* 0xff00000004047890 */ /* 0x000fe4000fffe0ff */
[----:B------:R-:W-:-:S04]  /*0810*/  IMAD.IADD R12, R12, 0x1, -R9 ;  /* 0x000000010c0c7824 */ /* 0x000fc800078e0a09 */
[----:B------:R-:W0:Y:S01]  /*0820*/  MUFU.RCP R0, R12 ;  /* 0x0000000c00007308 */ /* 0x000e220000001000 */
[----:B------:R-:W-:-:S04]  /*0830*/  FADD.FTZ R9, -R12, -RZ ;  /* 0x800000ff0c097221 */ /* 0x000fc80000010100 */
[----:B0-----:R-:W-:-:S04]  /*0840*/  FFMA R13, R0, R9, 1 ;  /* 0x3f800000000d7423 */ /* 0x001fc80000000009 */
[----:B------:R-:W-:-:S04]  /*0850*/  FFMA R0, R0, R13, R0 ;  /* 0x0000000d00007223 */ /* 0x000fc80000000000 */
[----:B------:R-:W-:-:S04]  /*0860*/  FFMA R13, R0, UR4, RZ ;  /* 0x00000004000d7c23 */ /* 0x000fc800080000ff */
[----:B------:R-:W-:-:S04]  /*0870*/  FFMA R16, R9, R13, UR4 ;  /* 0x0000000409107e23 */ /* 0x000fc8000800000d */
[----:B------:R-:W-:-:S04]  /*0880*/  FFMA R13, R0, R16, R13 ;  /* 0x00000010000d7223 */ /* 0x000fc8000000000d */
[----:B------:R-:W-:-:S04]  /*0890*/  FFMA R16, R9, R13, UR4 ;  /* 0x0000000409107e23 */ /* 0x000fc8000800000d */
[----:B------:R-:W-:-:S05]  /*08a0*/  FFMA R9, R0, R16, R13 ;  /* 0x0000001000097223 */ /* 0x000fca000000000d */
[----:B------:R-:W-:-:S04]  /*08b0*/  SHF.R.U32.HI R12, RZ, 0x17, R9 ;  /* 0x00000017ff0c7819 */ /* 0x000fc80000011609 */
[----:B------:R-:W-:-:S04]  /*08c0*/  LOP3.LUT R12, R12, 0xff, RZ, 0xc0, !PT ;  /* 0x000000ff0c0c7812 */ /* 0x000fc800078ec0ff */
[----:B------:R-:W-:-:S05]  /*08d0*/  IADD3 R14, PT, PT, R12, R11, RZ ;  /* 0x0000000b0c0e7210 */ /* 0x000fca0007ffe0ff */
        /* <DEDUP_REMOVED lines=11> */
[C---:B------:R-:W-:Y:S02]  /*0990*/  ISETP.NE.AND P2, PT, R14.reuse, RZ, PT ;  /* 0x000000ff0e00720c */ /* 0x040fe40003f45270 */
[----:B------:R-:W-:Y:S02]  /*09a0*/  ISETP.NE.AND P1, PT, R14, RZ, PT ;  /* 0x000000ff0e00720c */ /* 0x000fe40003f25270 */
[----:B------:R-:W-:Y:S01]  /*09b0*/  LOP3.LUT R12, R11, 0x7fffff, RZ, 0xc0, !PT ;  /* 0x007fffff0b0c7812 */ /* 0x000fe200078ec0ff */
[CCC-:B------:R-:W-:Y:S01]  /*09c0*/  FFMA.RP R11, R0.reuse, R16.reuse, R13.reuse ;  /* 0x00000010000b7223 */ /* 0x1c0fe2000000800d */
[----:B------:R-:W-:Y:S01]  /*09d0*/  FFMA.RM R0, R0, R16, R13 ;  /* 0x0000001000007223 */ /* 0x000fe2000000400d */
[----:B------:R-:W-:Y:S01]  /*09e0*/  VIADD R13, R14, 0x20 ;  /* 0x000000200e0d7836 */ /* 0x000fe20000000000 */
[----:B------:R-:W-:Y:S01]  /*09f0*/  LOP3.LUT R12, R12, 0x800000, RZ, 0xfc, !PT ;  /* 0x008000000c0c7812 */ /* 0x000fe200078efcff */
[----:B------:R-:W-:-:S02]  /*0a00*/  IMAD.MOV R14, RZ, RZ, -R14 ;  /* 0x000000ffff0e7224 */ /* 0x000fc400078e0a0e */
        /* <DEDUP_REMOVED lines=9> */
[----:B------:R-:W-:-:S04]  /*0aa0*/  LOP3.LUT R0, R0, R11, RZ, 0xc0, !PT ;  /* 0x0000000b00007212 */ /* 0x000fc800078ec0ff */
[----:B------:R-:W-:-:S04]  /*0ab0*/  IADD3 R0, PT, PT, R13, R0, RZ ;  /* 0x000000000d007210 */ /* 0x000fc80007ffe0ff */
[----:B------:R-:W-:Y:S01]  /*0ac0*/  LOP3.LUT R9, R0, R9, RZ, 0xfc, !PT ;  /* 0x0000000900097212 */ /* 0x000fe200078efcff */
[----:B------:R-:W-:Y:S06]  /*0ad0*/  BRA `(.L_x_496) ;  /* 0x0000000000347947 */ /* 0x000fec0003800000 */
.L_x_495:
[----:B------:R-:W-:-:S04]  /*0ae0*/  LOP3.LUT R9, R9, 0x80000000, RZ, 0xc0, !PT ;  /* 0x8000000009097812 */ /* 0x000fc800078ec0ff */
[----:B------:R-:W-:Y:S01]  /*0af0*/  LOP3.LUT R9, R9, 0x7f800000, RZ, 0xfc, !PT ;  /* 0x7f80000009097812 */ /* 0x000fe200078efcff */
[----:B------:R-:W-:Y:S06]  /*0b00*/  BRA `(.L_x_496) ;  /* 0x0000000000287947 */ /* 0x000fec0003800000 */
.L_x_494:
[----:B------:R-:W-:Y:S01]  /*0b10*/  IMAD R9, R11, 0x800000, R9 ;  /* 0x008000000b097824 */ /* 0x000fe200078e0209 */
[----:B------:R-:W-:Y:S06]  /*0b20*/  BRA `(.L_x_496) ;  /* 0x0000000000207947 */ /* 0x000fec0003800000 */
.L_x_493:
[----:B------:R-:W-:-:S04]  /*0b30*/  LOP3.LUT R9, R12, 0x80000000, R9, 0x48, !PT ;  /* 0x800000000c097812 */ /* 0x000fc800078e4809 */
[----:B------:R-:W-:Y:S01]  /*0b40*/  LOP3.LUT R9, R9, 0x7f800000, RZ, 0xfc, !PT ;  /* 0x7f80000009097812 */ /* 0x000fe200078efcff */
[----:B------:R-:W-:Y:S06]  /*0b50*/  BRA `(.L_x_496) ;  /* 0x0000000000147947 */ /* 0x000fec0003800000 */
.L_x_492:
[----:B------:R-:W-:Y:S01]  /*0b60*/  LOP3.LUT R9, R12, 0x80000000, R9, 0x48, !PT ;  /* 0x800000000c097812 */ /* 0x000fe200078e4809 */
[----:B------:R-:W-:Y:S06]  /*0b70*/  BRA `(.L_x_496) ;  /* 0x00000000000c7947 */ /* 0x000fec0003800000 */
.L_x_491:
[----:B------:R-:W0:Y:S01]  /*0b80*/  MUFU.RSQ R9, -QNAN ;  /* 0xffc0000000097908 */ /* 0x000e220000001400 */
[----:B------:R-:W-:Y:S05]  /*0b90*/  BRA `(.L_x_496) ;  /* 0x0000000000047947 */ /* 0x000fea0003800000 */
.L_x_490:
[----:B------:R-:W-:-:S07]  /*0ba0*/  FADD.FTZ R9, R0, 6 ;  /* 0x40c0000000097421 */ /* 0x000fce0000010000 */
.L_x_496:
[----:B------:R-:W-:-:S04]  /*0bb0*/  IMAD.MOV.U32 R11, RZ, RZ, 0x0 ;  /* 0x00000000ff0b7424 */ /* 0x000fc800078e00ff */
[----:B0-----:R-:W-:Y:S05]  /*0bc0*/  RET.REL.NODEC R10 `(_Z17initialize_glorotPK17curandStateXORWOWPfS2_ii) ;  /* 0xfffffff40a0c7950 */ /* 0x001fea0003c3ffff */
.L_x_497:
        /* <DEDUP_REMOVED lines=11> */
.L_x_516:


//--------------------- .text._Z17initialize_curandP17curandStateXORWOWyi --------------------------
	.section	.text._Z17initialize_curandP17curandStateXORWOWyi,"ax",@progbits
	.align	128
        .global         _Z17initialize_curandP17curandStateXORWOWyi
        .type           _Z17initialize_curandP17curandStateXORWOWyi,@function
        .size           _Z17initialize_curandP17curandStateXORWOWyi,(.L_x_534 - _Z17initialize_curandP17curandStateXORWOWyi)
        .other          _Z17initialize_curandP17curandStateXORWOWyi,@"STO_CUDA_ENTRY STV_DEFAULT"
_Z17initialize_curandP17curandStateXORWOWyi:
.text._Z17initialize_curandP17curandStateXORWOWyi:
        /* <DEDUP_REMOVED lines=9> */
[----:B------:R-:W1:Y:S01]  /*0090*/  LDCU.64 UR4, c[0x0][0x358] ;  /* 0x00006b00ff0477ac */ /* 0x000e620008000a00 */
[----:B------:R-:W-:Y:S01]  /*00a0*/  ISETP.NE.AND P0, PT, R13, RZ, PT ;  /* 0x000000ff0d00720c */ /* 0x000fe20003f05270 */
[----:B------:R-:W-:Y:S05]  /*00b0*/  BSSY.RECONVERGENT B0, `(.L_x_498) ;  /* 0x00000e1000007945 */ /* 0x000fea0003800200 */
[----:B------:R-:W2:Y:S01]  /*00c0*/  LDC.64 R6, c[0x0][0x380] ;  /* 0x0000e000ff067b82 */ /* 0x000ea20000000a00 */
[----:B0-----:R-:W-:Y:S02]  /*00d0*/  LOP3.LUT R0, R2, 0xaad26b49, RZ, 0x3c, !PT ;  /* 0xaad26b4902007812 */ /* 0x001fe400078e3cff */
[----:B------:R-:W-:-:S03]  /*00e0*/  LOP3.LUT R2, R3, 0xf7dcefdd, RZ, 0x3c, !PT ;  /* 0xf7dcefdd03027812 */ /* 0x000fc600078e3cff */
[----:B------:R-:W-:Y:S02]  /*00f0*/  IMAD R0, R0, 0x4182bed5, RZ ;  /* 0x4182bed500007824 */ /* 0x000fe400078e02ff */
[----:B------:R-:W-:Y:S02]  /*0100*/  IMAD R3, R2, -0x658354e5, RZ ;  /* 0x9a7cab1b02037824 */ /* 0x000fe400078e02ff */
[----:B--2---:R-:W-:Y:S01]  /*0110*/  IMAD.WIDE R6, R13, 0x30, R6 ;  /* 0x000000300d067825 */ /* 0x004fe200078e0206 */
[C---:B------:R-:W-:Y:S02]  /*0120*/  LOP3.LUT R8, R0.reuse, 0x159a55e5, RZ, 0x3c, !PT ;  /* 0x159a55e500087812 */ /* 0x040fe400078e3cff */
[C---:B------:R-:W-:Y:S01]  /*0130*/  IADD3 R4, PT, PT, R0.reuse, 0x64f0c9, R3 ;  /* 0x0064f0c900047810 */ /* 0x040fe20007ffe003 */
[C---:B------:R-:W-:Y:S01]  /*0140*/  VIADD R5, R0.reuse, 0x75bcd15 ;  /* 0x075bcd1500057836 */ /* 0x040fe20000000000 */
[----:B------:R-:W-:Y:S01]  /*0150*/  LOP3.LUT R10, R3, 0x5491333, RZ, 0x3c, !PT ;  /* 0x05491333030a7812 */ /* 0x000fe200078e3cff */
[----:B------:R-:W-:-:S02]  /*0160*/  VIADD R11, R0, 0x583f19 ;  /* 0x00583f19000b7836 */ /* 0x000fc40000000000 */
[----:B------:R-:W-:Y:S01]  /*0170*/  VIADD R9, R3, 0x1f123bb5 ;  /* 0x1f123bb503097836 */ /* 0x000fe20000000000 */
[----:B-1----:R0:W-:Y:S04]  /*0180*/  STG.E.64 desc[UR4][R6.64], R4 ;  /* 0x0000000406007986 */ /* 0x0021e8000c101b04 */
[----:B------:R0:W-:Y:S04]  /*0190*/  STG.E.64 desc[UR4][R6.64+0x8], R8 ;  /* 0x0000080806007986 */ /* 0x0001e8000c101b04 */
[----:B------:R0:W-:Y:S01]  /*01a0*/  STG.E.64 desc[UR4][R6.64+0x10], R10 ;  /* 0x0000100a06007986 */ /* 0x0001e2000c101b04 */
[----:B------:R-:W-:Y:S05]  /*01b0*/  @!P0 BRA `(.L_x_499) ;  /* 0x0000000c00408947 */ /* 0x000fea0003800000 */
[----:B------:R-:W-:Y:S01]  /*01c0*/  SHF.R.S32.HI R0, RZ, 0x1f, R13 ;  /* 0x0000001fff007819 */ /* 0x000fe2000001140d */
[----:B------:R-:W-:-:S07]  /*01d0*/  IMAD.MOV.U32 R12, RZ, RZ, RZ ;  /* 0x000000ffff0c7224 */ /* 0x000fce00078e00ff */
.L_x_505:
[----:B-1----:R-:W-:Y:S01]  /*01e0*/  LOP3.LUT R2, R13, 0x3, RZ, 0xc0, !PT ;  /* 0x000000030d027812 */ /* 0x002fe200078ec0ff */
[----:B------:R-:W-:Y:S03]  /*01f0*/  BSSY.RECONVERGENT B1, `(.L_x_500) ;  /* 0x00000c6000017945 */ /* 0x000fe60003800200 */
[----:B------:R-:W-:-:S04]  /*0200*/  ISETP.NE.U32.AND P0, PT, R2, RZ, PT ;  /* 0x000000ff0200720c */ /* 0x000fc80003f05070 */
[----:B------:R-:W-:-:S13]  /*0210*/  ISETP.NE.AND.EX P0, PT, RZ, RZ, PT, P0 ;  /* 0x000000ffff00720c */ /* 0x000fda0003f05300 */
[----:B------:R-:W-:Y:S05]  /*0220*/  @!P0 BRA `(.L_x_501) ;  /* 0x0000000c00088947 */ /* 0x000fea0003800000 */
[----:B0-----:R-:W0:Y:S01]  /*0230*/  LDC.64 R8, c[0x4][RZ] ;  /* 0x01000000ff087b82 */ /* 0x001e220000000a00 */
[----:B------:R-:W-:Y:S02]  /*0240*/  IMAD.MOV.U32 R14, RZ, RZ, RZ ;  /* 0x000000ffff0e7224 */ /* 0x000fe400078e00ff */
[----:B0-----:R-:W-:-:S07]  /*0250*/  IMAD.WIDE.U32 R8, R12, 0xc80, R8 ;  /* 0x00000c800c087825 */ /* 0x001fce00078e0008 */
.L_x_504:
[----:B-1----:R-:W-:Y:S01]  /*0260*/  IMAD.MOV.U32 R15, RZ, RZ, RZ ;  /* 0x000000ffff0f7224 */ /* 0x002fe200078e00ff */
[----:B------:R-:W-:Y:S01]  /*0270*/  CS2R R2, SRZ ;  /* 0x0000000000027805 */ /* 0x000fe2000001ff00 */
[----:B------:R-:W-:Y:S01]  /*0280*/  IMAD.MOV.U32 R17, RZ, RZ, RZ ;  /* 0x000000ffff117224 */ /* 0x000fe200078e00ff */
[----:B------:R-:W-:-:S07]  /*0290*/  CS2R R4, SRZ ;  /* 0x0000000000047805 */ /* 0x000fce000001ff00 */
.L_x_503:
[----:B------:R-:W-:-:S05]  /*02a0*/  IMAD.WIDE.U32 R10, R17, 0x4, R6 ;  /* 0x00000004110a7825 */ /* 0x000fca00078e0006 */
[----:B------:R0:W5:Y:S01]  /*02b0*/  LDG.E R16, desc[UR4][R10.64+0x4] ;  /* 0x000004040a107981 */ /* 0x000162000c1e1900 */
[----:B------:R-:W-:-:S07]  /*02c0*/  IMAD.MOV.U32 R19, RZ, RZ, RZ ;  /* 0x000000ffff137224 */ /* 0x000fce00078e00ff */
.L_x_502:
[----:B-----5:R-:W-:Y:S01]  /*02d0*/  SHF.R.U32.HI R24, RZ, R19, R16 ;  /* 0x00000013ff187219 */ /* 0x020fe20000011610 */
[----:B0-----:R-:W-:-:S03]  /*02e0*/  IMAD.SHL.U32 R10, R17, 0x20, RZ ;  /* 0x00000020110a7824 */ /* 0x001fc600078e00ff */
[----:B------:R-:W-:Y:S01]  /*02f0*/  LOP3.LUT R11, R24, 0x1, RZ, 0xc0, !PT ;  /* 0x00000001180b7812 */ /* 0x000fe200078ec0ff */
[----:B------:R-:W-:-:S03]  /*0300*/  IMAD.IADD R10, R10, 0x1, R19 ;  /* 0x000000010a0a7824 */ /* 0x000fc600078e0213 */
[----:B------:R-:W-:Y:S01]  /*0310*/  ISETP.NE.U32.AND P0, PT, R11, 0x1, PT ;  /* 0x000000010b00780c */ /* 0x000fe20003f05070 */
[----:B------:R-:W-:-:S03]  /*0320*/  IMAD R11, R10, 0x5, RZ ;  /* 0x000000050a0b7824 */ /* 0x000fc600078e02ff */
[----:B------:R-:W-:Y:S01]  /*0330*/  R2P PR, R24, 0x7e ;  /* 0x0000007e18007804 */ /* 0x000fe20000000000 */
[----:B------:R-:W-:-:S08]  /*0340*/  IMAD.WIDE.U32 R10, R11, 0x4, R8 ;  /* 0x000000040b0a7825 */ /* 0x000fd000078e0008 */
[----:B------:R-:W2:Y:S04]  /*0350*/  @!P0 LDG.E R18, desc[UR4][R10.64] ;  /* 0x000000040a128981 */ /* 0x000ea8000c1e1900 */
[----:B------:R-:W3:Y:S04]  /*0360*/  @!P0 LDG.E R20, desc[UR4][R10.64+0x10] ;  /* 0x000010040a148981 */ /* 0x000ee8000c1e1900 */
[----:B------:R-:W4:Y:S04]  /*0370*/  @P1 LDG.E R22, desc[UR4][R10.64+0x14] ;  /* 0x000014040a161981 */ /* 0x000f28000c1e1900 */
[----:B------:R-:W4:Y:S04]  /*0380*/  @P2 LDG.E R26, desc[UR4][R10.64+0x28] ;  /* 0x000028040a1a2981 */ /* 0x000f28000c1e1900 */
[----:B------:R-:W4:Y:S04]  /*0390*/  @!P0 LDG.E R21, desc[UR4][R10.64+0x4] ;  /* 0x000004040a158981 */ /* 0x000f28000c1e1900 */
[----:B------:R-:W4:Y:S04]  /*03a0*/  @!P0 LDG.E R23, desc[UR4][R10.64+0xc] ;  /* 0x00000c040a178981 */ /* 0x000f28000c1e1900 */
[----:B------:R-:W4:Y:S04]  /*03b0*/  @P1 LDG.E R25, desc[UR4][R10.64+0x18] ;  /* 0x000018040a191981 */ /* 0x000f28000c1e1900 */
[----:B------:R-:W4:Y:S04]  /*03c0*/  @P3 LDG.E R28, desc[UR4][R10.64+0x3c] ;  /* 0x00003c040a1c3981 */ /* 0x000f28000c1e1900 */
[----:B------:R-:W4:Y:S01]  /*03d0*/  @P6 LDG.E R27, desc[UR4][R10.64+0x7c] ;  /* 0x00007c040a1b6981 */ /* 0x000f22000c1e1900 */
[----:B--2---:R-:W-:-:S03]  /*03e0*/  @!P0 LOP3.LUT R15, R15, R18, RZ, 0x3c, !PT ;  /* 0x000000120f0f8212 */ /* 0x004fc600078e3cff */
[----:B------:R-:W2:Y:S01]  /*03f0*/  @!P0 LDG.E R18, desc[UR4][R10.64+0x8] ;  /* 0x000008040a128981 */ /* 0x000ea2000c1e1900 */
[----:B---3--:R-:W-:-:S03]  /*0400*/  @!P0 LOP3.LUT R3, R3, R20, RZ, 0x3c, !PT ;  /* 0x0000001403038212 */ /* 0x008fc600078e3cff */
[----:B------:R-:W3:Y:S01]  /*0410*/  @P1 LDG.E R20, desc[UR4][R10.64+0x24] ;  /* 0x000024040a141981 */ /* 0x000ee2000c1e1900 */
[----:B----4-:R-:W-:-:S03]  /*0420*/  @P1 LOP3.LUT R15, R15, R22, RZ, 0x3c, !PT ;  /* 0x000000160f0f1212 */ /* 0x010fc600078e3cff */
[----:B------:R-:W4:Y:S01]  /*0430*/  @P2 LDG.E R22, desc[UR4][R10.64+0x38] ;  /* 0x000038040a162981 */ /* 0x000f22000c1e1900 */
[----:B------:R-:W-:-:S03]  /*0440*/  @P2 LOP3.LUT R15, R15, R26, RZ, 0x3c, !PT ;  /* 0x0000001a0f0f2212 */ /* 0x000fc600078e3cff */
[----:B------:R-:W4:Y:S01]  /*0450*/  @P4 LDG.E R26, desc[UR4][R10.64+0x50] ;  /* 0x000050040a1a4981 */ /* 0x000f22000c1e1900 */
[----:B------:R-:W-:-:S03]  /*0460*/  @!P0 LOP3.LUT R4, R4, R21, RZ, 0x3c, !PT ;  /* 0x0000001504048212 */ /* 0x000fc600078e3cff */
[----:B------:R-:W4:Y:S01]  /*0470*/  @P1 LDG.E R21, desc[UR4][R10.64+0x20] ;  /* 0x000020040a151981 */ /* 0x000f22000c1e1900 */
[----:B------:R-:W-:-:S03]  /*0480*/  @!P0 LOP3.LUT R2, R2, R23, RZ, 0x3c, !PT ;  /* 0x0000001702028212 */ /* 0x000fc600078e3cff */
[----:B------:R-:W4:Y:S01]  /*0490*/  @P2 LDG.E R23, desc[UR4][R10.64+0x2c] ;  /* 0x00002c040a172981 */ /* 0x000f22000c1e1900 */
[----:B------:R-:W-:-:S03]  /*04a0*/  @P1 LOP3.LUT R4, R4, R25, RZ, 0x3c, !PT ;  /* 0x0000001904041212 */ /* 0x000fc600078e3cff */
[----:B------:R-:W4:Y:S01]  /*04b0*/  @P2 LDG.E R25, desc[UR4][R10.64+0x34] ;  /* 0x000034040a192981 */ /* 0x000f22000c1e1900 */
[----:B--2---:R-:W-:-:S03]  /*04c0*/  @!P0 LOP3.LUT R5, R5, R18, RZ, 0x3c, !PT ;  /* 0x0000001205058212 */ /* 0x004fc600078e3cff */
[----:B------:R-:W2:Y:S01]  /*04d0*/  @P1 LDG.E R18, desc[UR4][R10.64+0x1c] ;  /* 0x00001c040a121981 */ /* 0x000ea2000c1e1900 */
[----:B---3--:R-:W-:-:S03]  /*04e0*/  @P1 LOP3.LUT R3, R3, R20, RZ, 0x3c, !PT ;  /* 0x0000001403031212 */ /* 0x008fc600078e3cff */
[----:B------:R-:W3:Y:S01]  /*04f0*/  @P2 LDG.E R20, desc[UR4][R10.64+0x30] ;  /* 0x000030040a142981 */ /* 0x000ee2000c1e1900 */
[----:B----4-:R-:W-:-:S03]  /*0500*/  @P2 LOP3.LUT R3, R3, R22, RZ, 0x3c, !PT ;  /* 0x0000001603032212 */ /* 0x010fc600078e3cff */
[----:B------:R-:W4:Y:S01]  /*0510*/  @P3 LDG.E R22, desc[UR4][R10.64+0x4c] ;  /* 0x00004c040a163981 */ /* 0x000f22000c1e1900 */
[----:B------:R-:W-:-:S04]  /*0520*/  @P3 LOP3.LUT R15, R15, R28, RZ, 0x3c, !PT ;  /* 0x0000001c0f0f3212 */ /* 0x000fc800078e3cff */
[----:B------:R-:W-:Y:S02]  /*0530*/  @P4 LOP3.LUT R15, R15, R26, RZ, 0x3c, !PT ;  /* 0x0000001a0f0f4212 */ /* 0x000fe400078e3cff */
[----:B------:R-:W-:Y:S01]  /*0540*/  @P1 LOP3.LUT R2, R2, R21, RZ, 0x3c, !PT ;  /* 0x0000001502021212 */ /* 0x000fe200078e3cff */
[----:B------:R-:W4:Y:S04]  /*0550*/  @P5 LDG.E R26, desc[UR4][R10.64+0x64] ;  /* 0x000064040a1a5981 */ /* 0x000f28000c1e1900 */
[----:B------:R-:W4:Y:S01]  /*0560*/  @P3 LDG.E R21, desc[UR4][R10.64+0x40] ;  /* 0x000040040a153981 */ /* 0x000f22000c1e1900 */
[----:B------:R-:W-:Y:S02]  /*0570*/  @P2 LOP3.LUT R4, R4, R23, RZ, 0x3c, !PT ;  /* 0x0000001704042212 */ /* 0x000fe400078e3cff */
[----:B------:R-:W-:Y:S01]  /*0580*/  @P2 LOP3.LUT R2, R2, R25, RZ, 0x3c, !PT ;  /* 0x0000001902022212 */ /* 0x000fe200078e3cff */
[----:B------:R-:W4:Y:S04]  /*0590*/  @P3 LDG.E R23, desc[UR4][R10.64+0x48] ;  /* 0x000048040a173981 */ /* 0x000f28000c1e1900 */
[----:B------:R-:W4:Y:S01]  /*05a0*/  @P4 LDG.E R25, desc[UR4][R10.64+0x54] ;  /* 0x000054040a194981 */ /* 0x000f22000c1e1900 */
[----:B--2---:R-:W-:-:S03]  /*05b0*/  @P1 LOP3.LUT R5, R5, R18, RZ, 0x3c, !PT ;  /* 0x0000001205051212 */ /* 0x004fc600078e3cff */
[----:B------:R-:W2:Y:S01]  /*05c0*/  @P3 LDG.E R18, desc[UR4][R10.64+0x44] ;  /* 0x000044040a123981 */ /* 0x000ea2000c1e1900 */
[----:B---3--:R-:W-:-:S03]  /*05d0*/  @P2 LOP3.LUT R5, R5, R20, RZ, 0x3c, !PT ;  /* 0x0000001405052212 */ /* 0x008fc600078e3cff */
[----:B------:R-:W3:Y:S01]  /*05e0*/  @P4 LDG.E R20, desc[UR4][R10.64+0x58] ;  /* 0x000058040a144981 */ /* 0x000ee2000c1e1900 */
[----:B----4-:R-:W-:-:S03]  /*05f0*/  @P3 LOP3.LUT R3, R3, R22, RZ, 0x3c, !PT ;  /* 0x0000001603033212 */ /* 0x010fc600078e3cff */
[----:B------:R-:W4:Y:S01]  /*0600*/  @P4 LDG.E R22, desc[UR4][R10.64+0x60] ;  /* 0x000060040a164981 */ /* 0x000f22000c1e1900 */
[----:B------:R-:W-:Y:S02]  /*0610*/  LOP3.LUT P0, RZ, R24, 0x80, RZ, 0xc0, !PT ;  /* 0x0000008018ff7812 */ /* 0x000fe4000780c0ff */
[----:B------:R-:W-:Y:S02]  /*0620*/  @P5 LOP3.LUT R15, R15, R26, RZ, 0x3c, !PT ;  /* 0x0000001a0f0f5212 */ /* 0x000fe400078e3cff */
[----:B------:R-:W4:Y:S01]  /*0630*/  @P6 LDG.E R26, desc[UR4][R10.64+0x78] ;  /* 0x000078040a1a6981 */ /* 0x000f22000c1e1900 */
[----:B------:R-:W-:-:S03]  /*0640*/  @P3 LOP3.LUT R4, R4, R21, RZ, 0x3c, !PT ;  /* 0x0000001504043212 */ /* 0x000fc600078e3cff */
[----:B------:R-:W4:Y:S01]  /*0650*/  @P4 LDG.E R21, desc[UR4][R10.64+0x5c] ;  /* 0x00005c040a154981 */ /* 0x000f22000c1e1900 */
[----:B------:R-:W-:-:S03]  /*0660*/  @P3 LOP3.LUT R2, R2, R23, RZ, 0x3c, !PT ;  /* 0x0000001702023212 */ /* 0x000fc600078e3cff */
[----:B------:R-:W4:Y:S01]  /*0670*/  @P5 LDG.E R23, desc[UR4][R10.64+0x68] ;  /* 0x000068040a175981 */ /* 0x000f22000c1e1900 */
[----:B------:R-:W-:-:S03]  /*0680*/  @P4 LOP3.LUT R4, R4, R25, RZ, 0x3c, !PT ;  /* 0x0000001904044212 */ /* 0x000fc600078e3cff */
[----:B------:R-:W4:Y:S01]  /*0690*/  @P5 LDG.E R25, desc[UR4][R10.64+0x70] ;  /* 0x000070040a195981 */ /* 0x000f22000c1e1900 */
[----:B--2---:R-:W-:-:S03]  /*06a0*/  @P3 LOP3.LUT R5, R5, R18, RZ, 0x3c, !PT ;  /* 0x0000001205053212 */ /* 0x004fc600078e3cff */
[----:B------:R-:W2:Y:S01]  /*06b0*/  @P5 LDG.E R18, desc[UR4][R10.64+0x6c] ;  /* 0x00006c040a125981 */ /* 0x000ea2000c1e1900 */
[----:B---3--:R-:W-:-:S03]  /*06c0*/  @P4 LOP3.LUT R5, R5, R20, RZ, 0x3c, !PT ;  /* 0x0000001405054212 */ /* 0x008fc600078e3cff */
[----:B------:R-:W3:Y:S01]  /*06d0*/  @P5 LDG.E R20, desc[UR4][R10.64+0x74] ;  /* 0x000074040a145981 */ /* 0x000ee2000c1e1900 */
[----:B----4-:R-:W-:-:S03]  /*06e0*/  @P4 LOP3.LUT R3, R3, R22, RZ, 0x3c, !PT ;  /* 0x0000001603034212 */ /* 0x010fc600078e3cff */
[----:B------:R-:W4:Y:S01]  /*06f0*/  @P0 LDG.E R22, desc[UR4][R10.64+0x8c] ;  /* 0x00008c040a160981 */ /* 0x000f22000c1e1900 */
[----:B------:R-:W-:-:S03]  /*0700*/  @P6 LOP3.LUT R15, R15, R26, RZ, 0x3c, !PT ;  /* 0x0000001a0f0f6212 */ /* 0x000fc600078e3cff */
        /* <DEDUP_REMOVED lines=13> */
[----:B------:R-:W-:Y:S02]  /*07e0*/  @P6 LOP3.LUT R4, R4, R27, RZ, 0x3c, !PT ;  /* 0x0000001b04046212 */ /* 0x000fe400078e3cff */
[----:B------:R-:W-:Y:S02]  /*07f0*/  @P6 LOP3.LUT R2, R2, R21, RZ, 0x3c, !PT ;  /* 0x0000001502026212 */ /* 0x000fe400078e3cff */
[----:B------:R-:W-:Y:S02]  /*0800*/  @P0 LOP3.LUT R4, R4, R23, RZ, 0x3c, !PT ;  /* 0x0000001704040212 */ /* 0x000fe400078e3cff */
[----:B------:R-:W-:Y:S02]  /*0810*/  @P0 LOP3.LUT R2, R2, R25, RZ, 0x3c, !PT ;  /* 0x0000001902020212 */ /* 0x000fe400078e3cff */
[----:B--2---:R-:W-:Y:S02]  /*0820*/  @P6 LOP3.LUT R5, R5, R18, RZ, 0x3c, !PT ;  /* 0x0000001205056212 */ /* 0x004fe400078e3cff */
[----:B---3--:R-:W-:-:S02]  /*0830*/  @P6 LOP3.LUT R3, R3, R20, RZ, 0x3c, !PT ;  /* 0x0000001403036212 */ /* 0x008fc400078e3cff */
[----:B----4-:R-:W-:Y:S02]  /*0840*/  @P0 LOP3.LUT R5, R5, R22, RZ, 0x3c, !PT ;  /* 0x0000001605050212 */ /* 0x010fe400078e3cff */
[----:B------:R-:W-:Y:S02]  /*0850*/  @P0 LOP3.LUT R3, R3, R26, RZ, 0x3c, !PT ;  /* 0x0000001a03030212 */ /* 0x000fe400078e3cff */
[----:B------:R-:W-:-:S13]  /*0860*/  R2P PR, R24.B1, 0x7f ;  /* 0x0000007f18007804 */ /* 0x000fda0000001000 */
[----:B------:R-:W2:Y:S04]  /*0870*/  @P0 LDG.E R18, desc[UR4][R10.64+0xa0] ;  /* 0x0000a0040a120981 */ /* 0x000ea8000c1e1900 */
[----:B------:R-:W3:Y:S04]  /*0880*/  @P1 LDG.E R22, desc[UR4][R10.64+0xb4] ;  /* 0x0000b4040a161981 */ /* 0x000ee8000c1e1900 */
[----:B------:R-:W4:Y:S04]  /*0890*/  @P2 LDG.E R26, desc[UR4][R10.64+0xc8] ;  /* 0x0000c8040a1a2981 */ /* 0x000f28000c1e1900 */
[----:B------:R-:W4:Y:S04]  /*08a0*/  @P3 LDG.E R28, desc[UR4][R10.64+0xdc] ;  /* 0x0000dc040a1c3981 */ /* 0x000f28000c1e1900 */
[----:B------:R-:W4:Y:S04]  /*08b0*/  @P0 LDG.E R23, desc[UR4][R10.64+0xa4] ;  /* 0x0000a4040a170981 */ /* 0x000f28000c1e1900 */
[----:B------:R-:W4:Y:S04]  /*08c0*/  @P0 LDG.E R20, desc[UR4][R10.64+0xa8] ;  /* 0x0000a8040a140981 */ /* 0x000f28000c1e1900 */
[----:B------:R-:W4:Y:S04]  /*08d0*/  @P4 LDG.E R25, desc[UR4][R10.64+0xf0] ;  /* 0x0000f0040a194981 */ /* 0x000f28000c1e1900 */
        /* <DEDUP_REMOVED lines=21> */
[----:B------:R-:W-:Y:S02]  /*0a30*/  LOP3.LUT P0, RZ, R24, 0x8000, RZ, 0xc0, !PT ;  /* 0x0000800018ff7812 */ /* 0x000fe4000780c0ff */
[----:B----4-:R-:W-:Y:S01]  /*0a40*/  @P5 LOP3.LUT R15, R15, R26, RZ, 0x3c, !PT ;  /* 0x0000001a0f0f5212 */ /* 0x010fe200078e3cff */
[----:B------:R-:W4:Y:S04]  /*0a50*/  @P3 LDG.E R24, desc[UR4][R10.64+0xe4] ;  /* 0x0000e4040a183981 */ /* 0x000f28000c1e1900 */
[----:B------:R-:W2:Y:S01]  /*0a60*/  @P6 LDG.E R26, desc[UR4][R10.64+0x118] ;  /* 0x000118040a1a6981 */ /* 0x000ea2000c1e1900 */
        /* <DEDUP_REMOVED lines=8> */
[----:B---3--:R-:W-:-:S03]  /*0af0*/  @P2 LOP3.LUT R3, R3, R22, RZ, 0x3c, !PT ;  /* 0x0000001603032212 */ /* 0x008fc600078e3cff */
[----:B------:R-:W3:Y:S01]  /*0b00*/  @P4 LDG.E R22, desc[UR4][R10.64+0x100] ;  /* 0x000100040a164981 */ /* 0x000ee2000c1e1900 */
[----:B--2---:R-:W-:-:S03]  /*0b10*/  @P6 LOP3.LUT R15, R15, R26, RZ, 0x3c, !PT ;  /* 0x0000001a0f0f6212 */ /* 0x004fc600078e3cff */
[----:B------:R-:W2:Y:S01]  /*0b20*/  @P0 LDG.E R26, desc[UR4][R10.64+0x12c] ;  /* 0x00012c040a1a0981 */ /* 0x000ea2000c1e1900 */
[----:B----4-:R-:W-:-:S03]  /*0b30*/  @P2 LOP3.LUT R2, R2, R23, RZ, 0x3c, !PT ;  /* 0x0000001702022212 */ /* 0x010fc600078e3cff */
[----:B------:R-:W4:Y:S01]  /*0b40*/  @P4 LDG.E R23, desc[UR4][R10.64+0xfc] ;  /* 0x0000fc040a174981 */ /* 0x000f22000c1e1900 */
[----:B------:R-:W-:-:S03]  /*0b50*/  @P2 LOP3.LUT R5, R5, R20, RZ, 0x3c, !PT ;  /* 0x0000001405052212 */ /* 0x000fc600078e3cff */
[----:B------:R-:W4:Y:S01]  /*0b60*/  @P4 LDG.E R20, desc[UR4][R10.64+0xf8] ;  /* 0x0000f8040a144981 */ /* 0x000f22000c1e1900 */
[----:B------:R-:W-:Y:S02]  /*0b70*/  @P3 LOP3.LUT R2, R2, R27, RZ, 0x3c, !PT ;  /* 0x0000001b02023212 */ /* 0x000fe400078e3cff */
[----:B------:R-:W-:Y:S01]  /*0b80*/  @P3 LOP3.LUT R4, R4, R25, RZ, 0x3c, !PT ;  /* 0x0000001904043212 */ /* 0x000fe200078e3cff */
[----:B------:R-:W4:Y:S01]  /*0b90*/  @P5 LDG.E R27, desc[UR4][R10.64+0x110] ;  /* 0x000110040a1b5981 */ /* 0x000f22000c1e1900 */
[----:B------:R-:W-:-:S03]  /*0ba0*/  @P3 LOP3.LUT R5, R5, R24, RZ, 0x3c, !PT ;  /* 0x0000001805053212 */ /* 0x000fc600078e3cff */
[----:B------:R-:W4:Y:S04]  /*0bb0*/  @P5 LDG.E R25, desc[UR4][R10.64+0x108] ;  /* 0x000108040a195981 */ /* 0x000f28000c1e1900 */
        /* <DEDUP_REMOVED lines=19> */
[----:B------:R-:W-:-:S05]  /*0cf0*/  VIADD R19, R19, 0x10 ;  /* 0x0000001013137836 */ /* 0x000fca0000000000 */
[----:B------:R-:W-:Y:S02]  /*0d00*/  ISETP.NE.AND P1, PT, R19, 0x20, PT ;  /* 0x000000201300780c */ /* 0x000fe40003f25270 */
[----:B------:R-:W-:Y:S02]  /*0d10*/  @P5 LOP3.LUT R3, R3, R18, RZ, 0x3c, !PT ;  /* 0x0000001203035212 */ /* 0x000fe400078e3cff */
[----:B------:R-:W-:Y:S02]  /*0d20*/  @P6 LOP3.LUT R4, R4, R21, RZ, 0x3c, !PT ;  /* 0x0000001504046212 */ /* 0x000fe400078e3cff */
[----:B---3--:R-:W-:-:S04]  /*0d30*/  @P6 LOP3.LUT R3, R3, R22, RZ, 0x3c, !PT ;  /* 0x0000001603036212 */ /* 0x008fc800078e3cff */
[----:B--2---:R-:W-:Y:S02]  /*0d40*/  @P0 LOP3.LUT R3, R3, R26, RZ, 0x3c, !PT ;  /* 0x0000001a03030212 */ /* 0x004fe400078e3cff */
[----:B----4-:R-:W-:Y:S02]  /*0d50*/  @P6 LOP3.LUT R2, R2, R23, RZ, 0x3c, !PT ;  /* 0x0000001702026212 */ /* 0x010fe400078e3cff */
[----:B------:R-:W-:Y:S02]  /*0d60*/  @P6 LOP3.LUT R5, R5, R20, RZ, 0x3c, !PT ;  /* 0x0000001405056212 */ /* 0x000fe400078e3cff */
[----:B------:R-:W-:Y:S02]  /*0d70*/  @P0 LOP3.LUT R2, R2, R27, RZ, 0x3c, !PT ;  /* 0x0000001b02020212 */ /* 0x000fe400078e3cff */
[----:B------:R-:W-:Y:S02]  /*0d80*/  @P0 LOP3.LUT R4, R4, R25, RZ, 0x3c, !PT ;  /* 0x0000001904040212 */ /* 0x000fe400078e3cff */
[----:B------:R-:W-:Y:S01]  /*0d90*/  @P0 LOP3.LUT R5, R5, R24, RZ, 0x3c, !PT ;  /* 0x0000001805050212 */ /* 0x000fe200078e3cff */
[----:B------:R-:W-:Y:S06]  /*0da0*/  @P1 BRA `(.L_x_502) ;  /* 0xfffffff400481947 */ /* 0x000fec000383ffff */
[----:B------:R-:W-:-:S05]  /*0db0*/  VIADD R17, R17, 0x1 ;  /* 0x0000000111117836 */ /* 0x000fca0000000000 */
[----:B------:R-:W-:-:S13]  /*0dc0*/  ISETP.NE.AND P0, PT, R17, 0x5, PT ;  /* 0x000000051100780c */ /* 0x000fda0003f05270 */
[----:B------:R-:W-:Y:S05]  /*0dd0*/  @P0 BRA `(.L_x_503) ;  /* 0xfffffff400300947 */ /* 0x000fea000383ffff */
[----:B------:R1:W-:Y:S01]  /*0de0*/  STG.E.64 desc[UR4][R6.64+0x8], R4 ;  /* 0x0000080406007986 */ /* 0x0003e2000c101b04 */
[----:B------:R-:W-:Y:S01]  /*0df0*/  VIADD R14, R14, 0x1 ;  /* 0x000000010e0e7836 */ /* 0x000fe20000000000 */
[----:B------:R-:W-:Y:S02]  /*0e00*/  LOP3.LUT R11, R13, 0x3, RZ, 0xc0, !PT ;  /* 0x000000030d0b7812 */ /* 0x000fe400078ec0ff */
[----:B------:R1:W-:Y:S02]  /*0e10*/  STG.E.64 desc[UR4][R6.64+0x10], R2 ;  /* 0x0000100206007986 */ /* 0x0003e4000c101b04 */
[----:B------:R-:W-:Y:S02]  /*0e20*/  ISETP.GE.U32.AND P0, PT, R14, R11, PT ;  /* 0x0000000b0e00720c */ /* 0x000fe40003f06070 */
[----:B------:R1:W-:Y:S11]  /*0e30*/  STG.E desc[UR4][R6.64+0x4], R15 ;  /* 0x0000040f06007986 */ /* 0x0003f6000c101904 */
[----:B------:R-:W-:Y:S05]  /*0e40*/  @!P0 BRA `(.L_x_504) ;  /* 0xfffffff400048947 */ /* 0x000fea000383ffff */
.L_x_501:
[----:B------:R-:W-:Y:S05]  /*0e50*/  BSYNC.RECONVERGENT B1 ;  /* 0x0000000000017941 */ /* 0x000fea0003800200 */
.L_x_500:
[C---:B------:R-:W-:Y:S01]  /*0e60*/  ISETP.GT.U32.AND P0, PT, R13.reuse, 0x3, PT ;  /* 0x000000030d00780c */ /* 0x040fe20003f04070 */
[----:B------:R-:W-:Y:S01]  /*0e70*/  VIADD R12, R12, 0x1 ;  /* 0x000000010c0c7836 */ /* 0x000fe20000000000 */
[--C-:B------:R-:W-:Y:S02]  /*0e80*/  SHF.R.U64 R13, R13, 0x2, R0.reuse ;  /* 0x000000020d0d7819 */ /* 0x100fe40000001200 */
[----:B------:R-:W-:Y:S02]  /*0e90*/  ISETP.GT.U32.AND.EX P0, PT, R0, RZ, PT, P0 ;  /* 0x000000ff0000720c */ /* 0x000fe40003f04100 */
[----:B------:R-:W-:-:S11]  /*0ea0*/  SHF.R.U32.HI R0, RZ, 0x2, R0 ;  /* 0x00000002ff007819 */ /* 0x000fd60000011600 */
[----:B------:R-:W-:Y:S05]  /*0eb0*/  @P0 BRA `(.L_x_505) ;  /* 0xfffffff000c80947 */ /* 0x000fea000383ffff */
.L_x_499:
[----:B------:R-:W-:Y:S05]  /*0ec0*/  BSYNC.RECONVERGENT B0 ;  /* 0x0000000000007941 */ /* 0x000fea0003800200 */
.L_x_498:
[----:B------:R-:W-:Y:S04]  /*0ed0*/  STG.E.64 desc[UR4][R6.64+0x18], RZ ;  /* 0x000018ff06007986 */ /* 0x000fe8000c101b04 */
[----:B------:R-:W-:Y:S04]  /*0ee0*/  STG.E desc[UR4][R6.64+0x20], RZ ;  /* 0x000020ff06007986 */ /* 0x000fe8000c101904 */
[----:B------:R-:W-:Y:S01]  /*0ef0*/  STG.E.64 desc[UR4][R6.64+0x28], RZ ;  /* 0x000028ff06007986 */ /* 0x000fe2000c101b04 */
[----:B------:R-:W-:Y:S05]  /*0f00*/  EXIT ;  /* 0x000000000000794d */ /* 0x000fea0003800000 */
.L_x_506:
        /* <DEDUP_REMOVED lines=15> */
.L_x_534:


//--------------------- .nv.global.init           --------------------------
	.section	.nv.global.init,"aw",@progbits
	.align	4
.nv.global.init:
	.type		__cudart_i2opi_f,@object
	.size		__cudart_i2opi_f,(mrg32k3aM1SubSeq - __cudart_i2opi_f)
__cudart_i2opi_f:
        /*0000*/ 	.byte	0x41, 0x90, 0x43, 0x3c, 0x99, 0x95, 0x62, 0xdb, 0xc0, 0xdd, 0x34, 0xf5, 0xd1, 0x57, 0x27, 0xfc
        /*0010*/ 	.byte	0x29, 0x15, 0x44, 0x4e, 0x6e, 0x83, 0xf9, 0xa2
	.type		mrg32k3aM1SubSeq,@object
	.size		mrg32k3aM1SubSeq,(mrg32k3aM2SubSeq - mrg32k3aM1SubSeq)
mrg32k3aM1SubSeq:
        /*0018*/ 	.byte	0x0b, 0xcc, 0xee, 0x04, 0x73, 0x29, 0x8b, 0x6f, 0xf6, 0x53, 0x03, 0xf6, 0x23, 0xf6, 0xea, 0xda
        /* <DEDUP_REMOVED lines=125> */
	.type		mrg32k3aM2SubSeq,@object
	.size		mrg32k3aM2SubSeq,(mrg32k3aM1 - mrg32k3aM2SubSeq)
mrg32k3aM2SubSeq:
        /* <DEDUP_REMOVED lines=126> */
	.type		mrg32k3aM1,@object
	.size		mrg32k3aM1,(mrg32k3aM1Seq - mrg32k3aM1)
mrg32k3aM1:
        /* <DEDUP_REMOVED lines=144> */
	.type		mrg32k3aM1Seq,@object
	.size		mrg32k3aM1Seq,(mrg32k3aM2 - mrg32k3aM1Seq)
mrg32k3aM1Seq:
        /* <DEDUP_REMOVED lines=144> */
	.type		mrg32k3aM2,@object
	.size		mrg32k3aM2,(mrg32k3aM2Seq - mrg32k3aM2)
mrg32k3aM2:
        /* <DEDUP_REMOVED lines=144> */
	.type		mrg32k3aM2Seq,@object
	.size		mrg32k3aM2Seq,(precalc_xorwow_matrix - mrg32k3aM2Seq)
mrg32k3aM2Seq:
        /* <DEDUP_REMOVED lines=144> */
	.type		precalc_xorwow_matrix,@object
	.size		precalc_xorwow_matrix,(precalc_xorwow_offset_matrix - precalc_xorwow_matrix)
precalc_xorwow_matrix:
        /* <DEDUP_REMOVED lines=6400> */
	.type		precalc_xorwow_offset_matrix,@object
	.size		precalc_xorwow_offset_matrix,(.L_1 - precalc_xorwow_offset_matrix)
precalc_xorwow_offset_matrix:
        /* <DEDUP_REMOVED lines=6400> */
.L_1:


//--------------------- .nv.shared.reserved.0     --------------------------
	.section	.nv.shared.reserved.0,"aw",@nobits
	.weak		__nv_reservedSMEM_offset_0_alias
	.size		__nv_reservedSMEM_offset_0_alias, 0, 64
	.other		__nv_reservedSMEM_offset_0_alias,@"STO_CUDA_RESERVED_SHARED STV_DEFAULT"
__nv_reservedSMEM_offset_0_alias:
	.zero		0
	.zero		64


//--------------------- .nv.constant0._Z19adam_optimizer_stepPfPKfS_S_fffffi --------------------------
	.section	.nv.constant0._Z19adam_optimizer_stepPfPKfS_S_fffffi,"a",@progbits
	.sectionflags	@""
	.align	4
.nv.constant0._Z19adam_optimizer_stepPfPKfS_S_fffffi:
	.zero		952


//--------------------- .nv.constant0._Z29volumetric_rendering_gradientPK6float3PKfS3_S3_S1_S3_S1_PS_Pf --------------------------
	.section	.nv.constant0._Z29volumetric_rendering_gradientPK6float3PKfS3_S3_S1_S3_S1_PS_Pf,"a",@progbits
	.sectionflags	@""
	.align	4
.nv.constant0._Z29volumetric_rendering_gradientPK6float3PKfS3_S3_S1_S3_S1_PS_Pf:
	.zero		968


//--------------------- .nv.constant0._Z19get_output_gradientPK6float3S1_PKfPS_fi --------------------------
	.section	.nv.constant0._Z19get_output_gradientPK6float3S1_PKfPS_fi,"a",@progbits
	.sectionflags	@""
	.align	4
.nv.constant0._Z19get_output_gradientPK6float3S1_PKfPS_fi:
	.zero		936


//--------------------- .nv.constant0._Z20volumetric_renderingPK6float3PKfS3_S1_PS_PfS5_S5_ --------------------------
	.section	.nv.constant0._Z20volumetric_renderingPK6float3PKfS3_S1_PS_PfS5_S5_,"a",@progbits
	.sectionflags	@""
	.align	4
.nv.constant0._Z20volumetric_renderingPK6float3PKfS3_S1_PS_PfS5_S5_:
	.zero		960


//--------------------- .nv.constant0._Z9cast_raysPKfPK6float3S3_PS1_S4_S0_ --------------------------
	.section	.nv.constant0._Z9cast_raysPKfPK6float3S3_PS1_S4_S0_,"a",@progbits
	.sectionflags	@""
	.align	4
.nv.constant0._Z9cast_raysPKfPK6float3S3_PS1_S4_S0_:
	.zero		944


//--------------------- .nv.constant0._Z20get_resampled_t_valsPK17curandStateXORWOWPKfS3_Pf --------------------------
	.section	.nv.constant0._Z20get_resampled_t_valsPK17curandStateXORWOWPKfS3_Pf,"a",@progbits
	.sectionflags	@""
	.align	4
.nv.constant0._Z20get_resampled_t_valsPK17curandStateXORWOWPKfS3_Pf:
	.zero		928


//--------------------- .nv.constant0._Z17get_sample_t_valsPK17curandStateXORWOWPKfS3_Pf --------------------------
	.section	.nv.constant0._Z17get_sample_t_valsPK17curandStateXORWOWPKfS3_Pf,"a",@progbits
	.sectionflags	@""
	.align	4
.nv.constant0._Z17get_sample_t_valsPK17curandStateXORWOWPKfS3_Pf:
	.zero		928


//--------------------- .nv.constant0._Z17encode_input_dataPK6float3S1_S1_PfS2_ --------------------------
	.section	.nv.constant0._Z17encode_input_dataPK6float3S1_S1_PfS2_,"a",@progbits
	.sectionflags	@""
	.align	4
.nv.constant0._Z17encode_input_dataPK6float3S1_S1_PfS2_:
	.zero		936


//--------------------- .nv.constant0._Z38backpropagate_neuron_partial_conjoinedPKfS0_S0_S0_S0_PfS1_S1_iii --------------------------
	.section	.nv.constant0._Z38backpropagate_neuron_partial_conjoinedPKfS0_S0_S0_S0_PfS1_S1_iii,"a",@progbits
	.sectionflags	@""
	.align	4
.nv.constant0._Z38backpropagate_neuron_partial_conjoinedPKfS0_S0_S0_S0_PfS1_S1_iii:
	.zero		972


//--------------------- .nv.constant0._Z30backpropagate_neuron_soft_plusPKfS0_S0_S0_PfS1_S1_ii --------------------------
	.section	.nv.constant0._Z30backpropagate_neuron_soft_plusPKfS0_S0_S0_PfS1_S1_ii,"a",@progbits
	.sectionflags	@""
	.align	4
.nv.constant0._Z30backpropagate_neuron_soft_plusPKfS0_S0_S0_PfS1_S1_ii:
	.zero		960


//--------------------- .nv.constant0._Z28backpropagate_neuron_sigmoidPKfS0_S0_S0_PfS1_S1_ii --------------------------
	.section	.nv.constant0._Z28backpropagate_neuron_sigmoidPKfS0_S0_S0_PfS1_S1_ii,"a",@progbits
	.sectionflags	@""
	.align	4
.nv.constant0._Z28backpropagate_neuron_sigmoidPKfS0_S0_S0_PfS1_S1_ii:
	.zero		960


//--------------------- .nv.constant0._Z20backpropagate_neuronPKfS0_S0_S0_PfS1_S1_ii --------------------------
	.section	.nv.constant0._Z20backpropagate_neuronPKfS0_S0_S0_PfS1_S1_ii,"a",@progbits
	.sectionflags	@""
	.align	4
.nv.constant0._Z20backpropagate_neuronPKfS0_S0_S0_PfS1_S1_ii:
	.zero		960


//--------------------- .nv.constant0._Z34get_neuron_output_conjoined_inputsPKfS0_S0_S0_PfS1_iii --------------------------
	.section	.nv.constant0._Z34get_neuron_output_conjoined_inputsPKfS0_S0_S0_PfS1_iii,"a",@progbits
	.sectionflags	@""
	.align	4
.nv.constant0._Z34get_neuron_output_conjoined_inputsPKfS0_S0_S0_PfS1_iii:
	.zero		956


//--------------------- .nv.constant0._Z27get_neuron_output_soft_plusPKfS0_S0_PfS1_ii --------------------------
	.section	.nv.constant0._Z27get_neuron_output_soft_plusPKfS0_S0_PfS1_ii,"a",@progbits
	.sectionflags	@""
	.align	4
.nv.constant0._Z27get_neuron_output_soft_plusPKfS0_S0_PfS1_ii:
	.zero		944


//--------------------- .nv.constant0._Z25get_neuron_output_sigmoidPKfS0_S0_PfS1_ii --------------------------
	.section	.nv.constant0._Z25get_neuron_output_sigmoidPKfS0_S0_PfS1_ii,"a",@progbits
	.sectionflags	@""
	.align	4
.nv.constant0._Z25get_neuron_output_sigmoidPKfS0_S0_PfS1_ii:
	.zero		944


//--------------------- .nv.constant0._Z17get_neuron_outputPKfS0_S0_PfS1_ii --------------------------
	.section	.nv.constant0._Z17get_neuron_outputPKfS0_S0_PfS1_ii,"a",@progbits
	.sectionflags	@""
	.align	4
.nv.constant0._Z17get_neuron_outputPKfS0_S0_PfS1_ii:
	.zero		944


//--------------------- .nv.constant0._Z17initialize_glorotPK17curandStateXORWOWPfS2_ii --------------------------
	.section	.nv.constant0._Z17initialize_glorotPK17curandStateXORWOWPfS2_ii,"a",@progbits
	.sectionflags	@""
	.align	4
.nv.constant0._Z17initialize_glorotPK17curandStateXORWOWPfS2_ii:
	.zero		928


//--------------------- .nv.constant0._Z17initialize_curandP17curandStateXORWOWyi --------------------------
	.section	.nv.constant0._Z17initialize_curandP17curandStateXORWOWyi,"a",@progbits
	.sectionflags	@""
	.align	4
.nv.constant0._Z17initialize_curandP17curandStateXORWOWyi:
	.zero		916


//--------------------- SYMBOLS --------------------------

	.type		.nv.reservedSmem.offset0,@object
	.size		.nv.reservedSmem.offset0,0x4
